//
// Generated by NVIDIA NVVM Compiler
//
// Compiler Build ID: CL-36424714
// Cuda compilation tools, release 13.0, V13.0.88
// Based on NVVM 20.0.0
//

.version 9.0
.target sm_100
.address_size 64

	// .globl	_Z13calgridenergyPfS_
.func  (.param .b64 func_retval0) __internal_accurate_pow
(
	.param .b64 __internal_accurate_pow_param_0,
	.param .b64 __internal_accurate_pow_param_1
)
;
.global .align 4 .b8 precalc_xorwow_matrix[102400];
.global .align 4 .b8 precalc_xorwow_offset_matrix[102400];
.global .align 4 .b8 mrg32k3aM1[2304];
.global .align 4 .b8 mrg32k3aM2[2304];
.global .align 4 .b8 mrg32k3aM1SubSeq[2016];
.global .align 4 .b8 mrg32k3aM2SubSeq[2016];
.global .align 4 .b8 mrg32k3aM1Seq[2304];
.global .align 4 .b8 mrg32k3aM2Seq[2304];
.const .align 8 .b8 __cr_lgamma_table[72];
.const .align 4 .u32 d_Nx;
.const .align 4 .u32 d_Ny;
.const .align 4 .u32 d_Nz;
.const .align 4 .u32 d_Norient;
.global .align 4 .f32 d_alpha;
.global .align 4 .f32 d_beta;
.global .align 4 .f32 d_gamma;
.const .align 4 .f32 d_L0;
.const .align 4 .f32 d_Gm1;
.const .align 4 .f32 d_Gm2;
.const .align 4 .f32 d_Ttrans;
.const .align 4 .f32 d_kxx;
.const .align 4 .f32 d_kyy;
.const .align 4 .f32 d_kzz;
.const .align 4 .f32 d_dx;
.global .align 4 .f32 d_dt;
.const .align 4 .f32 d_kb;
// _ZZN3cub18CUB_300001_SM_10006detail6reduce28DeviceReduceSingleTileKernelINS2_10policy_hubIfjN4cuda3std3__44plusIfEEE10Policy1000EN6thrust24THRUST_300001_SM_1000_NS10device_ptrIfEEPfjS9_ffNS7_10__identityEEEvT0_T1_T2_T3_T4_T6_E12temp_storage has been demoted
// _ZZN3cub18CUB_300001_SM_10006detail6reduce18DeviceReduceKernelINS2_10policy_hubIfjN4cuda3std3__44plusIfEEE10Policy1000EN6thrust24THRUST_300001_SM_1000_NS10device_ptrIfEEjS9_fNS7_10__identityEEEvT0_PT3_T1_NS0_13GridEvenShareISK_EET2_T4_E12temp_storage has been demoted
// _ZZN3cub18CUB_300001_SM_10006detail6reduce28DeviceReduceSingleTileKernelINS2_10policy_hubIfjN4cuda3std3__44plusIfEEE10Policy1000EPfSC_iS9_ffNS7_10__identityEEEvT0_T1_T2_T3_T4_T6_E12temp_storage has been demoted
// _ZZN3cub18CUB_300001_SM_10006detail6reduce28DeviceReduceSingleTileKernelINS2_10policy_hubIfyN4cuda3std3__44plusIfEEE10Policy1000EN6thrust24THRUST_300001_SM_1000_NS10device_ptrIfEEPfyS9_ffNS7_10__identityEEEvT0_T1_T2_T3_T4_T6_E12temp_storage has been demoted
// _ZZN3cub18CUB_300001_SM_10006detail6reduce18DeviceReduceKernelINS2_10policy_hubIfyN4cuda3std3__44plusIfEEE10Policy1000EN6thrust24THRUST_300001_SM_1000_NS10device_ptrIfEEyS9_fNS7_10__identityEEEvT0_PT3_T1_NS0_13GridEvenShareISK_EET2_T4_E12temp_storage has been demoted
// _ZZN3cub18CUB_300001_SM_10006detail6reduce28DeviceReduceSingleTileKernelINS2_10policy_hubIfyN4cuda3std3__44plusIfEEE10Policy1000EPfSC_iS9_ffNS7_10__identityEEEvT0_T1_T2_T3_T4_T6_E12temp_storage has been demoted
.global .align 1 .b8 _ZN28_INTERNAL_784ea23c_4_k_cu_kb4cuda3std3__45__cpo5beginE[1];
.global .align 1 .b8 _ZN28_INTERNAL_784ea23c_4_k_cu_kb4cuda3std3__45__cpo3endE[1];
.global .align 1 .b8 _ZN28_INTERNAL_784ea23c_4_k_cu_kb4cuda3std3__45__cpo6cbeginE[1];
.global .align 1 .b8 _ZN28_INTERNAL_784ea23c_4_k_cu_kb4cuda3std3__45__cpo4cendE[1];
.global .align 1 .b8 _ZN28_INTERNAL_784ea23c_4_k_cu_kb4cuda3std3__45__cpo6rbeginE[1];
.global .align 1 .b8 _ZN28_INTERNAL_784ea23c_4_k_cu_kb4cuda3std3__45__cpo4rendE[1];
.global .align 1 .b8 _ZN28_INTERNAL_784ea23c_4_k_cu_kb4cuda3std3__45__cpo7crbeginE[1];
.global .align 1 .b8 _ZN28_INTERNAL_784ea23c_4_k_cu_kb4cuda3std3__45__cpo5crendE[1];
.global .align 1 .b8 _ZN28_INTERNAL_784ea23c_4_k_cu_kb4cuda3std3__430_GLOBAL__N__784ea23c_4_k_cu_kb6ignoreE[1];
.global .align 1 .b8 _ZN28_INTERNAL_784ea23c_4_k_cu_kb4cuda3std3__419piecewise_constructE[1];
.global .align 1 .b8 _ZN28_INTERNAL_784ea23c_4_k_cu_kb4cuda3std3__48in_placeE[1];
.global .align 1 .b8 _ZN28_INTERNAL_784ea23c_4_k_cu_kb4cuda3std3__420unreachable_sentinelE[1];
.global .align 1 .b8 _ZN28_INTERNAL_784ea23c_4_k_cu_kb4cuda3std3__47nulloptE[1];
.global .align 1 .b8 _ZN28_INTERNAL_784ea23c_4_k_cu_kb4cuda3std3__48unexpectE[1];
.global .align 1 .b8 _ZN28_INTERNAL_784ea23c_4_k_cu_kb4cuda3std6ranges3__45__cpo4swapE[1];
.global .align 1 .b8 _ZN28_INTERNAL_784ea23c_4_k_cu_kb4cuda3std6ranges3__45__cpo9iter_moveE[1];
.global .align 1 .b8 _ZN28_INTERNAL_784ea23c_4_k_cu_kb4cuda3std6ranges3__45__cpo5beginE[1];
.global .align 1 .b8 _ZN28_INTERNAL_784ea23c_4_k_cu_kb4cuda3std6ranges3__45__cpo3endE[1];
.global .align 1 .b8 _ZN28_INTERNAL_784ea23c_4_k_cu_kb4cuda3std6ranges3__45__cpo6cbeginE[1];
.global .align 1 .b8 _ZN28_INTERNAL_784ea23c_4_k_cu_kb4cuda3std6ranges3__45__cpo4cendE[1];
.global .align 1 .b8 _ZN28_INTERNAL_784ea23c_4_k_cu_kb4cuda3std6ranges3__45__cpo7advanceE[1];
.global .align 1 .b8 _ZN28_INTERNAL_784ea23c_4_k_cu_kb4cuda3std6ranges3__45__cpo9iter_swapE[1];
.global .align 1 .b8 _ZN28_INTERNAL_784ea23c_4_k_cu_kb4cuda3std6ranges3__45__cpo4nextE[1];
.global .align 1 .b8 _ZN28_INTERNAL_784ea23c_4_k_cu_kb4cuda3std6ranges3__45__cpo4prevE[1];
.global .align 1 .b8 _ZN28_INTERNAL_784ea23c_4_k_cu_kb4cuda3std6ranges3__45__cpo4dataE[1];
.global .align 1 .b8 _ZN28_INTERNAL_784ea23c_4_k_cu_kb4cuda3std6ranges3__45__cpo5cdataE[1];
.global .align 1 .b8 _ZN28_INTERNAL_784ea23c_4_k_cu_kb4cuda3std6ranges3__45__cpo4sizeE[1];
.global .align 1 .b8 _ZN28_INTERNAL_784ea23c_4_k_cu_kb4cuda3std6ranges3__45__cpo5ssizeE[1];
.global .align 1 .b8 _ZN28_INTERNAL_784ea23c_4_k_cu_kb4cuda3std6ranges3__45__cpo8distanceE[1];
.global .align 1 .b8 _ZN28_INTERNAL_784ea23c_4_k_cu_kb6thrust24THRUST_300001_SM_1000_NS8cuda_cub3parE[1];
.global .align 1 .b8 _ZN28_INTERNAL_784ea23c_4_k_cu_kb6thrust24THRUST_300001_SM_1000_NS8cuda_cub10par_nosyncE[1];
.global .align 1 .b8 _ZN28_INTERNAL_784ea23c_4_k_cu_kb6thrust24THRUST_300001_SM_1000_NS6system6detail10sequential3seqE[1];
.global .align 1 .b8 _ZN28_INTERNAL_784ea23c_4_k_cu_kb6thrust24THRUST_300001_SM_1000_NS6system3cpp3parE[1];
.global .align 1 .b8 _ZN28_INTERNAL_784ea23c_4_k_cu_kb6thrust24THRUST_300001_SM_1000_NS12placeholders2_1E[1];
.global .align 1 .b8 _ZN28_INTERNAL_784ea23c_4_k_cu_kb6thrust24THRUST_300001_SM_1000_NS12placeholders2_2E[1];
.global .align 1 .b8 _ZN28_INTERNAL_784ea23c_4_k_cu_kb6thrust24THRUST_300001_SM_1000_NS12placeholders2_3E[1];
.global .align 1 .b8 _ZN28_INTERNAL_784ea23c_4_k_cu_kb6thrust24THRUST_300001_SM_1000_NS12placeholders2_4E[1];
.global .align 1 .b8 _ZN28_INTERNAL_784ea23c_4_k_cu_kb6thrust24THRUST_300001_SM_1000_NS12placeholders2_5E[1];
.global .align 1 .b8 _ZN28_INTERNAL_784ea23c_4_k_cu_kb6thrust24THRUST_300001_SM_1000_NS12placeholders2_6E[1];
.global .align 1 .b8 _ZN28_INTERNAL_784ea23c_4_k_cu_kb6thrust24THRUST_300001_SM_1000_NS12placeholders2_7E[1];
.global .align 1 .b8 _ZN28_INTERNAL_784ea23c_4_k_cu_kb6thrust24THRUST_300001_SM_1000_NS12placeholders2_8E[1];
.global .align 1 .b8 _ZN28_INTERNAL_784ea23c_4_k_cu_kb6thrust24THRUST_300001_SM_1000_NS12placeholders2_9E[1];
.global .align 1 .b8 _ZN28_INTERNAL_784ea23c_4_k_cu_kb6thrust24THRUST_300001_SM_1000_NS12placeholders3_10E[1];
.global .align 1 .b8 _ZN28_INTERNAL_784ea23c_4_k_cu_kb6thrust24THRUST_300001_SM_1000_NS3seqE[1];
.global .align 1 .b8 _ZN28_INTERNAL_784ea23c_4_k_cu_kb6thrust24THRUST_300001_SM_1000_NS6deviceE[1];

.visible .entry _Z13calgridenergyPfS_(
	.param .u64 .ptr .align 1 _Z13calgridenergyPfS__param_0,
	.param .u64 .ptr .align 1 _Z13calgridenergyPfS__param_1
)
{
	.reg .pred 	%p<103>;
	.reg .b32 	%r<131>;
	.reg .b32 	%f<32>;
	.reg .b64 	%rd<15>;
	.reg .b64 	%fd<157>;

	ld.param.u64 	%rd6, [_Z13calgridenergyPfS__param_0];
	ld.param.u64 	%rd5, [_Z13calgridenergyPfS__param_1];
	cvta.to.global.u64 	%rd1, %rd6;
	mov.u32 	%r31, %ctaid.x;
	mov.u32 	%r32, %ntid.x;
	mov.u32 	%r33, %tid.x;
	mad.lo.s32 	%r1, %r31, %r32, %r33;
	ld.const.u32 	%r34, [d_Nx];
	ld.const.u32 	%r35, [d_Ny];
	mul.lo.s32 	%r36, %r35, %r34;
	ld.const.u32 	%r37, [d_Nz];
	mul.lo.s32 	%r38, %r36, %r37;
	setp.ge.s32 	%p4, %r1, %r38;
	@%p4 bra 	$L__BB0_53;
	cvta.to.global.u64 	%rd7, %rd5;
	mul.wide.s32 	%rd8, %r1, 4;
	add.s64 	%rd2, %rd7, %rd8;
	mov.b32 	%r39, 0;
	st.global.u32 	[%rd2], %r39;
	ld.const.u32 	%r2, [d_Norient];
	setp.lt.s32 	%p5, %r2, 1;
	mov.f32 	%f28, 0f00000000;
	@%p5 bra 	$L__BB0_19;
	mov.f64 	%fd51, 0d4000000000000000;
	{
	.reg .b32 %temp; 
	mov.b64 	{%temp, %r3}, %fd51;
	}
	and.b32  	%r4, %r3, 2146435072;
	setp.eq.s32 	%p6, %r4, 1062207488;
	setp.lt.s32 	%p7, %r3, 0;
	selp.b32 	%r5, 0, 2146435072, %p7;
	and.b32  	%r41, %r3, 2147483647;
	setp.ne.s32 	%p8, %r41, 1071644672;
	and.pred  	%p1, %p6, %p8;
	mov.f64 	%fd52, 0d4010000000000000;
	{
	.reg .b32 %temp; 
	mov.b64 	{%temp, %r6}, %fd52;
	}
	and.b32  	%r7, %r6, 2146435072;
	setp.eq.s32 	%p9, %r7, 1072693248;
	setp.lt.s32 	%p10, %r6, 0;
	selp.b32 	%r8, 0, 2146435072, %p10;
	and.b32  	%r42, %r6, 2147483647;
	setp.ne.s32 	%p11, %r42, 1071644672;
	and.pred  	%p2, %p9, %p11;
	or.b32  	%r9, %r8, -2147483648;
	setp.eq.s32 	%p12, %r2, 1;
	mov.b32 	%r126, 0;
	mov.f32 	%f28, 0f00000000;
	@%p12 bra 	$L__BB0_7;
	mov.b32 	%r127, 0;
	mov.f32 	%f28, 0f00000000;
$L__BB0_4:
	setp.lt.s32 	%p13, %r3, 0;
	setp.eq.s32 	%p14, %r4, 1062207488;
	ld.global.f32 	%f6, [d_alpha];
	add.s32 	%r44, %r127, %r1;
	mul.wide.s32 	%rd9, %r44, 4;
	add.s64 	%rd3, %rd1, %rd9;
	ld.global.f32 	%f7, [%rd3];
	cvt.f64.f32 	%fd14, %f7;
	{
	.reg .b32 %temp; 
	mov.b64 	{%temp, %r18}, %fd14;
	}
	abs.f64 	%fd15, %fd14;
	{ // callseq 0, 0
	.param .b64 param0;
	st.param.f64 	[param0], %fd15;
	.param .b64 param1;
	st.param.f64 	[param1], 0d4000000000000000;
	.param .b64 retval0;
	call.uni (retval0), 
	__internal_accurate_pow, 
	(
	param0, 
	param1
	);
	ld.param.f64 	%fd53, [retval0];
	} // callseq 0
	setp.lt.s32 	%p16, %r18, 0;
	neg.f64 	%fd55, %fd53;
	selp.f64 	%fd56, %fd55, %fd53, %p14;
	selp.f64 	%fd57, %fd56, %fd53, %p16;
	setp.eq.f32 	%p17, %f7, 0f00000000;
	selp.b32 	%r45, %r18, 0, %p14;
	or.b32  	%r46, %r45, 2146435072;
	selp.b32 	%r47, %r46, %r45, %p13;
	mov.b32 	%r48, 0;
	mov.b64 	%fd58, {%r48, %r47};
	selp.f64 	%fd151, %fd58, %fd57, %p17;
	add.f64 	%fd59, %fd14, 0d4000000000000000;
	{
	.reg .b32 %temp; 
	mov.b64 	{%temp, %r49}, %fd59;
	}
	and.b32  	%r50, %r49, 2146435072;
	setp.ne.s32 	%p18, %r50, 2146435072;
	@%p18 bra 	$L__BB0_28;
	setp.num.f32 	%p19, %f7, %f7;
	@%p19 bra 	$L__BB0_26;
	mov.f64 	%fd60, 0d4000000000000000;
	add.rn.f64 	%fd151, %fd14, %fd60;
	bra.uni 	$L__BB0_28;
$L__BB0_7:
	and.b32  	%r83, %r2, 1;
	setp.eq.b32 	%p54, %r83, 1;
	not.pred 	%p55, %p54;
	@%p55 bra 	$L__BB0_19;
	setp.lt.s32 	%p56, %r3, 0;
	setp.eq.s32 	%p57, %r4, 1062207488;
	ld.global.f32 	%f24, [d_alpha];
	cvt.f64.f32 	%fd1, %f24;
	add.s32 	%r84, %r126, %r1;
	mul.wide.s32 	%rd10, %r84, 4;
	add.s64 	%rd11, %rd1, %rd10;
	ld.global.f32 	%f2, [%rd11];
	cvt.f64.f32 	%fd2, %f2;
	{
	.reg .b32 %temp; 
	mov.b64 	{%temp, %r11}, %fd2;
	}
	abs.f64 	%fd3, %fd2;
	{ // callseq 4, 0
	.param .b64 param0;
	st.param.f64 	[param0], %fd3;
	.param .b64 param1;
	st.param.f64 	[param1], 0d4000000000000000;
	.param .b64 retval0;
	call.uni (retval0), 
	__internal_accurate_pow, 
	(
	param0, 
	param1
	);
	ld.param.f64 	%fd103, [retval0];
	} // callseq 4
	setp.lt.s32 	%p59, %r11, 0;
	neg.f64 	%fd105, %fd103;
	selp.f64 	%fd106, %fd105, %fd103, %p57;
	selp.f64 	%fd107, %fd106, %fd103, %p59;
	setp.eq.f32 	%p60, %f2, 0f00000000;
	selp.b32 	%r85, %r11, 0, %p57;
	or.b32  	%r86, %r85, 2146435072;
	selp.b32 	%r87, %r86, %r85, %p56;
	mov.b32 	%r88, 0;
	mov.b64 	%fd108, {%r88, %r87};
	selp.f64 	%fd149, %fd108, %fd107, %p60;
	add.f64 	%fd109, %fd2, 0d4000000000000000;
	{
	.reg .b32 %temp; 
	mov.b64 	{%temp, %r89}, %fd109;
	}
	and.b32  	%r90, %r89, 2146435072;
	setp.ne.s32 	%p61, %r90, 2146435072;
	@%p61 bra 	$L__BB0_13;
	setp.nan.f32 	%p62, %f2, %f2;
	@%p62 bra 	$L__BB0_12;
	setp.neu.f64 	%p63, %fd3, 0d7FF0000000000000;
	@%p63 bra 	$L__BB0_13;
	setp.lt.s32 	%p64, %r11, 0;
	or.b32  	%r91, %r5, -2147483648;
	selp.b32 	%r92, %r91, %r5, %p1;
	selp.b32 	%r93, %r92, %r5, %p64;
	mov.b32 	%r94, 0;
	mov.b64 	%fd149, {%r94, %r93};
	bra.uni 	$L__BB0_13;
$L__BB0_12:
	mov.f64 	%fd110, 0d4000000000000000;
	add.rn.f64 	%fd149, %fd2, %fd110;
$L__BB0_13:
	setp.eq.f32 	%p65, %f2, 0f00000000;
	setp.lt.s32 	%p66, %r11, 0;
	setp.lt.s32 	%p67, %r6, 0;
	setp.eq.s32 	%p68, %r7, 1072693248;
	setp.eq.f32 	%p70, %f2, 0f3F800000;
	selp.f64 	%fd111, 0d3FF0000000000000, %fd149, %p70;
	mul.f64 	%fd112, %fd1, 0d3FE0000000000000;
	mul.f64 	%fd8, %fd112, %fd111;
	ld.global.f32 	%f25, [d_beta];
	cvt.f64.f32 	%fd9, %f25;
	{ // callseq 5, 0
	.param .b64 param0;
	st.param.f64 	[param0], %fd3;
	.param .b64 param1;
	st.param.f64 	[param1], 0d4010000000000000;
	.param .b64 retval0;
	call.uni (retval0), 
	__internal_accurate_pow, 
	(
	param0, 
	param1
	);
	ld.param.f64 	%fd113, [retval0];
	} // callseq 5
	neg.f64 	%fd115, %fd113;
	selp.f64 	%fd116, %fd115, %fd113, %p68;
	selp.f64 	%fd117, %fd116, %fd113, %p66;
	selp.b32 	%r95, %r11, 0, %p68;
	or.b32  	%r96, %r95, 2146435072;
	selp.b32 	%r97, %r96, %r95, %p67;
	mov.b32 	%r98, 0;
	mov.b64 	%fd118, {%r98, %r97};
	selp.f64 	%fd150, %fd118, %fd117, %p65;
	add.f64 	%fd119, %fd2, 0d4010000000000000;
	{
	.reg .b32 %temp; 
	mov.b64 	{%temp, %r99}, %fd119;
	}
	and.b32  	%r100, %r99, 2146435072;
	setp.ne.s32 	%p71, %r100, 2146435072;
	@%p71 bra 	$L__BB0_18;
	setp.nan.f32 	%p72, %f2, %f2;
	@%p72 bra 	$L__BB0_17;
	setp.neu.f64 	%p73, %fd3, 0d7FF0000000000000;
	@%p73 bra 	$L__BB0_18;
	setp.lt.s32 	%p74, %r11, 0;
	selp.b32 	%r101, %r9, %r8, %p2;
	selp.b32 	%r102, %r101, %r8, %p74;
	mov.b32 	%r103, 0;
	mov.b64 	%fd150, {%r103, %r102};
	bra.uni 	$L__BB0_18;
$L__BB0_17:
	mov.f64 	%fd120, 0d4010000000000000;
	add.rn.f64 	%fd150, %fd2, %fd120;
$L__BB0_18:
	setp.eq.f32 	%p75, %f2, 0f3F800000;
	selp.f64 	%fd121, 0d3FF0000000000000, %fd150, %p75;
	mul.f64 	%fd122, %fd9, 0d3FD0000000000000;
	mul.f64 	%fd123, %fd122, %fd121;
	sub.f64 	%fd124, %fd123, %fd8;
	cvt.f64.f32 	%fd125, %f28;
	add.f64 	%fd126, %fd124, %fd125;
	cvt.rn.f32.f64 	%f28, %fd126;
	st.global.f32 	[%rd2], %f28;
$L__BB0_19:
	setp.lt.s32 	%p76, %r2, 1;
	@%p76 bra 	$L__BB0_53;
	mov.f64 	%fd127, 0d4000000000000000;
	{
	.reg .b32 %temp; 
	mov.b64 	{%temp, %r12}, %fd127;
	}
	and.b32  	%r13, %r12, 2146435072;
	setp.eq.s32 	%p77, %r13, 1062207488;
	setp.lt.s32 	%p78, %r12, 0;
	selp.b32 	%r14, 0, 2146435072, %p78;
	and.b32  	%r105, %r12, 2147483647;
	setp.ne.s32 	%p79, %r105, 1071644672;
	and.pred  	%p3, %p77, %p79;
	or.b32  	%r15, %r14, -2147483648;
	add.s32 	%r16, %r1, 1;
	mov.b32 	%r130, 0;
$L__BB0_21:
	add.s32 	%r23, %r130, 1;
	setp.ge.s32 	%p80, %r23, %r2;
	@%p80 bra 	$L__BB0_52;
	add.s32 	%r106, %r130, %r1;
	mul.wide.s32 	%rd12, %r106, 4;
	add.s64 	%rd4, %rd1, %rd12;
	add.s32 	%r129, %r16, %r130;
$L__BB0_23:
	mov.u32 	%r26, %r130;
	setp.lt.s32 	%p81, %r12, 0;
	setp.eq.s32 	%p82, %r13, 1062207488;
	ld.global.f32 	%f14, [d_gamma];
	ld.global.f32 	%f15, [%rd4];
	cvt.f64.f32 	%fd38, %f15;
	{
	.reg .b32 %temp; 
	mov.b64 	{%temp, %r27}, %fd38;
	}
	abs.f64 	%fd39, %fd38;
	{ // callseq 6, 0
	.param .b64 param0;
	st.param.f64 	[param0], %fd39;
	.param .b64 param1;
	st.param.f64 	[param1], 0d4000000000000000;
	.param .b64 retval0;
	call.uni (retval0), 
	__internal_accurate_pow, 
	(
	param0, 
	param1
	);
	ld.param.f64 	%fd128, [retval0];
	} // callseq 6
	setp.lt.s32 	%p84, %r27, 0;
	neg.f64 	%fd130, %fd128;
	selp.f64 	%fd131, %fd130, %fd128, %p82;
	selp.f64 	%fd132, %fd131, %fd128, %p84;
	setp.eq.f32 	%p85, %f15, 0f00000000;
	selp.b32 	%r107, %r27, 0, %p82;
	or.b32  	%r108, %r107, 2146435072;
	selp.b32 	%r109, %r108, %r107, %p81;
	mov.b32 	%r110, 0;
	mov.b64 	%fd133, {%r110, %r109};
	selp.f64 	%fd155, %fd133, %fd132, %p85;
	add.f64 	%fd134, %fd38, 0d4000000000000000;
	{
	.reg .b32 %temp; 
	mov.b64 	{%temp, %r111}, %fd134;
	}
	and.b32  	%r112, %r111, 2146435072;
	setp.ne.s32 	%p86, %r112, 2146435072;
	@%p86 bra 	$L__BB0_46;
	setp.num.f32 	%p87, %f15, %f15;
	@%p87 bra 	$L__BB0_44;
	mov.f64 	%fd135, 0d4000000000000000;
	add.rn.f64 	%fd155, %fd38, %fd135;
	bra.uni 	$L__BB0_46;
$L__BB0_26:
	setp.neu.f64 	%p20, %fd15, 0d7FF0000000000000;
	@%p20 bra 	$L__BB0_28;
	or.b32  	%r51, %r5, -2147483648;
	selp.b32 	%r52, %r51, %r5, %p1;
	selp.b32 	%r53, %r52, %r5, %p16;
	mov.b32 	%r54, 0;
	mov.b64 	%fd151, {%r54, %r53};
$L__BB0_28:
	setp.eq.f32 	%p22, %f7, 0f00000000;
	setp.lt.s32 	%p23, %r18, 0;
	setp.lt.s32 	%p24, %r6, 0;
	setp.eq.s32 	%p25, %r7, 1072693248;
	setp.eq.f32 	%p27, %f7, 0f3F800000;
	selp.f64 	%fd61, 0d3FF0000000000000, %fd151, %p27;
	cvt.f64.f32 	%fd62, %f6;
	mul.f64 	%fd63, %fd62, 0d3FE0000000000000;
	mul.f64 	%fd20, %fd63, %fd61;
	ld.global.f32 	%f22, [d_beta];
	cvt.f64.f32 	%fd21, %f22;
	{ // callseq 1, 0
	.param .b64 param0;
	st.param.f64 	[param0], %fd15;
	.param .b64 param1;
	st.param.f64 	[param1], 0d4010000000000000;
	.param .b64 retval0;
	call.uni (retval0), 
	__internal_accurate_pow, 
	(
	param0, 
	param1
	);
	ld.param.f64 	%fd64, [retval0];
	} // callseq 1
	neg.f64 	%fd66, %fd64;
	selp.f64 	%fd67, %fd66, %fd64, %p25;
	selp.f64 	%fd68, %fd67, %fd64, %p23;
	selp.b32 	%r55, %r18, 0, %p25;
	or.b32  	%r56, %r55, 2146435072;
	selp.b32 	%r57, %r56, %r55, %p24;
	mov.b32 	%r58, 0;
	mov.b64 	%fd69, {%r58, %r57};
	selp.f64 	%fd152, %fd69, %fd68, %p22;
	add.f64 	%fd70, %fd14, 0d4010000000000000;
	{
	.reg .b32 %temp; 
	mov.b64 	{%temp, %r59}, %fd70;
	}
	and.b32  	%r60, %r59, 2146435072;
	setp.ne.s32 	%p28, %r60, 2146435072;
	@%p28 bra 	$L__BB0_33;
	setp.num.f32 	%p29, %f7, %f7;
	@%p29 bra 	$L__BB0_31;
	mov.f64 	%fd71, 0d4010000000000000;
	add.rn.f64 	%fd152, %fd14, %fd71;
	bra.uni 	$L__BB0_33;
$L__BB0_31:
	setp.neu.f64 	%p30, %fd15, 0d7FF0000000000000;
	@%p30 bra 	$L__BB0_33;
	setp.lt.s32 	%p31, %r18, 0;
	selp.b32 	%r61, %r9, %r8, %p2;
	selp.b32 	%r62, %r61, %r8, %p31;
	mov.b32 	%r63, 0;
	mov.b64 	%fd152, {%r63, %r62};
$L__BB0_33:
	setp.lt.s32 	%p33, %r3, 0;
	setp.eq.s32 	%p34, %r4, 1062207488;
	selp.f64 	%fd72, 0d3FF0000000000000, %fd152, %p27;
	mul.f64 	%fd73, %fd21, 0d3FD0000000000000;
	mul.f64 	%fd74, %fd73, %fd72;
	sub.f64 	%fd75, %fd74, %fd20;
	cvt.f64.f32 	%fd76, %f28;
	add.f64 	%fd77, %fd75, %fd76;
	cvt.rn.f32.f64 	%f8, %fd77;
	st.global.f32 	[%rd2], %f8;
	ld.global.f32 	%f9, [d_alpha];
	ld.global.f32 	%f10, [%rd3+4];
	cvt.f64.f32 	%fd26, %f10;
	{
	.reg .b32 %temp; 
	mov.b64 	{%temp, %r19}, %fd26;
	}
	abs.f64 	%fd27, %fd26;
	{ // callseq 2, 0
	.param .b64 param0;
	st.param.f64 	[param0], %fd27;
	.param .b64 param1;
	st.param.f64 	[param1], 0d4000000000000000;
	.param .b64 retval0;
	call.uni (retval0), 
	__internal_accurate_pow, 
	(
	param0, 
	param1
	);
	ld.param.f64 	%fd78, [retval0];
	} // callseq 2
	setp.lt.s32 	%p36, %r19, 0;
	neg.f64 	%fd80, %fd78;
	selp.f64 	%fd81, %fd80, %fd78, %p34;
	selp.f64 	%fd82, %fd81, %fd78, %p36;
	setp.eq.f32 	%p37, %f10, 0f00000000;
	selp.b32 	%r64, %r19, 0, %p34;
	or.b32  	%r65, %r64, 2146435072;
	selp.b32 	%r66, %r65, %r64, %p33;
	mov.b32 	%r67, 0;
	mov.b64 	%fd83, {%r67, %r66};
	selp.f64 	%fd153, %fd83, %fd82, %p37;
	add.f64 	%fd84, %fd26, 0d4000000000000000;
	{
	.reg .b32 %temp; 
	mov.b64 	{%temp, %r68}, %fd84;
	}
	and.b32  	%r69, %r68, 2146435072;
	setp.ne.s32 	%p38, %r69, 2146435072;
	@%p38 bra 	$L__BB0_38;
	setp.nan.f32 	%p39, %f10, %f10;
	@%p39 bra 	$L__BB0_37;
	setp.neu.f64 	%p40, %fd27, 0d7FF0000000000000;
	@%p40 bra 	$L__BB0_38;
	setp.lt.s32 	%p41, %r19, 0;
	or.b32  	%r70, %r5, -2147483648;
	selp.b32 	%r71, %r70, %r5, %p1;
	selp.b32 	%r72, %r71, %r5, %p41;
	mov.b32 	%r73, 0;
	mov.b64 	%fd153, {%r73, %r72};
	bra.uni 	$L__BB0_38;
$L__BB0_37:
	mov.f64 	%fd85, 0d4000000000000000;
	add.rn.f64 	%fd153, %fd26, %fd85;
$L__BB0_38:
	setp.eq.f32 	%p42, %f10, 0f00000000;
	setp.lt.s32 	%p43, %r19, 0;
	setp.lt.s32 	%p44, %r6, 0;
	setp.eq.s32 	%p45, %r7, 1072693248;
	setp.eq.f32 	%p47, %f10, 0f3F800000;
	selp.f64 	%fd86, 0d3FF0000000000000, %fd153, %p47;
	cvt.f64.f32 	%fd87, %f9;
	mul.f64 	%fd88, %fd87, 0d3FE0000000000000;
	mul.f64 	%fd32, %fd88, %fd86;
	ld.global.f32 	%f23, [d_beta];
	cvt.f64.f32 	%fd33, %f23;
	{ // callseq 3, 0
	.param .b64 param0;
	st.param.f64 	[param0], %fd27;
	.param .b64 param1;
	st.param.f64 	[param1], 0d4010000000000000;
	.param .b64 retval0;
	call.uni (retval0), 
	__internal_accurate_pow, 
	(
	param0, 
	param1
	);
	ld.param.f64 	%fd89, [retval0];
	} // callseq 3
	neg.f64 	%fd91, %fd89;
	selp.f64 	%fd92, %fd91, %fd89, %p45;
	selp.f64 	%fd93, %fd92, %fd89, %p43;
	selp.b32 	%r74, %r19, 0, %p45;
	or.b32  	%r75, %r74, 2146435072;
	selp.b32 	%r76, %r75, %r74, %p44;
	mov.b32 	%r77, 0;
	mov.b64 	%fd94, {%r77, %r76};
	selp.f64 	%fd154, %fd94, %fd93, %p42;
	add.f64 	%fd95, %fd26, 0d4010000000000000;
	{
	.reg .b32 %temp; 
	mov.b64 	{%temp, %r78}, %fd95;
	}
	and.b32  	%r79, %r78, 2146435072;
	setp.ne.s32 	%p48, %r79, 2146435072;
	@%p48 bra 	$L__BB0_43;
	setp.nan.f32 	%p49, %f10, %f10;
	@%p49 bra 	$L__BB0_42;
	setp.neu.f64 	%p50, %fd27, 0d7FF0000000000000;
	@%p50 bra 	$L__BB0_43;
	setp.lt.s32 	%p51, %r19, 0;
	selp.b32 	%r80, %r9, %r8, %p2;
	selp.b32 	%r81, %r80, %r8, %p51;
	mov.b32 	%r82, 0;
	mov.b64 	%fd154, {%r82, %r81};
	bra.uni 	$L__BB0_43;
$L__BB0_42:
	mov.f64 	%fd96, 0d4010000000000000;
	add.rn.f64 	%fd154, %fd26, %fd96;
$L__BB0_43:
	setp.eq.f32 	%p52, %f10, 0f3F800000;
	selp.f64 	%fd97, 0d3FF0000000000000, %fd154, %p52;
	mul.f64 	%fd98, %fd33, 0d3FD0000000000000;
	mul.f64 	%fd99, %fd98, %fd97;
	sub.f64 	%fd100, %fd99, %fd32;
	cvt.f64.f32 	%fd101, %f8;
	add.f64 	%fd102, %fd100, %fd101;
	cvt.rn.f32.f64 	%f28, %fd102;
	st.global.f32 	[%rd2], %f28;
	add.s32 	%r127, %r127, 2;
	and.b32  	%r126, %r2, 2147483646;
	setp.eq.s32 	%p53, %r127, %r126;
	@%p53 bra 	$L__BB0_7;
	bra.uni 	$L__BB0_4;
$L__BB0_44:
	setp.neu.f64 	%p88, %fd39, 0d7FF0000000000000;
	@%p88 bra 	$L__BB0_46;
	setp.lt.s32 	%p89, %r27, 0;
	selp.b32 	%r113, %r15, %r14, %p3;
	selp.b32 	%r114, %r113, %r14, %p89;
	mov.b32 	%r115, 0;
	mov.b64 	%fd155, {%r115, %r114};
$L__BB0_46:
	setp.lt.s32 	%p90, %r12, 0;
	setp.eq.s32 	%p91, %r13, 1062207488;
	setp.eq.f32 	%p93, %f15, 0f3F800000;
	selp.f64 	%fd136, 0d3FF0000000000000, %fd155, %p93;
	cvt.f64.f32 	%fd137, %f14;
	mul.f64 	%fd44, %fd136, %fd137;
	mul.wide.s32 	%rd13, %r129, 4;
	add.s64 	%rd14, %rd1, %rd13;
	ld.global.f32 	%f16, [%rd14];
	cvt.f64.f32 	%fd45, %f16;
	{
	.reg .b32 %temp; 
	mov.b64 	{%temp, %r28}, %fd45;
	}
	abs.f64 	%fd46, %fd45;
	{ // callseq 7, 0
	.param .b64 param0;
	st.param.f64 	[param0], %fd46;
	.param .b64 param1;
	st.param.f64 	[param1], 0d4000000000000000;
	.param .b64 retval0;
	call.uni (retval0), 
	__internal_accurate_pow, 
	(
	param0, 
	param1
	);
	ld.param.f64 	%fd138, [retval0];
	} // callseq 7
	setp.lt.s32 	%p94, %r28, 0;
	neg.f64 	%fd140, %fd138;
	selp.f64 	%fd141, %fd140, %fd138, %p91;
	selp.f64 	%fd142, %fd141, %fd138, %p94;
	setp.eq.f32 	%p95, %f16, 0f00000000;
	selp.b32 	%r116, %r28, 0, %p91;
	or.b32  	%r117, %r116, 2146435072;
	selp.b32 	%r118, %r117, %r116, %p90;
	mov.b32 	%r119, 0;
	mov.b64 	%fd143, {%r119, %r118};
	selp.f64 	%fd156, %fd143, %fd142, %p95;
	add.f64 	%fd144, %fd45, 0d4000000000000000;
	{
	.reg .b32 %temp; 
	mov.b64 	{%temp, %r120}, %fd144;
	}
	and.b32  	%r121, %r120, 2146435072;
	setp.ne.s32 	%p96, %r121, 2146435072;
	@%p96 bra 	$L__BB0_51;
	setp.num.f32 	%p97, %f16, %f16;
	@%p97 bra 	$L__BB0_49;
	mov.f64 	%fd145, 0d4000000000000000;
	add.rn.f64 	%fd156, %fd45, %fd145;
	bra.uni 	$L__BB0_51;
$L__BB0_49:
	setp.neu.f64 	%p98, %fd46, 0d7FF0000000000000;
	@%p98 bra 	$L__BB0_51;
	setp.lt.s32 	%p99, %r28, 0;
	selp.b32 	%r122, %r15, %r14, %p3;
	selp.b32 	%r123, %r122, %r14, %p99;
	mov.b32 	%r124, 0;
	mov.b64 	%fd156, {%r124, %r123};
$L__BB0_51:
	setp.eq.f32 	%p100, %f16, 0f3F800000;
	selp.f64 	%fd146, 0d3FF0000000000000, %fd156, %p100;
	cvt.f64.f32 	%fd147, %f28;
	fma.rn.f64 	%fd148, %fd44, %fd146, %fd147;
	cvt.rn.f32.f64 	%f28, %fd148;
	st.global.f32 	[%rd2], %f28;
	add.s32 	%r130, %r26, 1;
	add.s32 	%r125, %r26, 2;
	add.s32 	%r129, %r129, 1;
	setp.lt.s32 	%p101, %r125, %r2;
	@%p101 bra 	$L__BB0_23;
$L__BB0_52:
	setp.ne.s32 	%p102, %r23, %r2;
	mov.u32 	%r130, %r23;
	@%p102 bra 	$L__BB0_21;
$L__BB0_53:
	ret;

}
	// .globl	_Z17calRHS_PeriodicBCPfS_S_
.visible .entry _Z17calRHS_PeriodicBCPfS_S_(
	.param .u64 .ptr .align 1 _Z17calRHS_PeriodicBCPfS_S__param_0,
	.param .u64 .ptr .align 1 _Z17calRHS_PeriodicBCPfS_S__param_1,
	.param .u64 .ptr .align 1 _Z17calRHS_PeriodicBCPfS_S__param_2
)
{
	.reg .pred 	%p<109>;
	.reg .b32 	%r<205>;
	.reg .b32 	%f<62>;
	.reg .b64 	%rd<40>;
	.reg .b64 	%fd<152>;

	ld.param.u64 	%rd4, [_Z17calRHS_PeriodicBCPfS_S__param_1];
	mov.u32 	%r50, %ctaid.x;
	mov.u32 	%r51, %ntid.x;
	mov.u32 	%r52, %tid.x;
	mad.lo.s32 	%r1, %r50, %r51, %r52;
	ld.const.u32 	%r2, [d_Nx];
	ld.const.u32 	%r3, [d_Ny];
	mul.lo.s32 	%r53, %r3, %r2;
	ld.const.u32 	%r4, [d_Nz];
	mul.lo.s32 	%r54, %r53, %r4;
	ld.const.u32 	%r5, [d_Norient];
	mul.lo.s32 	%r55, %r54, %r5;
	setp.ge.s32 	%p2, %r1, %r55;
	@%p2 bra 	$L__BB1_66;
	ld.param.u64 	%rd33, [_Z17calRHS_PeriodicBCPfS_S__param_0];
	div.s32 	%r56, %r1, %r5;
	mul.lo.s32 	%r57, %r56, %r5;
	sub.s32 	%r6, %r1, %r57;
	div.s32 	%r58, %r56, %r4;
	mul.lo.s32 	%r59, %r58, %r4;
	sub.s32 	%r7, %r56, %r59;
	div.s32 	%r9, %r58, %r3;
	mul.lo.s32 	%r60, %r9, %r3;
	sub.s32 	%r8, %r58, %r60;
	ld.global.f32 	%f29, [d_alpha];
	cvta.to.global.u64 	%rd5, %rd33;
	mul.wide.s32 	%rd6, %r1, 4;
	add.s64 	%rd1, %rd5, %rd6;
	ld.global.f32 	%f1, [%rd1];
	mul.f32 	%f2, %f29, %f1;
	ld.global.f32 	%f3, [d_beta];
	cvt.f64.f32 	%fd1, %f1;
	{
	.reg .b32 %temp; 
	mov.b64 	{%temp, %r10}, %fd1;
	}
	mov.f64 	%fd49, 0d4008000000000000;
	{
	.reg .b32 %temp; 
	mov.b64 	{%temp, %r61}, %fd49;
	}
	and.b32  	%r12, %r61, 2146435072;
	setp.eq.s32 	%p3, %r12, 1073741824;
	abs.f64 	%fd2, %fd1;
	{ // callseq 8, 0
	.param .b64 param0;
	st.param.f64 	[param0], %fd2;
	.param .b64 param1;
	st.param.f64 	[param1], 0d4008000000000000;
	.param .b64 retval0;
	call.uni (retval0), 
	__internal_accurate_pow, 
	(
	param0, 
	param1
	);
	ld.param.f64 	%fd50, [retval0];
	} // callseq 8
	setp.lt.s32 	%p4, %r10, 0;
	neg.f64 	%fd52, %fd50;
	selp.f64 	%fd53, %fd52, %fd50, %p3;
	selp.f64 	%fd142, %fd53, %fd50, %p4;
	setp.neu.f32 	%p5, %f1, 0f00000000;
	@%p5 bra 	$L__BB1_3;
	selp.b32 	%r62, %r10, 0, %p3;
	setp.lt.s32 	%p7, %r61, 0;
	or.b32  	%r63, %r62, 2146435072;
	selp.b32 	%r64, %r63, %r62, %p7;
	mov.b32 	%r65, 0;
	mov.b64 	%fd142, {%r65, %r64};
$L__BB1_3:
	add.f64 	%fd54, %fd1, 0d4008000000000000;
	{
	.reg .b32 %temp; 
	mov.b64 	{%temp, %r66}, %fd54;
	}
	and.b32  	%r67, %r66, 2146435072;
	setp.ne.s32 	%p8, %r67, 2146435072;
	@%p8 bra 	$L__BB1_8;
	setp.num.f32 	%p9, %f1, %f1;
	@%p9 bra 	$L__BB1_6;
	mov.f64 	%fd55, 0d4008000000000000;
	add.rn.f64 	%fd142, %fd1, %fd55;
	bra.uni 	$L__BB1_8;
$L__BB1_6:
	setp.neu.f64 	%p10, %fd2, 0d7FF0000000000000;
	@%p10 bra 	$L__BB1_8;
	setp.lt.s32 	%p11, %r10, 0;
	setp.eq.s32 	%p12, %r12, 1073741824;
	setp.lt.s32 	%p13, %r61, 0;
	selp.b32 	%r69, 0, 2146435072, %p13;
	and.b32  	%r70, %r61, 2147483647;
	setp.ne.s32 	%p14, %r70, 1071644672;
	or.b32  	%r71, %r69, -2147483648;
	selp.b32 	%r72, %r71, %r69, %p14;
	selp.b32 	%r73, %r72, %r69, %p12;
	selp.b32 	%r74, %r73, %r69, %p11;
	mov.b32 	%r75, 0;
	mov.b64 	%fd142, {%r75, %r74};
$L__BB1_8:
	setp.eq.f32 	%p15, %f1, 0f3F800000;
	selp.f64 	%fd56, 0d3FF0000000000000, %fd142, %p15;
	cvt.f64.f32 	%fd57, %f3;
	mul.f64 	%fd58, %fd56, %fd57;
	cvt.f64.f32 	%fd59, %f2;
	sub.f64 	%fd60, %fd59, %fd58;
	cvt.rn.f32.f64 	%f56, %fd60;
	cvta.to.global.u64 	%rd7, %rd4;
	add.s64 	%rd2, %rd7, %rd6;
	st.global.f32 	[%rd2], %f56;
	setp.lt.s32 	%p16, %r5, 1;
	@%p16 bra 	$L__BB1_33;
	mad.lo.s32 	%r77, %r3, %r9, %r8;
	mad.lo.s32 	%r78, %r77, %r4, %r7;
	mul.lo.s32 	%r195, %r78, %r5;
	mov.f64 	%fd61, 0d4000000000000000;
	{
	.reg .b32 %temp; 
	mov.b64 	{%temp, %r14}, %fd61;
	}
	and.b32  	%r15, %r14, 2146435072;
	setp.eq.s32 	%p17, %r15, 1062207488;
	setp.lt.s32 	%p18, %r14, 0;
	selp.b32 	%r16, 0, 2146435072, %p18;
	and.b32  	%r79, %r14, 2147483647;
	setp.ne.s32 	%p19, %r79, 1071644672;
	and.pred  	%p1, %p17, %p19;
	setp.eq.s32 	%p20, %r5, 1;
	mov.b32 	%r198, 0;
	@%p20 bra 	$L__BB1_26;
	neg.s32 	%r196, %r6;
	mov.b32 	%r197, 0;
$L__BB1_11:
	setp.eq.s32 	%p21, %r196, 0;
	@%p21 bra 	$L__BB1_18;
	ld.param.u64 	%rd34, [_Z17calRHS_PeriodicBCPfS_S__param_0];
	setp.lt.s32 	%p22, %r14, 0;
	setp.eq.s32 	%p23, %r15, 1062207488;
	ld.global.f32 	%f30, [d_gamma];
	add.f32 	%f31, %f30, %f30;
	ld.global.f32 	%f32, [%rd1];
	mul.f32 	%f6, %f31, %f32;
	cvta.to.global.u64 	%rd9, %rd34;
	mul.wide.s32 	%rd10, %r195, 4;
	add.s64 	%rd11, %rd9, %rd10;
	ld.global.f32 	%f7, [%rd11];
	cvt.f64.f32 	%fd62, %f7;
	{
	.reg .b32 %temp; 
	mov.b64 	{%temp, %r21}, %fd62;
	}
	abs.f64 	%fd9, %fd62;
	{ // callseq 9, 0
	.param .b64 param0;
	st.param.f64 	[param0], %fd9;
	.param .b64 param1;
	st.param.f64 	[param1], 0d4000000000000000;
	.param .b64 retval0;
	call.uni (retval0), 
	__internal_accurate_pow, 
	(
	param0, 
	param1
	);
	ld.param.f64 	%fd63, [retval0];
	} // callseq 9
	setp.lt.s32 	%p25, %r21, 0;
	neg.f64 	%fd65, %fd63;
	selp.f64 	%fd66, %fd65, %fd63, %p23;
	selp.f64 	%fd67, %fd66, %fd63, %p25;
	setp.eq.f32 	%p26, %f7, 0f00000000;
	selp.b32 	%r81, %r21, 0, %p23;
	or.b32  	%r82, %r81, 2146435072;
	selp.b32 	%r83, %r82, %r81, %p22;
	mov.b32 	%r84, 0;
	mov.b64 	%fd68, {%r84, %r83};
	selp.f64 	%fd143, %fd68, %fd67, %p26;
	add.f64 	%fd69, %fd62, 0d4000000000000000;
	{
	.reg .b32 %temp; 
	mov.b64 	{%temp, %r85}, %fd69;
	}
	and.b32  	%r86, %r85, 2146435072;
	setp.ne.s32 	%p27, %r86, 2146435072;
	@%p27 bra 	$L__BB1_17;
	setp.num.f32 	%p28, %f7, %f7;
	@%p28 bra 	$L__BB1_15;
	mov.f64 	%fd71, 0d4000000000000000;
	add.rn.f64 	%fd143, %fd62, %fd71;
	bra.uni 	$L__BB1_17;
$L__BB1_15:
	setp.neu.f64 	%p29, %fd9, 0d7FF0000000000000;
	@%p29 bra 	$L__BB1_17;
	setp.lt.s32 	%p30, %r21, 0;
	or.b32  	%r87, %r16, -2147483648;
	selp.b32 	%r88, %r87, %r16, %p1;
	selp.b32 	%r89, %r88, %r16, %p30;
	mov.b32 	%r90, 0;
	mov.b64 	%fd143, {%r90, %r89};
$L__BB1_17:
	setp.eq.f32 	%p31, %f7, 0f3F800000;
	selp.f64 	%fd72, 0d3FF0000000000000, %fd143, %p31;
	cvt.f64.f32 	%fd73, %f6;
	mul.f64 	%fd74, %fd72, %fd73;
	cvt.f64.f32 	%fd75, %f56;
	sub.f64 	%fd76, %fd75, %fd74;
	cvt.rn.f32.f64 	%f56, %fd76;
	st.global.f32 	[%rd2], %f56;
$L__BB1_18:
	add.s32 	%r91, %r197, 1;
	setp.eq.s32 	%p32, %r91, %r6;
	@%p32 bra 	$L__BB1_25;
	ld.param.u64 	%rd35, [_Z17calRHS_PeriodicBCPfS_S__param_0];
	setp.lt.s32 	%p33, %r14, 0;
	setp.eq.s32 	%p34, %r15, 1062207488;
	ld.global.f32 	%f33, [d_gamma];
	add.f32 	%f34, %f33, %f33;
	ld.global.f32 	%f35, [%rd1];
	mul.f32 	%f10, %f34, %f35;
	cvta.to.global.u64 	%rd12, %rd35;
	mul.wide.s32 	%rd13, %r195, 4;
	add.s64 	%rd14, %rd12, %rd13;
	ld.global.f32 	%f11, [%rd14+4];
	cvt.f64.f32 	%fd77, %f11;
	{
	.reg .b32 %temp; 
	mov.b64 	{%temp, %r22}, %fd77;
	}
	abs.f64 	%fd14, %fd77;
	{ // callseq 10, 0
	.param .b64 param0;
	st.param.f64 	[param0], %fd14;
	.param .b64 param1;
	st.param.f64 	[param1], 0d4000000000000000;
	.param .b64 retval0;
	call.uni (retval0), 
	__internal_accurate_pow, 
	(
	param0, 
	param1
	);
	ld.param.f64 	%fd78, [retval0];
	} // callseq 10
	setp.lt.s32 	%p36, %r22, 0;
	neg.f64 	%fd80, %fd78;
	selp.f64 	%fd81, %fd80, %fd78, %p34;
	selp.f64 	%fd82, %fd81, %fd78, %p36;
	setp.eq.f32 	%p37, %f11, 0f00000000;
	selp.b32 	%r92, %r22, 0, %p34;
	or.b32  	%r93, %r92, 2146435072;
	selp.b32 	%r94, %r93, %r92, %p33;
	mov.b32 	%r95, 0;
	mov.b64 	%fd83, {%r95, %r94};
	selp.f64 	%fd144, %fd83, %fd82, %p37;
	add.f64 	%fd84, %fd77, 0d4000000000000000;
	{
	.reg .b32 %temp; 
	mov.b64 	{%temp, %r96}, %fd84;
	}
	and.b32  	%r97, %r96, 2146435072;
	setp.ne.s32 	%p38, %r97, 2146435072;
	@%p38 bra 	$L__BB1_24;
	setp.nan.f32 	%p39, %f11, %f11;
	@%p39 bra 	$L__BB1_23;
	setp.neu.f64 	%p40, %fd14, 0d7FF0000000000000;
	@%p40 bra 	$L__BB1_24;
	setp.lt.s32 	%p41, %r22, 0;
	or.b32  	%r98, %r16, -2147483648;
	selp.b32 	%r99, %r98, %r16, %p1;
	selp.b32 	%r100, %r99, %r16, %p41;
	mov.b32 	%r101, 0;
	mov.b64 	%fd144, {%r101, %r100};
	bra.uni 	$L__BB1_24;
$L__BB1_23:
	mov.f64 	%fd86, 0d4000000000000000;
	add.rn.f64 	%fd144, %fd77, %fd86;
$L__BB1_24:
	setp.eq.f32 	%p42, %f11, 0f3F800000;
	selp.f64 	%fd87, 0d3FF0000000000000, %fd144, %p42;
	cvt.f64.f32 	%fd88, %f10;
	mul.f64 	%fd89, %fd87, %fd88;
	cvt.f64.f32 	%fd90, %f56;
	sub.f64 	%fd91, %fd90, %fd89;
	cvt.rn.f32.f64 	%f56, %fd91;
	st.global.f32 	[%rd2], %f56;
$L__BB1_25:
	add.s32 	%r197, %r197, 2;
	add.s32 	%r196, %r196, 2;
	add.s32 	%r195, %r195, 2;
	and.b32  	%r198, %r5, 2147483646;
	setp.ne.s32 	%p43, %r197, %r198;
	@%p43 bra 	$L__BB1_11;
$L__BB1_26:
	and.b32  	%r102, %r5, 1;
	setp.eq.b32 	%p44, %r102, 1;
	not.pred 	%p45, %p44;
	setp.eq.s32 	%p46, %r198, %r6;
	or.pred  	%p47, %p45, %p46;
	@%p47 bra 	$L__BB1_33;
	ld.param.u64 	%rd36, [_Z17calRHS_PeriodicBCPfS_S__param_0];
	setp.lt.s32 	%p48, %r14, 0;
	setp.eq.s32 	%p49, %r15, 1062207488;
	mad.lo.s32 	%r105, %r78, %r5, %r198;
	ld.global.f32 	%f36, [d_gamma];
	add.f32 	%f37, %f36, %f36;
	ld.global.f32 	%f38, [%rd1];
	mul.f32 	%f15, %f37, %f38;
	cvta.to.global.u64 	%rd15, %rd36;
	mul.wide.s32 	%rd16, %r105, 4;
	add.s64 	%rd17, %rd15, %rd16;
	ld.global.f32 	%f16, [%rd17];
	cvt.f64.f32 	%fd19, %f16;
	{
	.reg .b32 %temp; 
	mov.b64 	{%temp, %r28}, %fd19;
	}
	abs.f64 	%fd20, %fd19;
	{ // callseq 11, 0
	.param .b64 param0;
	st.param.f64 	[param0], %fd20;
	.param .b64 param1;
	st.param.f64 	[param1], 0d4000000000000000;
	.param .b64 retval0;
	call.uni (retval0), 
	__internal_accurate_pow, 
	(
	param0, 
	param1
	);
	ld.param.f64 	%fd92, [retval0];
	} // callseq 11
	setp.lt.s32 	%p51, %r28, 0;
	neg.f64 	%fd94, %fd92;
	selp.f64 	%fd95, %fd94, %fd92, %p49;
	selp.f64 	%fd96, %fd95, %fd92, %p51;
	setp.eq.f32 	%p52, %f16, 0f00000000;
	selp.b32 	%r106, %r28, 0, %p49;
	or.b32  	%r107, %r106, 2146435072;
	selp.b32 	%r108, %r107, %r106, %p48;
	mov.b32 	%r109, 0;
	mov.b64 	%fd97, {%r109, %r108};
	selp.f64 	%fd145, %fd97, %fd96, %p52;
	add.f64 	%fd98, %fd19, 0d4000000000000000;
	{
	.reg .b32 %temp; 
	mov.b64 	{%temp, %r110}, %fd98;
	}
	and.b32  	%r111, %r110, 2146435072;
	setp.ne.s32 	%p53, %r111, 2146435072;
	@%p53 bra 	$L__BB1_32;
	setp.nan.f32 	%p54, %f16, %f16;
	@%p54 bra 	$L__BB1_31;
	setp.neu.f64 	%p55, %fd20, 0d7FF0000000000000;
	@%p55 bra 	$L__BB1_32;
	setp.lt.s32 	%p56, %r28, 0;
	or.b32  	%r112, %r16, -2147483648;
	selp.b32 	%r113, %r112, %r16, %p1;
	selp.b32 	%r114, %r113, %r16, %p56;
	mov.b32 	%r115, 0;
	mov.b64 	%fd145, {%r115, %r114};
	bra.uni 	$L__BB1_32;
$L__BB1_31:
	mov.f64 	%fd99, 0d4000000000000000;
	add.rn.f64 	%fd145, %fd19, %fd99;
$L__BB1_32:
	setp.eq.f32 	%p57, %f16, 0f3F800000;
	selp.f64 	%fd100, 0d3FF0000000000000, %fd145, %p57;
	cvt.f64.f32 	%fd101, %f15;
	mul.f64 	%fd102, %fd100, %fd101;
	cvt.f64.f32 	%fd103, %f56;
	sub.f64 	%fd104, %fd103, %fd102;
	cvt.rn.f32.f64 	%f56, %fd104;
	st.global.f32 	[%rd2], %f56;
$L__BB1_33:
	setp.eq.s32 	%p58, %r2, 1;
	@%p58 bra 	$L__BB1_35;
	setp.gt.s32 	%p59, %r9, 0;
	selp.b32 	%r117, 0, %r2, %p59;
	add.s32 	%r118, %r9, %r117;
	add.s32 	%r199, %r118, -1;
	add.s32 	%r119, %r9, 1;
	setp.lt.s32 	%p60, %r119, %r2;
	selp.b32 	%r120, 0, %r2, %p60;
	sub.s32 	%r200, %r119, %r120;
$L__BB1_35:
	setp.eq.s32 	%p61, %r3, 1;
	@%p61 bra 	$L__BB1_37;
	setp.gt.s32 	%p62, %r8, 0;
	selp.b32 	%r122, 0, %r3, %p62;
	add.s32 	%r123, %r8, %r122;
	add.s32 	%r201, %r123, -1;
	add.s32 	%r124, %r8, 1;
	setp.lt.s32 	%p63, %r124, %r3;
	selp.b32 	%r125, 0, %r3, %p63;
	sub.s32 	%r202, %r124, %r125;
$L__BB1_37:
	setp.eq.s32 	%p64, %r4, 1;
	@%p64 bra 	$L__BB1_39;
	setp.gt.s32 	%p65, %r7, 0;
	selp.b32 	%r127, 0, %r4, %p65;
	add.s32 	%r128, %r7, %r127;
	add.s32 	%r203, %r128, -1;
	add.s32 	%r129, %r7, 1;
	setp.lt.s32 	%p66, %r129, %r4;
	selp.b32 	%r130, 0, %r4, %p66;
	sub.s32 	%r204, %r129, %r130;
$L__BB1_39:
	setp.eq.s32 	%p67, %r2, 1;
	@%p67 bra 	$L__BB1_48;
	ld.param.u64 	%rd37, [_Z17calRHS_PeriodicBCPfS_S__param_0];
	mad.lo.s32 	%r131, %r3, %r199, %r8;
	mad.lo.s32 	%r132, %r131, %r4, %r7;
	mad.lo.s32 	%r133, %r132, %r5, %r6;
	mad.lo.s32 	%r134, %r3, %r200, %r8;
	mad.lo.s32 	%r135, %r134, %r4, %r7;
	mad.lo.s32 	%r136, %r135, %r5, %r6;
	cvta.to.global.u64 	%rd18, %rd37;
	mul.wide.s32 	%rd19, %r133, 4;
	add.s64 	%rd20, %rd18, %rd19;
	ld.global.f32 	%f39, [%rd20];
	mul.wide.s32 	%rd21, %r136, 4;
	add.s64 	%rd22, %rd18, %rd21;
	ld.global.f32 	%f40, [%rd22];
	add.f32 	%f41, %f39, %f40;
	ld.global.f32 	%f42, [%rd1];
	add.f32 	%f43, %f42, %f42;
	sub.f32 	%f19, %f41, %f43;
	ld.const.f32 	%f20, [d_dx];
	cvt.f64.f32 	%fd25, %f20;
	{
	.reg .b32 %temp; 
	mov.b64 	{%temp, %r41}, %fd25;
	}
	mov.f64 	%fd105, 0d4000000000000000;
	{
	.reg .b32 %temp; 
	mov.b64 	{%temp, %r137}, %fd105;
	}
	and.b32  	%r43, %r137, 2146435072;
	setp.eq.s32 	%p68, %r43, 1062207488;
	abs.f64 	%fd26, %fd25;
	{ // callseq 12, 0
	.param .b64 param0;
	st.param.f64 	[param0], %fd26;
	.param .b64 param1;
	st.param.f64 	[param1], 0d4000000000000000;
	.param .b64 retval0;
	call.uni (retval0), 
	__internal_accurate_pow, 
	(
	param0, 
	param1
	);
	ld.param.f64 	%fd106, [retval0];
	} // callseq 12
	setp.lt.s32 	%p69, %r41, 0;
	neg.f64 	%fd108, %fd106;
	selp.f64 	%fd109, %fd108, %fd106, %p68;
	selp.f64 	%fd147, %fd109, %fd106, %p69;
	setp.neu.f32 	%p70, %f20, 0f00000000;
	@%p70 bra 	$L__BB1_42;
	selp.b32 	%r138, %r41, 0, %p68;
	setp.lt.s32 	%p72, %r137, 0;
	or.b32  	%r139, %r138, 2146435072;
	selp.b32 	%r140, %r139, %r138, %p72;
	mov.b32 	%r141, 0;
	mov.b64 	%fd147, {%r141, %r140};
$L__BB1_42:
	add.f64 	%fd110, %fd25, 0d4000000000000000;
	{
	.reg .b32 %temp; 
	mov.b64 	{%temp, %r142}, %fd110;
	}
	and.b32  	%r143, %r142, 2146435072;
	setp.ne.s32 	%p73, %r143, 2146435072;
	@%p73 bra 	$L__BB1_47;
	setp.num.f32 	%p74, %f20, %f20;
	@%p74 bra 	$L__BB1_45;
	mov.f64 	%fd111, 0d4000000000000000;
	add.rn.f64 	%fd147, %fd25, %fd111;
	bra.uni 	$L__BB1_47;
$L__BB1_45:
	setp.neu.f64 	%p75, %fd26, 0d7FF0000000000000;
	@%p75 bra 	$L__BB1_47;
	setp.lt.s32 	%p76, %r41, 0;
	setp.eq.s32 	%p77, %r43, 1062207488;
	setp.lt.s32 	%p78, %r137, 0;
	selp.b32 	%r145, 0, 2146435072, %p78;
	and.b32  	%r146, %r137, 2147483647;
	setp.ne.s32 	%p79, %r146, 1071644672;
	or.b32  	%r147, %r145, -2147483648;
	selp.b32 	%r148, %r147, %r145, %p79;
	selp.b32 	%r149, %r148, %r145, %p77;
	selp.b32 	%r150, %r149, %r145, %p76;
	mov.b32 	%r151, 0;
	mov.b64 	%fd147, {%r151, %r150};
$L__BB1_47:
	setp.eq.f32 	%p80, %f20, 0f3F800000;
	selp.f64 	%fd112, 0d3FF0000000000000, %fd147, %p80;
	cvt.f64.f32 	%fd113, %f19;
	div.rn.f64 	%fd114, %fd113, %fd112;
	cvt.f64.f32 	%fd115, %f56;
	add.f64 	%fd116, %fd114, %fd115;
	cvt.rn.f32.f64 	%f56, %fd116;
	st.global.f32 	[%rd2], %f56;
$L__BB1_48:
	setp.eq.s32 	%p81, %r3, 1;
	@%p81 bra 	$L__BB1_57;
	ld.param.u64 	%rd38, [_Z17calRHS_PeriodicBCPfS_S__param_0];
	mul.lo.s32 	%r152, %r3, %r9;
	add.s32 	%r153, %r152, %r201;
	mad.lo.s32 	%r154, %r153, %r4, %r7;
	mad.lo.s32 	%r155, %r154, %r5, %r6;
	add.s32 	%r156, %r152, %r202;
	mad.lo.s32 	%r157, %r156, %r4, %r7;
	mad.lo.s32 	%r158, %r157, %r5, %r6;
	cvta.to.global.u64 	%rd23, %rd38;
	mul.wide.s32 	%rd24, %r155, 4;
	add.s64 	%rd25, %rd23, %rd24;
	ld.global.f32 	%f44, [%rd25];
	mul.wide.s32 	%rd26, %r158, 4;
	add.s64 	%rd27, %rd23, %rd26;
	ld.global.f32 	%f45, [%rd27];
	add.f32 	%f46, %f44, %f45;
	ld.global.f32 	%f47, [%rd1];
	add.f32 	%f48, %f47, %f47;
	sub.f32 	%f23, %f46, %f48;
	ld.const.f32 	%f24, [d_dx];
	cvt.f64.f32 	%fd33, %f24;
	{
	.reg .b32 %temp; 
	mov.b64 	{%temp, %r44}, %fd33;
	}
	mov.f64 	%fd117, 0d4000000000000000;
	{
	.reg .b32 %temp; 
	mov.b64 	{%temp, %r159}, %fd117;
	}
	and.b32  	%r46, %r159, 2146435072;
	setp.eq.s32 	%p82, %r46, 1062207488;
	abs.f64 	%fd34, %fd33;
	{ // callseq 13, 0
	.param .b64 param0;
	st.param.f64 	[param0], %fd34;
	.param .b64 param1;
	st.param.f64 	[param1], 0d4000000000000000;
	.param .b64 retval0;
	call.uni (retval0), 
	__internal_accurate_pow, 
	(
	param0, 
	param1
	);
	ld.param.f64 	%fd118, [retval0];
	} // callseq 13
	setp.lt.s32 	%p83, %r44, 0;
	neg.f64 	%fd120, %fd118;
	selp.f64 	%fd121, %fd120, %fd118, %p82;
	selp.f64 	%fd149, %fd121, %fd118, %p83;
	setp.neu.f32 	%p84, %f24, 0f00000000;
	@%p84 bra 	$L__BB1_51;
	selp.b32 	%r160, %r44, 0, %p82;
	setp.lt.s32 	%p86, %r159, 0;
	or.b32  	%r161, %r160, 2146435072;
	selp.b32 	%r162, %r161, %r160, %p86;
	mov.b32 	%r163, 0;
	mov.b64 	%fd149, {%r163, %r162};
$L__BB1_51:
	add.f64 	%fd122, %fd33, 0d4000000000000000;
	{
	.reg .b32 %temp; 
	mov.b64 	{%temp, %r164}, %fd122;
	}
	and.b32  	%r165, %r164, 2146435072;
	setp.ne.s32 	%p87, %r165, 2146435072;
	@%p87 bra 	$L__BB1_56;
	setp.num.f32 	%p88, %f24, %f24;
	@%p88 bra 	$L__BB1_54;
	mov.f64 	%fd123, 0d4000000000000000;
	add.rn.f64 	%fd149, %fd33, %fd123;
	bra.uni 	$L__BB1_56;
$L__BB1_54:
	setp.neu.f64 	%p89, %fd34, 0d7FF0000000000000;
	@%p89 bra 	$L__BB1_56;
	setp.lt.s32 	%p90, %r44, 0;
	setp.eq.s32 	%p91, %r46, 1062207488;
	setp.lt.s32 	%p92, %r159, 0;
	selp.b32 	%r167, 0, 2146435072, %p92;
	and.b32  	%r168, %r159, 2147483647;
	setp.ne.s32 	%p93, %r168, 1071644672;
	or.b32  	%r169, %r167, -2147483648;
	selp.b32 	%r170, %r169, %r167, %p93;
	selp.b32 	%r171, %r170, %r167, %p91;
	selp.b32 	%r172, %r171, %r167, %p90;
	mov.b32 	%r173, 0;
	mov.b64 	%fd149, {%r173, %r172};
$L__BB1_56:
	setp.eq.f32 	%p94, %f24, 0f3F800000;
	selp.f64 	%fd124, 0d3FF0000000000000, %fd149, %p94;
	cvt.f64.f32 	%fd125, %f23;
	div.rn.f64 	%fd126, %fd125, %fd124;
	cvt.f64.f32 	%fd127, %f56;
	add.f64 	%fd128, %fd126, %fd127;
	cvt.rn.f32.f64 	%f56, %fd128;
	st.global.f32 	[%rd2], %f56;
$L__BB1_57:
	setp.eq.s32 	%p95, %r4, 1;
	@%p95 bra 	$L__BB1_66;
	ld.param.u64 	%rd39, [_Z17calRHS_PeriodicBCPfS_S__param_0];
	mad.lo.s32 	%r174, %r3, %r9, %r8;
	mul.lo.s32 	%r175, %r174, %r4;
	add.s32 	%r176, %r175, %r203;
	mad.lo.s32 	%r177, %r176, %r5, %r6;
	add.s32 	%r178, %r175, %r204;
	mad.lo.s32 	%r179, %r178, %r5, %r6;
	cvta.to.global.u64 	%rd28, %rd39;
	mul.wide.s32 	%rd29, %r177, 4;
	add.s64 	%rd30, %rd28, %rd29;
	ld.global.f32 	%f49, [%rd30];
	mul.wide.s32 	%rd31, %r179, 4;
	add.s64 	%rd32, %rd28, %rd31;
	ld.global.f32 	%f50, [%rd32];
	add.f32 	%f51, %f49, %f50;
	ld.global.f32 	%f52, [%rd1];
	add.f32 	%f53, %f52, %f52;
	sub.f32 	%f27, %f51, %f53;
	ld.const.f32 	%f28, [d_dx];
	cvt.f64.f32 	%fd41, %f28;
	{
	.reg .b32 %temp; 
	mov.b64 	{%temp, %r47}, %fd41;
	}
	mov.f64 	%fd129, 0d4000000000000000;
	{
	.reg .b32 %temp; 
	mov.b64 	{%temp, %r180}, %fd129;
	}
	and.b32  	%r49, %r180, 2146435072;
	setp.eq.s32 	%p96, %r49, 1062207488;
	abs.f64 	%fd42, %fd41;
	{ // callseq 14, 0
	.param .b64 param0;
	st.param.f64 	[param0], %fd42;
	.param .b64 param1;
	st.param.f64 	[param1], 0d4000000000000000;
	.param .b64 retval0;
	call.uni (retval0), 
	__internal_accurate_pow, 
	(
	param0, 
	param1
	);
	ld.param.f64 	%fd130, [retval0];
	} // callseq 14
	setp.lt.s32 	%p97, %r47, 0;
	neg.f64 	%fd132, %fd130;
	selp.f64 	%fd133, %fd132, %fd130, %p96;
	selp.f64 	%fd151, %fd133, %fd130, %p97;
	setp.neu.f32 	%p98, %f28, 0f00000000;
	@%p98 bra 	$L__BB1_60;
	setp.eq.s32 	%p99, %r49, 1062207488;
	selp.b32 	%r181, %r47, 0, %p99;
	setp.lt.s32 	%p100, %r180, 0;
	or.b32  	%r182, %r181, 2146435072;
	selp.b32 	%r183, %r182, %r181, %p100;
	mov.b32 	%r184, 0;
	mov.b64 	%fd151, {%r184, %r183};
$L__BB1_60:
	add.f64 	%fd134, %fd41, 0d4000000000000000;
	{
	.reg .b32 %temp; 
	mov.b64 	{%temp, %r185}, %fd134;
	}
	and.b32  	%r186, %r185, 2146435072;
	setp.ne.s32 	%p101, %r186, 2146435072;
	@%p101 bra 	$L__BB1_65;
	setp.num.f32 	%p102, %f28, %f28;
	@%p102 bra 	$L__BB1_63;
	mov.f64 	%fd135, 0d4000000000000000;
	add.rn.f64 	%fd151, %fd41, %fd135;
	bra.uni 	$L__BB1_65;
$L__BB1_63:
	setp.neu.f64 	%p103, %fd42, 0d7FF0000000000000;
	@%p103 bra 	$L__BB1_65;
	setp.lt.s32 	%p104, %r47, 0;
	setp.eq.s32 	%p105, %r49, 1062207488;
	setp.lt.s32 	%p106, %r180, 0;
	selp.b32 	%r188, 0, 2146435072, %p106;
	and.b32  	%r189, %r180, 2147483647;
	setp.ne.s32 	%p107, %r189, 1071644672;
	or.b32  	%r190, %r188, -2147483648;
	selp.b32 	%r191, %r190, %r188, %p107;
	selp.b32 	%r192, %r191, %r188, %p105;
	selp.b32 	%r193, %r192, %r188, %p104;
	mov.b32 	%r194, 0;
	mov.b64 	%fd151, {%r194, %r193};
$L__BB1_65:
	setp.eq.f32 	%p108, %f28, 0f3F800000;
	selp.f64 	%fd136, 0d3FF0000000000000, %fd151, %p108;
	cvt.f64.f32 	%fd137, %f27;
	div.rn.f64 	%fd138, %fd137, %fd136;
	cvt.f64.f32 	%fd139, %f56;
	add.f64 	%fd140, %fd138, %fd139;
	cvt.rn.f32.f64 	%f54, %fd140;
	st.global.f32 	[%rd2], %f54;
$L__BB1_66:
	ret;

}
	// .globl	_Z16updateeta_withBCPfS_S_S_Pi
.visible .entry _Z16updateeta_withBCPfS_S_S_Pi(
	.param .u64 .ptr .align 1 _Z16updateeta_withBCPfS_S_S_Pi_param_0,
	.param .u64 .ptr .align 1 _Z16updateeta_withBCPfS_S_S_Pi_param_1,
	.param .u64 .ptr .align 1 _Z16updateeta_withBCPfS_S_S_Pi_param_2,
	.param .u64 .ptr .align 1 _Z16updateeta_withBCPfS_S_S_Pi_param_3,
	.param .u64 .ptr .align 1 _Z16updateeta_withBCPfS_S_S_Pi_param_4
)
{
	.local .align 4 .b8 	__local_depot2[12];
	.reg .b64 	%SP;
	.reg .b64 	%SPL;
	.reg .pred 	%p<3>;
	.reg .b32 	%r<22>;
	.reg .b32 	%f<26>;
	.reg .b64 	%rd<20>;

	mov.u64 	%SPL, __local_depot2;
	ld.param.u64 	%rd6, [_Z16updateeta_withBCPfS_S_S_Pi_param_0];
	ld.param.u64 	%rd3, [_Z16updateeta_withBCPfS_S_S_Pi_param_1];
	ld.param.u64 	%rd4, [_Z16updateeta_withBCPfS_S_S_Pi_param_3];
	ld.param.u64 	%rd5, [_Z16updateeta_withBCPfS_S_S_Pi_param_4];
	cvta.to.global.u64 	%rd1, %rd6;
	add.u64 	%rd2, %SPL, 0;
	mov.u32 	%r5, %ctaid.x;
	mov.u32 	%r6, %ntid.x;
	mov.u32 	%r7, %tid.x;
	mad.lo.s32 	%r1, %r5, %r6, %r7;
	ld.const.u32 	%r8, [d_Nx];
	ld.const.u32 	%r9, [d_Ny];
	mul.lo.s32 	%r10, %r9, %r8;
	ld.const.u32 	%r2, [d_Nz];
	mul.lo.s32 	%r11, %r10, %r2;
	ld.const.u32 	%r3, [d_Norient];
	mul.lo.s32 	%r12, %r11, %r3;
	setp.ge.s32 	%p1, %r1, %r12;
	@%p1 bra 	$L__BB2_4;
	cvta.to.global.u64 	%rd8, %rd5;
	div.s32 	%r13, %r1, %r3;
	div.s32 	%r14, %r13, %r2;
	mul.lo.s32 	%r15, %r14, %r2;
	sub.s32 	%r16, %r13, %r15;
	ld.const.f32 	%f1, [d_Gm1];
	st.local.f32 	[%rd2+4], %f1;
	ld.const.f32 	%f2, [d_Gm2];
	st.local.f32 	[%rd2+8], %f2;
	mad.lo.s32 	%r18, %r14, %r2, %r16;
	mul.wide.s32 	%rd9, %r18, 4;
	add.s64 	%rd10, %rd8, %rd9;
	ld.global.u32 	%r4, [%rd10];
	setp.eq.s32 	%p2, %r4, 0;
	@%p2 bra 	$L__BB2_3;
	mul.wide.s32 	%rd11, %r4, 4;
	add.s64 	%rd12, %rd2, %rd11;
	ld.local.f32 	%f3, [%rd12];
	neg.f32 	%f4, %f3;
	ld.const.f32 	%f5, [d_kb];
	cvta.to.global.u64 	%rd13, %rd4;
	ld.global.f32 	%f6, [%rd13];
	mul.f32 	%f7, %f5, %f6;
	div.rn.f32 	%f8, %f4, %f7;
	fma.rn.f32 	%f9, %f8, 0f3BBB989D, 0f3F000000;
	cvt.sat.f32.f32 	%f10, %f9;
	mov.f32 	%f11, 0f4B400001;
	mov.f32 	%f12, 0f437C0000;
	fma.rm.f32 	%f13, %f10, %f12, %f11;
	add.f32 	%f14, %f13, 0fCB40007F;
	neg.f32 	%f15, %f14;
	fma.rn.f32 	%f16, %f8, 0f3FB8AA3B, %f15;
	fma.rn.f32 	%f17, %f8, 0f32A57060, %f16;
	mov.b32 	%r19, %f13;
	shl.b32 	%r20, %r19, 23;
	mov.b32 	%f18, %r20;
	ex2.approx.ftz.f32 	%f19, %f17;
	mul.f32 	%f20, %f19, %f18;
	mul.wide.s32 	%rd14, %r1, 4;
	add.s64 	%rd15, %rd1, %rd14;
	ld.global.f32 	%f21, [%rd15];
	ld.global.f32 	%f22, [d_dt];
	cvta.to.global.u64 	%rd16, %rd3;
	add.s64 	%rd17, %rd16, %rd14;
	ld.global.f32 	%f23, [%rd17];
	mul.f32 	%f24, %f22, %f23;
	fma.rn.f32 	%f25, %f24, %f20, %f21;
	st.global.f32 	[%rd15], %f25;
	bra.uni 	$L__BB2_4;
$L__BB2_3:
	mul.wide.s32 	%rd18, %r1, 4;
	add.s64 	%rd19, %rd1, %rd18;
	mov.b32 	%r21, 0;
	st.global.u32 	[%rd19], %r21;
$L__BB2_4:
	ret;

}
	// .globl	_Z15updateConstantsv
.visible .entry _Z15updateConstantsv()
{
	.reg .pred 	%p<3>;
	.reg .b32 	%r<5>;
	.reg .b32 	%f<13>;
	.reg .b64 	%fd<13>;

	ld.const.f32 	%f1, [d_kxx];
	cvt.f64.f32 	%fd1, %f1;
	mov.f64 	%fd2, 0d3EB0C6F7A0000000;
	{
	.reg .b32 %temp; 
	mov.b64 	{%temp, %r1}, %fd2;
	}
	mov.f64 	%fd3, 0d4000000000000000;
	{
	.reg .b32 %temp; 
	mov.b64 	{%temp, %r2}, %fd3;
	}
	and.b32  	%r4, %r2, 2146435072;
	setp.eq.s32 	%p1, %r4, 1062207488;
	{ // callseq 15, 0
	.param .b64 param0;
	st.param.f64 	[param0], 0d3EB0C6F7A0000000;
	.param .b64 param1;
	st.param.f64 	[param1], 0d4000000000000000;
	.param .b64 retval0;
	call.uni (retval0), 
	__internal_accurate_pow, 
	(
	param0, 
	param1
	);
	ld.param.f64 	%fd4, [retval0];
	} // callseq 15
	setp.lt.s32 	%p2, %r1, 0;
	neg.f64 	%fd6, %fd4;
	selp.f64 	%fd7, %fd6, %fd4, %p1;
	selp.f64 	%fd8, %fd7, %fd4, %p2;
	div.rn.f64 	%fd9, %fd1, %fd8;
	ld.const.f32 	%f2, [d_L0];
	cvt.f64.f32 	%fd10, %f2;
	mul.f64 	%fd11, %fd9, %fd10;
	cvt.rn.f32.f64 	%f3, %fd11;
	div.rn.f64 	%fd12, %fd8, %fd1;
	cvt.rn.f32.f64 	%f4, %fd12;
	ld.global.f32 	%f5, [d_dt];
	mul.f32 	%f6, %f5, %f3;
	st.global.f32 	[d_dt], %f6;
	ld.global.f32 	%f7, [d_alpha];
	mul.f32 	%f8, %f7, %f4;
	st.global.f32 	[d_alpha], %f8;
	ld.global.f32 	%f9, [d_beta];
	mul.f32 	%f10, %f9, %f4;
	st.global.f32 	[d_beta], %f10;
	ld.global.f32 	%f11, [d_gamma];
	mul.f32 	%f12, %f11, %f4;
	st.global.f32 	[d_gamma], %f12;
	ret;

}
	// .globl	_Z27calRHS_NeumannAndPeriodicBCPfS_S_Pi
.visible .entry _Z27calRHS_NeumannAndPeriodicBCPfS_S_Pi(
	.param .u64 .ptr .align 1 _Z27calRHS_NeumannAndPeriodicBCPfS_S_Pi_param_0,
	.param .u64 .ptr .align 1 _Z27calRHS_NeumannAndPeriodicBCPfS_S_Pi_param_1,
	.param .u64 .ptr .align 1 _Z27calRHS_NeumannAndPeriodicBCPfS_S_Pi_param_2,
	.param .u64 .ptr .align 1 _Z27calRHS_NeumannAndPeriodicBCPfS_S_Pi_param_3
)
{
	.reg .pred 	%p<124>;
	.reg .b32 	%r<227>;
	.reg .b32 	%f<62>;
	.reg .b64 	%rd<50>;
	.reg .b64 	%fd<152>;

	mov.u32 	%r54, %ctaid.x;
	mov.u32 	%r55, %ntid.x;
	mov.u32 	%r56, %tid.x;
	mad.lo.s32 	%r1, %r54, %r55, %r56;
	ld.const.u32 	%r2, [d_Nx];
	ld.const.u32 	%r3, [d_Ny];
	mul.lo.s32 	%r57, %r3, %r2;
	ld.const.u32 	%r4, [d_Nz];
	mul.lo.s32 	%r58, %r57, %r4;
	ld.const.u32 	%r5, [d_Norient];
	mul.lo.s32 	%r59, %r58, %r5;
	setp.ge.s32 	%p2, %r1, %r59;
	@%p2 bra 	$L__BB4_66;
	ld.param.u64 	%rd42, [_Z27calRHS_NeumannAndPeriodicBCPfS_S_Pi_param_0];
	div.s32 	%r60, %r1, %r5;
	mul.lo.s32 	%r61, %r60, %r5;
	sub.s32 	%r6, %r1, %r61;
	div.s32 	%r62, %r60, %r4;
	mul.lo.s32 	%r63, %r62, %r4;
	sub.s32 	%r7, %r60, %r63;
	div.s32 	%r9, %r62, %r3;
	mul.lo.s32 	%r64, %r9, %r3;
	sub.s32 	%r8, %r62, %r64;
	ld.global.f32 	%f29, [d_alpha];
	cvta.to.global.u64 	%rd9, %rd42;
	mul.wide.s32 	%rd10, %r1, 4;
	add.s64 	%rd1, %rd9, %rd10;
	ld.global.f32 	%f1, [%rd1];
	mul.f32 	%f2, %f29, %f1;
	ld.global.f32 	%f3, [d_beta];
	cvt.f64.f32 	%fd1, %f1;
	{
	.reg .b32 %temp; 
	mov.b64 	{%temp, %r10}, %fd1;
	}
	mov.f64 	%fd49, 0d4008000000000000;
	{
	.reg .b32 %temp; 
	mov.b64 	{%temp, %r65}, %fd49;
	}
	and.b32  	%r12, %r65, 2146435072;
	setp.eq.s32 	%p3, %r12, 1073741824;
	abs.f64 	%fd2, %fd1;
	{ // callseq 16, 0
	.param .b64 param0;
	st.param.f64 	[param0], %fd2;
	.param .b64 param1;
	st.param.f64 	[param1], 0d4008000000000000;
	.param .b64 retval0;
	call.uni (retval0), 
	__internal_accurate_pow, 
	(
	param0, 
	param1
	);
	ld.param.f64 	%fd50, [retval0];
	} // callseq 16
	setp.lt.s32 	%p4, %r10, 0;
	neg.f64 	%fd52, %fd50;
	selp.f64 	%fd53, %fd52, %fd50, %p3;
	selp.f64 	%fd142, %fd53, %fd50, %p4;
	setp.neu.f32 	%p5, %f1, 0f00000000;
	@%p5 bra 	$L__BB4_3;
	selp.b32 	%r66, %r10, 0, %p3;
	setp.lt.s32 	%p7, %r65, 0;
	or.b32  	%r67, %r66, 2146435072;
	selp.b32 	%r68, %r67, %r66, %p7;
	mov.b32 	%r69, 0;
	mov.b64 	%fd142, {%r69, %r68};
$L__BB4_3:
	add.f64 	%fd54, %fd1, 0d4008000000000000;
	{
	.reg .b32 %temp; 
	mov.b64 	{%temp, %r70}, %fd54;
	}
	and.b32  	%r71, %r70, 2146435072;
	setp.ne.s32 	%p8, %r71, 2146435072;
	@%p8 bra 	$L__BB4_8;
	setp.num.f32 	%p9, %f1, %f1;
	@%p9 bra 	$L__BB4_6;
	mov.f64 	%fd55, 0d4008000000000000;
	add.rn.f64 	%fd142, %fd1, %fd55;
	bra.uni 	$L__BB4_8;
$L__BB4_6:
	setp.neu.f64 	%p10, %fd2, 0d7FF0000000000000;
	@%p10 bra 	$L__BB4_8;
	setp.lt.s32 	%p11, %r10, 0;
	setp.eq.s32 	%p12, %r12, 1073741824;
	setp.lt.s32 	%p13, %r65, 0;
	selp.b32 	%r73, 0, 2146435072, %p13;
	and.b32  	%r74, %r65, 2147483647;
	setp.ne.s32 	%p14, %r74, 1071644672;
	or.b32  	%r75, %r73, -2147483648;
	selp.b32 	%r76, %r75, %r73, %p14;
	selp.b32 	%r77, %r76, %r73, %p12;
	selp.b32 	%r78, %r77, %r73, %p11;
	mov.b32 	%r79, 0;
	mov.b64 	%fd142, {%r79, %r78};
$L__BB4_8:
	ld.param.u64 	%rd48, [_Z27calRHS_NeumannAndPeriodicBCPfS_S_Pi_param_1];
	setp.eq.f32 	%p15, %f1, 0f3F800000;
	selp.f64 	%fd56, 0d3FF0000000000000, %fd142, %p15;
	cvt.f64.f32 	%fd57, %f3;
	mul.f64 	%fd58, %fd56, %fd57;
	cvt.f64.f32 	%fd59, %f2;
	sub.f64 	%fd60, %fd59, %fd58;
	cvt.rn.f32.f64 	%f56, %fd60;
	cvta.to.global.u64 	%rd11, %rd48;
	add.s64 	%rd2, %rd11, %rd10;
	st.global.f32 	[%rd2], %f56;
	setp.lt.s32 	%p16, %r5, 1;
	@%p16 bra 	$L__BB4_33;
	mad.lo.s32 	%r81, %r3, %r9, %r8;
	mad.lo.s32 	%r82, %r81, %r4, %r7;
	mul.lo.s32 	%r217, %r82, %r5;
	mov.f64 	%fd61, 0d4000000000000000;
	{
	.reg .b32 %temp; 
	mov.b64 	{%temp, %r14}, %fd61;
	}
	and.b32  	%r15, %r14, 2146435072;
	setp.eq.s32 	%p17, %r15, 1062207488;
	setp.lt.s32 	%p18, %r14, 0;
	selp.b32 	%r16, 0, 2146435072, %p18;
	and.b32  	%r83, %r14, 2147483647;
	setp.ne.s32 	%p19, %r83, 1071644672;
	and.pred  	%p1, %p17, %p19;
	setp.eq.s32 	%p20, %r5, 1;
	mov.b32 	%r220, 0;
	@%p20 bra 	$L__BB4_26;
	neg.s32 	%r218, %r6;
	mov.b32 	%r219, 0;
$L__BB4_11:
	setp.eq.s32 	%p21, %r218, 0;
	@%p21 bra 	$L__BB4_18;
	ld.param.u64 	%rd43, [_Z27calRHS_NeumannAndPeriodicBCPfS_S_Pi_param_0];
	setp.lt.s32 	%p22, %r14, 0;
	setp.eq.s32 	%p23, %r15, 1062207488;
	ld.global.f32 	%f30, [d_gamma];
	add.f32 	%f31, %f30, %f30;
	ld.global.f32 	%f32, [%rd1];
	mul.f32 	%f6, %f31, %f32;
	cvta.to.global.u64 	%rd13, %rd43;
	mul.wide.s32 	%rd14, %r217, 4;
	add.s64 	%rd15, %rd13, %rd14;
	ld.global.f32 	%f7, [%rd15];
	cvt.f64.f32 	%fd62, %f7;
	{
	.reg .b32 %temp; 
	mov.b64 	{%temp, %r21}, %fd62;
	}
	abs.f64 	%fd9, %fd62;
	{ // callseq 17, 0
	.param .b64 param0;
	st.param.f64 	[param0], %fd9;
	.param .b64 param1;
	st.param.f64 	[param1], 0d4000000000000000;
	.param .b64 retval0;
	call.uni (retval0), 
	__internal_accurate_pow, 
	(
	param0, 
	param1
	);
	ld.param.f64 	%fd63, [retval0];
	} // callseq 17
	setp.lt.s32 	%p25, %r21, 0;
	neg.f64 	%fd65, %fd63;
	selp.f64 	%fd66, %fd65, %fd63, %p23;
	selp.f64 	%fd67, %fd66, %fd63, %p25;
	setp.eq.f32 	%p26, %f7, 0f00000000;
	selp.b32 	%r85, %r21, 0, %p23;
	or.b32  	%r86, %r85, 2146435072;
	selp.b32 	%r87, %r86, %r85, %p22;
	mov.b32 	%r88, 0;
	mov.b64 	%fd68, {%r88, %r87};
	selp.f64 	%fd143, %fd68, %fd67, %p26;
	add.f64 	%fd69, %fd62, 0d4000000000000000;
	{
	.reg .b32 %temp; 
	mov.b64 	{%temp, %r89}, %fd69;
	}
	and.b32  	%r90, %r89, 2146435072;
	setp.ne.s32 	%p27, %r90, 2146435072;
	@%p27 bra 	$L__BB4_17;
	setp.num.f32 	%p28, %f7, %f7;
	@%p28 bra 	$L__BB4_15;
	mov.f64 	%fd71, 0d4000000000000000;
	add.rn.f64 	%fd143, %fd62, %fd71;
	bra.uni 	$L__BB4_17;
$L__BB4_15:
	setp.neu.f64 	%p29, %fd9, 0d7FF0000000000000;
	@%p29 bra 	$L__BB4_17;
	setp.lt.s32 	%p30, %r21, 0;
	or.b32  	%r91, %r16, -2147483648;
	selp.b32 	%r92, %r91, %r16, %p1;
	selp.b32 	%r93, %r92, %r16, %p30;
	mov.b32 	%r94, 0;
	mov.b64 	%fd143, {%r94, %r93};
$L__BB4_17:
	setp.eq.f32 	%p31, %f7, 0f3F800000;
	selp.f64 	%fd72, 0d3FF0000000000000, %fd143, %p31;
	cvt.f64.f32 	%fd73, %f6;
	mul.f64 	%fd74, %fd72, %fd73;
	cvt.f64.f32 	%fd75, %f56;
	sub.f64 	%fd76, %fd75, %fd74;
	cvt.rn.f32.f64 	%f56, %fd76;
	st.global.f32 	[%rd2], %f56;
$L__BB4_18:
	add.s32 	%r95, %r219, 1;
	setp.eq.s32 	%p32, %r95, %r6;
	@%p32 bra 	$L__BB4_25;
	ld.param.u64 	%rd44, [_Z27calRHS_NeumannAndPeriodicBCPfS_S_Pi_param_0];
	setp.lt.s32 	%p33, %r14, 0;
	setp.eq.s32 	%p34, %r15, 1062207488;
	ld.global.f32 	%f33, [d_gamma];
	add.f32 	%f34, %f33, %f33;
	ld.global.f32 	%f35, [%rd1];
	mul.f32 	%f10, %f34, %f35;
	cvta.to.global.u64 	%rd16, %rd44;
	mul.wide.s32 	%rd17, %r217, 4;
	add.s64 	%rd18, %rd16, %rd17;
	ld.global.f32 	%f11, [%rd18+4];
	cvt.f64.f32 	%fd77, %f11;
	{
	.reg .b32 %temp; 
	mov.b64 	{%temp, %r22}, %fd77;
	}
	abs.f64 	%fd14, %fd77;
	{ // callseq 18, 0
	.param .b64 param0;
	st.param.f64 	[param0], %fd14;
	.param .b64 param1;
	st.param.f64 	[param1], 0d4000000000000000;
	.param .b64 retval0;
	call.uni (retval0), 
	__internal_accurate_pow, 
	(
	param0, 
	param1
	);
	ld.param.f64 	%fd78, [retval0];
	} // callseq 18
	setp.lt.s32 	%p36, %r22, 0;
	neg.f64 	%fd80, %fd78;
	selp.f64 	%fd81, %fd80, %fd78, %p34;
	selp.f64 	%fd82, %fd81, %fd78, %p36;
	setp.eq.f32 	%p37, %f11, 0f00000000;
	selp.b32 	%r96, %r22, 0, %p34;
	or.b32  	%r97, %r96, 2146435072;
	selp.b32 	%r98, %r97, %r96, %p33;
	mov.b32 	%r99, 0;
	mov.b64 	%fd83, {%r99, %r98};
	selp.f64 	%fd144, %fd83, %fd82, %p37;
	add.f64 	%fd84, %fd77, 0d4000000000000000;
	{
	.reg .b32 %temp; 
	mov.b64 	{%temp, %r100}, %fd84;
	}
	and.b32  	%r101, %r100, 2146435072;
	setp.ne.s32 	%p38, %r101, 2146435072;
	@%p38 bra 	$L__BB4_24;
	setp.nan.f32 	%p39, %f11, %f11;
	@%p39 bra 	$L__BB4_23;
	setp.neu.f64 	%p40, %fd14, 0d7FF0000000000000;
	@%p40 bra 	$L__BB4_24;
	setp.lt.s32 	%p41, %r22, 0;
	or.b32  	%r102, %r16, -2147483648;
	selp.b32 	%r103, %r102, %r16, %p1;
	selp.b32 	%r104, %r103, %r16, %p41;
	mov.b32 	%r105, 0;
	mov.b64 	%fd144, {%r105, %r104};
	bra.uni 	$L__BB4_24;
$L__BB4_23:
	mov.f64 	%fd86, 0d4000000000000000;
	add.rn.f64 	%fd144, %fd77, %fd86;
$L__BB4_24:
	setp.eq.f32 	%p42, %f11, 0f3F800000;
	selp.f64 	%fd87, 0d3FF0000000000000, %fd144, %p42;
	cvt.f64.f32 	%fd88, %f10;
	mul.f64 	%fd89, %fd87, %fd88;
	cvt.f64.f32 	%fd90, %f56;
	sub.f64 	%fd91, %fd90, %fd89;
	cvt.rn.f32.f64 	%f56, %fd91;
	st.global.f32 	[%rd2], %f56;
$L__BB4_25:
	add.s32 	%r219, %r219, 2;
	add.s32 	%r218, %r218, 2;
	add.s32 	%r217, %r217, 2;
	and.b32  	%r220, %r5, 2147483646;
	setp.ne.s32 	%p43, %r219, %r220;
	@%p43 bra 	$L__BB4_11;
$L__BB4_26:
	and.b32  	%r106, %r5, 1;
	setp.eq.b32 	%p44, %r106, 1;
	not.pred 	%p45, %p44;
	setp.eq.s32 	%p46, %r220, %r6;
	or.pred  	%p47, %p45, %p46;
	@%p47 bra 	$L__BB4_33;
	ld.param.u64 	%rd45, [_Z27calRHS_NeumannAndPeriodicBCPfS_S_Pi_param_0];
	setp.lt.s32 	%p48, %r14, 0;
	setp.eq.s32 	%p49, %r15, 1062207488;
	mad.lo.s32 	%r109, %r82, %r5, %r220;
	ld.global.f32 	%f36, [d_gamma];
	add.f32 	%f37, %f36, %f36;
	ld.global.f32 	%f38, [%rd1];
	mul.f32 	%f15, %f37, %f38;
	cvta.to.global.u64 	%rd19, %rd45;
	mul.wide.s32 	%rd20, %r109, 4;
	add.s64 	%rd21, %rd19, %rd20;
	ld.global.f32 	%f16, [%rd21];
	cvt.f64.f32 	%fd19, %f16;
	{
	.reg .b32 %temp; 
	mov.b64 	{%temp, %r28}, %fd19;
	}
	abs.f64 	%fd20, %fd19;
	{ // callseq 19, 0
	.param .b64 param0;
	st.param.f64 	[param0], %fd20;
	.param .b64 param1;
	st.param.f64 	[param1], 0d4000000000000000;
	.param .b64 retval0;
	call.uni (retval0), 
	__internal_accurate_pow, 
	(
	param0, 
	param1
	);
	ld.param.f64 	%fd92, [retval0];
	} // callseq 19
	setp.lt.s32 	%p51, %r28, 0;
	neg.f64 	%fd94, %fd92;
	selp.f64 	%fd95, %fd94, %fd92, %p49;
	selp.f64 	%fd96, %fd95, %fd92, %p51;
	setp.eq.f32 	%p52, %f16, 0f00000000;
	selp.b32 	%r110, %r28, 0, %p49;
	or.b32  	%r111, %r110, 2146435072;
	selp.b32 	%r112, %r111, %r110, %p48;
	mov.b32 	%r113, 0;
	mov.b64 	%fd97, {%r113, %r112};
	selp.f64 	%fd145, %fd97, %fd96, %p52;
	add.f64 	%fd98, %fd19, 0d4000000000000000;
	{
	.reg .b32 %temp; 
	mov.b64 	{%temp, %r114}, %fd98;
	}
	and.b32  	%r115, %r114, 2146435072;
	setp.ne.s32 	%p53, %r115, 2146435072;
	@%p53 bra 	$L__BB4_32;
	setp.nan.f32 	%p54, %f16, %f16;
	@%p54 bra 	$L__BB4_31;
	setp.neu.f64 	%p55, %fd20, 0d7FF0000000000000;
	@%p55 bra 	$L__BB4_32;
	setp.lt.s32 	%p56, %r28, 0;
	or.b32  	%r116, %r16, -2147483648;
	selp.b32 	%r117, %r116, %r16, %p1;
	selp.b32 	%r118, %r117, %r16, %p56;
	mov.b32 	%r119, 0;
	mov.b64 	%fd145, {%r119, %r118};
	bra.uni 	$L__BB4_32;
$L__BB4_31:
	mov.f64 	%fd99, 0d4000000000000000;
	add.rn.f64 	%fd145, %fd19, %fd99;
$L__BB4_32:
	setp.eq.f32 	%p57, %f16, 0f3F800000;
	selp.f64 	%fd100, 0d3FF0000000000000, %fd145, %p57;
	cvt.f64.f32 	%fd101, %f15;
	mul.f64 	%fd102, %fd100, %fd101;
	cvt.f64.f32 	%fd103, %f56;
	sub.f64 	%fd104, %fd103, %fd102;
	cvt.rn.f32.f64 	%f56, %fd104;
	st.global.f32 	[%rd2], %f56;
$L__BB4_33:
	ld.param.u64 	%rd49, [_Z27calRHS_NeumannAndPeriodicBCPfS_S_Pi_param_3];
	setp.eq.s32 	%p58, %r2, 1;
	mul.lo.s32 	%r29, %r3, %r9;
	add.s32 	%r30, %r29, %r8;
	mul.lo.s32 	%r31, %r30, %r4;
	add.s32 	%r121, %r31, %r7;
	cvta.to.global.u64 	%rd3, %rd49;
	mul.wide.s32 	%rd22, %r121, 4;
	add.s64 	%rd4, %rd3, %rd22;
	ld.global.u32 	%r32, [%rd4];
	@%p58 bra 	$L__BB4_35;
	mul.wide.s32 	%rd23, %r9, 4;
	add.s64 	%rd24, %rd3, %rd23;
	ld.global.u32 	%r122, [%rd24+-4];
	setp.eq.s32 	%p59, %r122, 0;
	setp.ne.s32 	%p60, %r32, 1;
	setp.eq.s32 	%p61, %r32, 1;
	and.pred  	%p62, %p59, %p61;
	selp.u32 	%r123, 1, 0, %p62;
	add.s32 	%r124, %r123, %r9;
	add.s32 	%r125, %r124, -1;
	shr.s32 	%r126, %r125, 31;
	and.b32  	%r127, %r126, %r2;
	add.s32 	%r221, %r127, %r125;
	ld.global.u32 	%r128, [%rd24+4];
	setp.ne.s32 	%p63, %r128, 0;
	or.pred  	%p64, %p63, %p60;
	selp.u32 	%r129, 1, 0, %p64;
	add.s32 	%r130, %r9, %r129;
	setp.lt.s32 	%p65, %r130, %r2;
	selp.b32 	%r131, 0, %r2, %p65;
	sub.s32 	%r222, %r130, %r131;
$L__BB4_35:
	setp.eq.s32 	%p66, %r3, 1;
	@%p66 bra 	$L__BB4_37;
	add.s32 	%r133, %r30, -1;
	mad.lo.s32 	%r134, %r133, %r4, %r7;
	mul.wide.s32 	%rd25, %r134, 4;
	add.s64 	%rd26, %rd3, %rd25;
	ld.global.u32 	%r135, [%rd26];
	setp.eq.s32 	%p67, %r135, 0;
	setp.ne.s32 	%p68, %r32, 1;
	setp.eq.s32 	%p69, %r32, 1;
	and.pred  	%p70, %p67, %p69;
	selp.u32 	%r136, 1, 0, %p70;
	add.s32 	%r137, %r136, %r8;
	add.s32 	%r138, %r137, -1;
	shr.s32 	%r139, %r138, 31;
	and.b32  	%r140, %r139, %r3;
	add.s32 	%r223, %r140, %r138;
	mul.wide.s32 	%rd27, %r4, 4;
	add.s64 	%rd28, %rd4, %rd27;
	ld.global.u32 	%r141, [%rd28];
	setp.ne.s32 	%p71, %r141, 0;
	or.pred  	%p72, %p71, %p68;
	selp.u32 	%r142, 1, 0, %p72;
	add.s32 	%r143, %r8, %r142;
	setp.lt.s32 	%p73, %r143, %r3;
	selp.b32 	%r144, 0, %r3, %p73;
	sub.s32 	%r224, %r143, %r144;
$L__BB4_37:
	setp.eq.s32 	%p74, %r4, 1;
	@%p74 bra 	$L__BB4_39;
	ld.global.u32 	%r146, [%rd4+-4];
	setp.eq.s32 	%p75, %r146, 0;
	setp.ne.s32 	%p76, %r32, 1;
	setp.eq.s32 	%p77, %r32, 1;
	and.pred  	%p78, %p75, %p77;
	selp.u32 	%r147, 1, 0, %p78;
	add.s32 	%r148, %r147, %r7;
	add.s32 	%r149, %r148, -1;
	shr.s32 	%r150, %r149, 31;
	and.b32  	%r151, %r150, %r4;
	add.s32 	%r225, %r151, %r149;
	ld.global.u32 	%r152, [%rd4+4];
	setp.ne.s32 	%p79, %r152, 0;
	or.pred  	%p80, %p79, %p76;
	selp.u32 	%r153, 1, 0, %p80;
	add.s32 	%r154, %r7, %r153;
	setp.lt.s32 	%p81, %r154, %r4;
	selp.b32 	%r155, 0, %r4, %p81;
	sub.s32 	%r226, %r154, %r155;
$L__BB4_39:
	setp.eq.s32 	%p82, %r2, 1;
	@%p82 bra 	$L__BB4_48;
	ld.param.u64 	%rd46, [_Z27calRHS_NeumannAndPeriodicBCPfS_S_Pi_param_0];
	mad.lo.s32 	%r156, %r3, %r221, %r8;
	mad.lo.s32 	%r157, %r156, %r4, %r7;
	mad.lo.s32 	%r158, %r157, %r5, %r6;
	mad.lo.s32 	%r159, %r3, %r222, %r8;
	mad.lo.s32 	%r160, %r159, %r4, %r7;
	mad.lo.s32 	%r161, %r160, %r5, %r6;
	cvta.to.global.u64 	%rd29, %rd46;
	mul.wide.s32 	%rd30, %r158, 4;
	add.s64 	%rd31, %rd29, %rd30;
	ld.global.f32 	%f39, [%rd31];
	mul.wide.s32 	%rd32, %r161, 4;
	add.s64 	%rd33, %rd29, %rd32;
	ld.global.f32 	%f40, [%rd33];
	add.f32 	%f41, %f39, %f40;
	ld.global.f32 	%f42, [%rd1];
	add.f32 	%f43, %f42, %f42;
	sub.f32 	%f19, %f41, %f43;
	ld.const.f32 	%f20, [d_dx];
	cvt.f64.f32 	%fd25, %f20;
	{
	.reg .b32 %temp; 
	mov.b64 	{%temp, %r45}, %fd25;
	}
	mov.f64 	%fd105, 0d4000000000000000;
	{
	.reg .b32 %temp; 
	mov.b64 	{%temp, %r162}, %fd105;
	}
	and.b32  	%r47, %r162, 2146435072;
	setp.eq.s32 	%p83, %r47, 1062207488;
	abs.f64 	%fd26, %fd25;
	{ // callseq 20, 0
	.param .b64 param0;
	st.param.f64 	[param0], %fd26;
	.param .b64 param1;
	st.param.f64 	[param1], 0d4000000000000000;
	.param .b64 retval0;
	call.uni (retval0), 
	__internal_accurate_pow, 
	(
	param0, 
	param1
	);
	ld.param.f64 	%fd106, [retval0];
	} // callseq 20
	setp.lt.s32 	%p84, %r45, 0;
	neg.f64 	%fd108, %fd106;
	selp.f64 	%fd109, %fd108, %fd106, %p83;
	selp.f64 	%fd147, %fd109, %fd106, %p84;
	setp.neu.f32 	%p85, %f20, 0f00000000;
	@%p85 bra 	$L__BB4_42;
	selp.b32 	%r163, %r45, 0, %p83;
	setp.lt.s32 	%p87, %r162, 0;
	or.b32  	%r164, %r163, 2146435072;
	selp.b32 	%r165, %r164, %r163, %p87;
	mov.b32 	%r166, 0;
	mov.b64 	%fd147, {%r166, %r165};
$L__BB4_42:
	add.f64 	%fd110, %fd25, 0d4000000000000000;
	{
	.reg .b32 %temp; 
	mov.b64 	{%temp, %r167}, %fd110;
	}
	and.b32  	%r168, %r167, 2146435072;
	setp.ne.s32 	%p88, %r168, 2146435072;
	@%p88 bra 	$L__BB4_47;
	setp.num.f32 	%p89, %f20, %f20;
	@%p89 bra 	$L__BB4_45;
	mov.f64 	%fd111, 0d4000000000000000;
	add.rn.f64 	%fd147, %fd25, %fd111;
	bra.uni 	$L__BB4_47;
$L__BB4_45:
	setp.neu.f64 	%p90, %fd26, 0d7FF0000000000000;
	@%p90 bra 	$L__BB4_47;
	setp.lt.s32 	%p91, %r45, 0;
	setp.eq.s32 	%p92, %r47, 1062207488;
	setp.lt.s32 	%p93, %r162, 0;
	selp.b32 	%r170, 0, 2146435072, %p93;
	and.b32  	%r171, %r162, 2147483647;
	setp.ne.s32 	%p94, %r171, 1071644672;
	or.b32  	%r172, %r170, -2147483648;
	selp.b32 	%r173, %r172, %r170, %p94;
	selp.b32 	%r174, %r173, %r170, %p92;
	selp.b32 	%r175, %r174, %r170, %p91;
	mov.b32 	%r176, 0;
	mov.b64 	%fd147, {%r176, %r175};
$L__BB4_47:
	setp.eq.f32 	%p95, %f20, 0f3F800000;
	selp.f64 	%fd112, 0d3FF0000000000000, %fd147, %p95;
	cvt.f64.f32 	%fd113, %f19;
	div.rn.f64 	%fd114, %fd113, %fd112;
	cvt.f64.f32 	%fd115, %f56;
	add.f64 	%fd116, %fd114, %fd115;
	cvt.rn.f32.f64 	%f56, %fd116;
	st.global.f32 	[%rd2], %f56;
$L__BB4_48:
	ld.param.u64 	%rd47, [_Z27calRHS_NeumannAndPeriodicBCPfS_S_Pi_param_0];
	cvta.to.global.u64 	%rd5, %rd47;
	setp.eq.s32 	%p96, %r3, 1;
	@%p96 bra 	$L__BB4_57;
	add.s32 	%r177, %r29, %r223;
	mad.lo.s32 	%r178, %r177, %r4, %r7;
	mad.lo.s32 	%r179, %r178, %r5, %r6;
	add.s32 	%r180, %r29, %r224;
	mad.lo.s32 	%r181, %r180, %r4, %r7;
	mad.lo.s32 	%r182, %r181, %r5, %r6;
	mul.wide.s32 	%rd34, %r179, 4;
	add.s64 	%rd35, %rd5, %rd34;
	ld.global.f32 	%f44, [%rd35];
	mul.wide.s32 	%rd36, %r182, 4;
	add.s64 	%rd37, %rd5, %rd36;
	ld.global.f32 	%f45, [%rd37];
	add.f32 	%f46, %f44, %f45;
	ld.global.f32 	%f47, [%rd1];
	add.f32 	%f48, %f47, %f47;
	sub.f32 	%f23, %f46, %f48;
	ld.const.f32 	%f24, [d_dx];
	cvt.f64.f32 	%fd33, %f24;
	{
	.reg .b32 %temp; 
	mov.b64 	{%temp, %r48}, %fd33;
	}
	mov.f64 	%fd117, 0d4000000000000000;
	{
	.reg .b32 %temp; 
	mov.b64 	{%temp, %r183}, %fd117;
	}
	and.b32  	%r50, %r183, 2146435072;
	setp.eq.s32 	%p97, %r50, 1062207488;
	abs.f64 	%fd34, %fd33;
	{ // callseq 21, 0
	.param .b64 param0;
	st.param.f64 	[param0], %fd34;
	.param .b64 param1;
	st.param.f64 	[param1], 0d4000000000000000;
	.param .b64 retval0;
	call.uni (retval0), 
	__internal_accurate_pow, 
	(
	param0, 
	param1
	);
	ld.param.f64 	%fd118, [retval0];
	} // callseq 21
	setp.lt.s32 	%p98, %r48, 0;
	neg.f64 	%fd120, %fd118;
	selp.f64 	%fd121, %fd120, %fd118, %p97;
	selp.f64 	%fd149, %fd121, %fd118, %p98;
	setp.neu.f32 	%p99, %f24, 0f00000000;
	@%p99 bra 	$L__BB4_51;
	selp.b32 	%r184, %r48, 0, %p97;
	setp.lt.s32 	%p101, %r183, 0;
	or.b32  	%r185, %r184, 2146435072;
	selp.b32 	%r186, %r185, %r184, %p101;
	mov.b32 	%r187, 0;
	mov.b64 	%fd149, {%r187, %r186};
$L__BB4_51:
	add.f64 	%fd122, %fd33, 0d4000000000000000;
	{
	.reg .b32 %temp; 
	mov.b64 	{%temp, %r188}, %fd122;
	}
	and.b32  	%r189, %r188, 2146435072;
	setp.ne.s32 	%p102, %r189, 2146435072;
	@%p102 bra 	$L__BB4_56;
	setp.num.f32 	%p103, %f24, %f24;
	@%p103 bra 	$L__BB4_54;
	mov.f64 	%fd123, 0d4000000000000000;
	add.rn.f64 	%fd149, %fd33, %fd123;
	bra.uni 	$L__BB4_56;
$L__BB4_54:
	setp.neu.f64 	%p104, %fd34, 0d7FF0000000000000;
	@%p104 bra 	$L__BB4_56;
	setp.lt.s32 	%p105, %r48, 0;
	setp.eq.s32 	%p106, %r50, 1062207488;
	setp.lt.s32 	%p107, %r183, 0;
	selp.b32 	%r191, 0, 2146435072, %p107;
	and.b32  	%r192, %r183, 2147483647;
	setp.ne.s32 	%p108, %r192, 1071644672;
	or.b32  	%r193, %r191, -2147483648;
	selp.b32 	%r194, %r193, %r191, %p108;
	selp.b32 	%r195, %r194, %r191, %p106;
	selp.b32 	%r196, %r195, %r191, %p105;
	mov.b32 	%r197, 0;
	mov.b64 	%fd149, {%r197, %r196};
$L__BB4_56:
	setp.eq.f32 	%p109, %f24, 0f3F800000;
	selp.f64 	%fd124, 0d3FF0000000000000, %fd149, %p109;
	cvt.f64.f32 	%fd125, %f23;
	div.rn.f64 	%fd126, %fd125, %fd124;
	cvt.f64.f32 	%fd127, %f56;
	add.f64 	%fd128, %fd126, %fd127;
	cvt.rn.f32.f64 	%f56, %fd128;
	st.global.f32 	[%rd2], %f56;
$L__BB4_57:
	setp.eq.s32 	%p110, %r4, 1;
	@%p110 bra 	$L__BB4_66;
	add.s32 	%r198, %r31, %r225;
	mad.lo.s32 	%r199, %r198, %r5, %r6;
	add.s32 	%r200, %r31, %r226;
	mad.lo.s32 	%r201, %r200, %r5, %r6;
	mul.wide.s32 	%rd38, %r199, 4;
	add.s64 	%rd39, %rd5, %rd38;
	ld.global.f32 	%f49, [%rd39];
	mul.wide.s32 	%rd40, %r201, 4;
	add.s64 	%rd41, %rd5, %rd40;
	ld.global.f32 	%f50, [%rd41];
	add.f32 	%f51, %f49, %f50;
	ld.global.f32 	%f52, [%rd1];
	add.f32 	%f53, %f52, %f52;
	sub.f32 	%f27, %f51, %f53;
	ld.const.f32 	%f28, [d_dx];
	cvt.f64.f32 	%fd41, %f28;
	{
	.reg .b32 %temp; 
	mov.b64 	{%temp, %r51}, %fd41;
	}
	mov.f64 	%fd129, 0d4000000000000000;
	{
	.reg .b32 %temp; 
	mov.b64 	{%temp, %r202}, %fd129;
	}
	and.b32  	%r53, %r202, 2146435072;
	setp.eq.s32 	%p111, %r53, 1062207488;
	abs.f64 	%fd42, %fd41;
	{ // callseq 22, 0
	.param .b64 param0;
	st.param.f64 	[param0], %fd42;
	.param .b64 param1;
	st.param.f64 	[param1], 0d4000000000000000;
	.param .b64 retval0;
	call.uni (retval0), 
	__internal_accurate_pow, 
	(
	param0, 
	param1
	);
	ld.param.f64 	%fd130, [retval0];
	} // callseq 22
	setp.lt.s32 	%p112, %r51, 0;
	neg.f64 	%fd132, %fd130;
	selp.f64 	%fd133, %fd132, %fd130, %p111;
	selp.f64 	%fd151, %fd133, %fd130, %p112;
	setp.neu.f32 	%p113, %f28, 0f00000000;
	@%p113 bra 	$L__BB4_60;
	setp.eq.s32 	%p114, %r53, 1062207488;
	selp.b32 	%r203, %r51, 0, %p114;
	setp.lt.s32 	%p115, %r202, 0;
	or.b32  	%r204, %r203, 2146435072;
	selp.b32 	%r205, %r204, %r203, %p115;
	mov.b32 	%r206, 0;
	mov.b64 	%fd151, {%r206, %r205};
$L__BB4_60:
	add.f64 	%fd134, %fd41, 0d4000000000000000;
	{
	.reg .b32 %temp; 
	mov.b64 	{%temp, %r207}, %fd134;
	}
	and.b32  	%r208, %r207, 2146435072;
	setp.ne.s32 	%p116, %r208, 2146435072;
	@%p116 bra 	$L__BB4_65;
	setp.num.f32 	%p117, %f28, %f28;
	@%p117 bra 	$L__BB4_63;
	mov.f64 	%fd135, 0d4000000000000000;
	add.rn.f64 	%fd151, %fd41, %fd135;
	bra.uni 	$L__BB4_65;
$L__BB4_63:
	setp.neu.f64 	%p118, %fd42, 0d7FF0000000000000;
	@%p118 bra 	$L__BB4_65;
	setp.lt.s32 	%p119, %r51, 0;
	setp.eq.s32 	%p120, %r53, 1062207488;
	setp.lt.s32 	%p121, %r202, 0;
	selp.b32 	%r210, 0, 2146435072, %p121;
	and.b32  	%r211, %r202, 2147483647;
	setp.ne.s32 	%p122, %r211, 1071644672;
	or.b32  	%r212, %r210, -2147483648;
	selp.b32 	%r213, %r212, %r210, %p122;
	selp.b32 	%r214, %r213, %r210, %p120;
	selp.b32 	%r215, %r214, %r210, %p119;
	mov.b32 	%r216, 0;
	mov.b64 	%fd151, {%r216, %r215};
$L__BB4_65:
	setp.eq.f32 	%p123, %f28, 0f3F800000;
	selp.f64 	%fd136, 0d3FF0000000000000, %fd151, %p123;
	cvt.f64.f32 	%fd137, %f27;
	div.rn.f64 	%fd138, %fd137, %fd136;
	cvt.f64.f32 	%fd139, %f56;
	add.f64 	%fd140, %fd138, %fd139;
	cvt.rn.f32.f64 	%f54, %fd140;
	st.global.f32 	[%rd2], %f54;
$L__BB4_66:
	ret;

}
	// .globl	_ZN3cub18CUB_300001_SM_10006detail11EmptyKernelIvEEvv
.visible .entry _ZN3cub18CUB_300001_SM_10006detail11EmptyKernelIvEEvv()
{


	ret;

}
	// .globl	_ZN3cub18CUB_300001_SM_10006detail6reduce28DeviceReduceSingleTileKernelINS2_10policy_hubIfjN4cuda3std3__44plusIfEEE10Policy1000EN6thrust24THRUST_300001_SM_1000_NS10device_ptrIfEEPfjS9_ffNS7_10__identityEEEvT0_T1_T2_T3_T4_T6_
.visible .entry _ZN3cub18CUB_300001_SM_10006detail6reduce28DeviceReduceSingleTileKernelINS2_10policy_hubIfjN4cuda3std3__44plusIfEEE10Policy1000EN6thrust24THRUST_300001_SM_1000_NS10device_ptrIfEEPfjS9_ffNS7_10__identityEEEvT0_T1_T2_T3_T4_T6_(
	.param .align 8 .b8 _ZN3cub18CUB_300001_SM_10006detail6reduce28DeviceReduceSingleTileKernelINS2_10policy_hubIfjN4cuda3std3__44plusIfEEE10Policy1000EN6thrust24THRUST_300001_SM_1000_NS10device_ptrIfEEPfjS9_ffNS7_10__identityEEEvT0_T1_T2_T3_T4_T6__param_0[8],
	.param .u64 .ptr .align 1 _ZN3cub18CUB_300001_SM_10006detail6reduce28DeviceReduceSingleTileKernelINS2_10policy_hubIfjN4cuda3std3__44plusIfEEE10Policy1000EN6thrust24THRUST_300001_SM_1000_NS10device_ptrIfEEPfjS9_ffNS7_10__identityEEEvT0_T1_T2_T3_T4_T6__param_1,
	.param .u32 _ZN3cub18CUB_300001_SM_10006detail6reduce28DeviceReduceSingleTileKernelINS2_10policy_hubIfjN4cuda3std3__44plusIfEEE10Policy1000EN6thrust24THRUST_300001_SM_1000_NS10device_ptrIfEEPfjS9_ffNS7_10__identityEEEvT0_T1_T2_T3_T4_T6__param_2,
	.param .align 1 .b8 _ZN3cub18CUB_300001_SM_10006detail6reduce28DeviceReduceSingleTileKernelINS2_10policy_hubIfjN4cuda3std3__44plusIfEEE10Policy1000EN6thrust24THRUST_300001_SM_1000_NS10device_ptrIfEEPfjS9_ffNS7_10__identityEEEvT0_T1_T2_T3_T4_T6__param_3[1],
	.param .f32 _ZN3cub18CUB_300001_SM_10006detail6reduce28DeviceReduceSingleTileKernelINS2_10policy_hubIfjN4cuda3std3__44plusIfEEE10Policy1000EN6thrust24THRUST_300001_SM_1000_NS10device_ptrIfEEPfjS9_ffNS7_10__identityEEEvT0_T1_T2_T3_T4_T6__param_4,
	.param .align 1 .b8 _ZN3cub18CUB_300001_SM_10006detail6reduce28DeviceReduceSingleTileKernelINS2_10policy_hubIfjN4cuda3std3__44plusIfEEE10Policy1000EN6thrust24THRUST_300001_SM_1000_NS10device_ptrIfEEPfjS9_ffNS7_10__identityEEEvT0_T1_T2_T3_T4_T6__param_5[1]
)
.maxntid 512
.minnctapersm 1
{
	.reg .pred 	%p<67>;
	.reg .b32 	%r<211>;
	.reg .b32 	%f<384>;
	.reg .b64 	%rd<84>;
	// demoted variable
	.shared .align 4 .b8 _ZZN3cub18CUB_300001_SM_10006detail6reduce28DeviceReduceSingleTileKernelINS2_10policy_hubIfjN4cuda3std3__44plusIfEEE10Policy1000EN6thrust24THRUST_300001_SM_1000_NS10device_ptrIfEEPfjS9_ffNS7_10__identityEEEvT0_T1_T2_T3_T4_T6_E12temp_storage[84];
	ld.param.u64 	%rd9, [_ZN3cub18CUB_300001_SM_10006detail6reduce28DeviceReduceSingleTileKernelINS2_10policy_hubIfjN4cuda3std3__44plusIfEEE10Policy1000EN6thrust24THRUST_300001_SM_1000_NS10device_ptrIfEEPfjS9_ffNS7_10__identityEEEvT0_T1_T2_T3_T4_T6__param_0];
	ld.param.u64 	%rd10, [_ZN3cub18CUB_300001_SM_10006detail6reduce28DeviceReduceSingleTileKernelINS2_10policy_hubIfjN4cuda3std3__44plusIfEEE10Policy1000EN6thrust24THRUST_300001_SM_1000_NS10device_ptrIfEEPfjS9_ffNS7_10__identityEEEvT0_T1_T2_T3_T4_T6__param_1];
	ld.param.u32 	%r51, [_ZN3cub18CUB_300001_SM_10006detail6reduce28DeviceReduceSingleTileKernelINS2_10policy_hubIfjN4cuda3std3__44plusIfEEE10Policy1000EN6thrust24THRUST_300001_SM_1000_NS10device_ptrIfEEPfjS9_ffNS7_10__identityEEEvT0_T1_T2_T3_T4_T6__param_2];
	ld.param.f32 	%f42, [_ZN3cub18CUB_300001_SM_10006detail6reduce28DeviceReduceSingleTileKernelINS2_10policy_hubIfjN4cuda3std3__44plusIfEEE10Policy1000EN6thrust24THRUST_300001_SM_1000_NS10device_ptrIfEEPfjS9_ffNS7_10__identityEEEvT0_T1_T2_T3_T4_T6__param_4];
	cvta.to.global.u64 	%rd1, %rd10;
	setp.ne.s32 	%p1, %r51, 0;
	@%p1 bra 	$L__BB6_3;
	mov.u32 	%r193, %tid.x;
	setp.ne.s32 	%p66, %r193, 0;
	@%p66 bra 	$L__BB6_52;
	st.global.f32 	[%rd1], %f42;
	bra.uni 	$L__BB6_52;
$L__BB6_3:
	cvta.to.global.u64 	%rd2, %rd9;
	setp.gt.u32 	%p2, %r51, 8191;
	@%p2 bra 	$L__BB6_28;
	mov.u32 	%r1, %tid.x;
	setp.ge.u32 	%p24, %r1, %r51;
	mov.f32 	%f371, 0f00000000;
	mov.u32 	%r197, %r1;
	@%p24 bra 	$L__BB6_6;
	mul.wide.u32 	%rd73, %r1, 4;
	add.s64 	%rd74, %rd2, %rd73;
	ld.global.f32 	%f371, [%rd74];
	add.s32 	%r197, %r1, 512;
$L__BB6_6:
	setp.ge.u32 	%p25, %r197, %r51;
	@%p25 bra 	$L__BB6_19;
	not.b32 	%r120, %r197;
	add.s32 	%r121, %r51, %r120;
	shr.u32 	%r122, %r121, 9;
	add.s32 	%r4, %r122, 1;
	and.b32  	%r5, %r4, 15;
	setp.lt.u32 	%p26, %r121, 7680;
	@%p26 bra 	$L__BB6_10;
	and.b32  	%r123, %r4, 16777200;
	neg.s32 	%r195, %r123;
	mul.wide.u32 	%rd75, %r197, 4;
	add.s64 	%rd76, %rd75, %rd2;
	add.s64 	%rd82, %rd76, 16384;
$L__BB6_9:
	.pragma "nounroll";
	ld.global.f32 	%f205, [%rd82+-16384];
	add.f32 	%f206, %f371, %f205;
	ld.global.f32 	%f207, [%rd82+-14336];
	add.f32 	%f208, %f206, %f207;
	ld.global.f32 	%f209, [%rd82+-12288];
	add.f32 	%f210, %f208, %f209;
	ld.global.f32 	%f211, [%rd82+-10240];
	add.f32 	%f212, %f210, %f211;
	ld.global.f32 	%f213, [%rd82+-8192];
	add.f32 	%f214, %f212, %f213;
	ld.global.f32 	%f215, [%rd82+-6144];
	add.f32 	%f216, %f214, %f215;
	ld.global.f32 	%f217, [%rd82+-4096];
	add.f32 	%f218, %f216, %f217;
	ld.global.f32 	%f219, [%rd82+-2048];
	add.f32 	%f220, %f218, %f219;
	ld.global.f32 	%f221, [%rd82];
	add.f32 	%f222, %f220, %f221;
	ld.global.f32 	%f223, [%rd82+2048];
	add.f32 	%f224, %f222, %f223;
	ld.global.f32 	%f225, [%rd82+4096];
	add.f32 	%f226, %f224, %f225;
	ld.global.f32 	%f227, [%rd82+6144];
	add.f32 	%f228, %f226, %f227;
	ld.global.f32 	%f229, [%rd82+8192];
	add.f32 	%f230, %f228, %f229;
	ld.global.f32 	%f231, [%rd82+10240];
	add.f32 	%f232, %f230, %f231;
	ld.global.f32 	%f233, [%rd82+12288];
	add.f32 	%f234, %f232, %f233;
	ld.global.f32 	%f235, [%rd82+14336];
	add.f32 	%f371, %f234, %f235;
	add.s32 	%r197, %r197, 8192;
	add.s32 	%r195, %r195, 16;
	add.s64 	%rd82, %rd82, 32768;
	setp.ne.s32 	%p27, %r195, 0;
	@%p27 bra 	$L__BB6_9;
$L__BB6_10:
	setp.eq.s32 	%p28, %r5, 0;
	@%p28 bra 	$L__BB6_19;
	and.b32  	%r12, %r4, 7;
	setp.lt.u32 	%p29, %r5, 8;
	@%p29 bra 	$L__BB6_13;
	mul.wide.u32 	%rd77, %r197, 4;
	add.s64 	%rd78, %rd2, %rd77;
	ld.global.f32 	%f237, [%rd78];
	add.f32 	%f238, %f371, %f237;
	ld.global.f32 	%f239, [%rd78+2048];
	add.f32 	%f240, %f238, %f239;
	ld.global.f32 	%f241, [%rd78+4096];
	add.f32 	%f242, %f240, %f241;
	ld.global.f32 	%f243, [%rd78+6144];
	add.f32 	%f244, %f242, %f243;
	ld.global.f32 	%f245, [%rd78+8192];
	add.f32 	%f246, %f244, %f245;
	ld.global.f32 	%f247, [%rd78+10240];
	add.f32 	%f248, %f246, %f247;
	ld.global.f32 	%f249, [%rd78+12288];
	add.f32 	%f250, %f248, %f249;
	ld.global.f32 	%f251, [%rd78+14336];
	add.f32 	%f371, %f250, %f251;
	add.s32 	%r197, %r197, 4096;
$L__BB6_13:
	setp.eq.s32 	%p30, %r12, 0;
	@%p30 bra 	$L__BB6_19;
	and.b32  	%r15, %r4, 3;
	setp.lt.u32 	%p31, %r12, 4;
	@%p31 bra 	$L__BB6_16;
	mul.wide.u32 	%rd79, %r197, 4;
	add.s64 	%rd80, %rd2, %rd79;
	ld.global.f32 	%f253, [%rd80];
	add.f32 	%f254, %f371, %f253;
	ld.global.f32 	%f255, [%rd80+2048];
	add.f32 	%f256, %f254, %f255;
	ld.global.f32 	%f257, [%rd80+4096];
	add.f32 	%f258, %f256, %f257;
	ld.global.f32 	%f259, [%rd80+6144];
	add.f32 	%f371, %f258, %f259;
	add.s32 	%r197, %r197, 2048;
$L__BB6_16:
	setp.eq.s32 	%p32, %r15, 0;
	@%p32 bra 	$L__BB6_19;
	mul.wide.u32 	%rd81, %r197, 4;
	add.s64 	%rd83, %rd2, %rd81;
	neg.s32 	%r200, %r15;
$L__BB6_18:
	.pragma "nounroll";
	ld.global.f32 	%f260, [%rd83];
	add.f32 	%f371, %f371, %f260;
	add.s64 	%rd83, %rd83, 2048;
	add.s32 	%r200, %r200, 1;
	setp.ne.s32 	%p33, %r200, 0;
	@%p33 bra 	$L__BB6_18;
$L__BB6_19:
	setp.lt.u32 	%p34, %r51, 512;
	@%p34 bra 	$L__BB6_24;
	// begin inline asm
	mov.u32 %r162, %laneid;
	// end inline asm
	mov.b32 	%r164, %f371;
	mov.b32 	%r165, 1;
	mov.b32 	%r186, 31;
	mov.b32 	%r187, -1;
	// begin inline asm
	shfl.sync.down.b32 %r163, %r164, %r165, %r186, %r187;
	// end inline asm
	setp.gt.s32 	%p58, %r162, 30;
	mov.b32 	%f319, %r163;
	add.f32 	%f320, %f371, %f319;
	selp.f32 	%f321, %f371, %f320, %p58;
	mov.b32 	%r169, %f321;
	mov.b32 	%r170, 2;
	// begin inline asm
	shfl.sync.down.b32 %r168, %r169, %r170, %r186, %r187;
	// end inline asm
	setp.gt.s32 	%p59, %r162, 29;
	mov.b32 	%f322, %r168;
	add.f32 	%f323, %f321, %f322;
	selp.f32 	%f324, %f321, %f323, %p59;
	mov.b32 	%r174, %f324;
	mov.b32 	%r175, 4;
	// begin inline asm
	shfl.sync.down.b32 %r173, %r174, %r175, %r186, %r187;
	// end inline asm
	setp.gt.s32 	%p60, %r162, 27;
	mov.b32 	%f325, %r173;
	add.f32 	%f326, %f324, %f325;
	selp.f32 	%f327, %f324, %f326, %p60;
	mov.b32 	%r179, %f327;
	mov.b32 	%r180, 8;
	// begin inline asm
	shfl.sync.down.b32 %r178, %r179, %r180, %r186, %r187;
	// end inline asm
	setp.gt.s32 	%p61, %r162, 23;
	mov.b32 	%f328, %r178;
	add.f32 	%f329, %f327, %f328;
	selp.f32 	%f330, %f327, %f329, %p61;
	mov.b32 	%r184, %f330;
	mov.b32 	%r185, 16;
	// begin inline asm
	shfl.sync.down.b32 %r183, %r184, %r185, %r186, %r187;
	// end inline asm
	setp.gt.s32 	%p62, %r162, 15;
	mov.b32 	%f331, %r183;
	add.f32 	%f16, %f330, %f331;
	selp.f32 	%f383, %f330, %f16, %p62;
	setp.ne.s32 	%p63, %r162, 0;
	@%p63 bra 	$L__BB6_22;
	shr.u32 	%r188, %r1, 3;
	and.b32  	%r189, %r188, 124;
	mov.u32 	%r190, _ZZN3cub18CUB_300001_SM_10006detail6reduce28DeviceReduceSingleTileKernelINS2_10policy_hubIfjN4cuda3std3__44plusIfEEE10Policy1000EN6thrust24THRUST_300001_SM_1000_NS10device_ptrIfEEPfjS9_ffNS7_10__identityEEEvT0_T1_T2_T3_T4_T6_E12temp_storage;
	add.s32 	%r191, %r190, %r189;
	st.shared.f32 	[%r191+16], %f16;
$L__BB6_22:
	bar.sync 	0;
	setp.ne.s32 	%p64, %r1, 0;
	@%p64 bra 	$L__BB6_50;
	ld.shared.f32 	%f332, [_ZZN3cub18CUB_300001_SM_10006detail6reduce28DeviceReduceSingleTileKernelINS2_10policy_hubIfjN4cuda3std3__44plusIfEEE10Policy1000EN6thrust24THRUST_300001_SM_1000_NS10device_ptrIfEEPfjS9_ffNS7_10__identityEEEvT0_T1_T2_T3_T4_T6_E12temp_storage+20];
	add.f32 	%f333, %f383, %f332;
	ld.shared.f32 	%f334, [_ZZN3cub18CUB_300001_SM_10006detail6reduce28DeviceReduceSingleTileKernelINS2_10policy_hubIfjN4cuda3std3__44plusIfEEE10Policy1000EN6thrust24THRUST_300001_SM_1000_NS10device_ptrIfEEPfjS9_ffNS7_10__identityEEEvT0_T1_T2_T3_T4_T6_E12temp_storage+24];
	add.f32 	%f335, %f333, %f334;
	ld.shared.f32 	%f336, [_ZZN3cub18CUB_300001_SM_10006detail6reduce28DeviceReduceSingleTileKernelINS2_10policy_hubIfjN4cuda3std3__44plusIfEEE10Policy1000EN6thrust24THRUST_300001_SM_1000_NS10device_ptrIfEEPfjS9_ffNS7_10__identityEEEvT0_T1_T2_T3_T4_T6_E12temp_storage+28];
	add.f32 	%f337, %f335, %f336;
	ld.shared.f32 	%f338, [_ZZN3cub18CUB_300001_SM_10006detail6reduce28DeviceReduceSingleTileKernelINS2_10policy_hubIfjN4cuda3std3__44plusIfEEE10Policy1000EN6thrust24THRUST_300001_SM_1000_NS10device_ptrIfEEPfjS9_ffNS7_10__identityEEEvT0_T1_T2_T3_T4_T6_E12temp_storage+32];
	add.f32 	%f339, %f337, %f338;
	ld.shared.f32 	%f340, [_ZZN3cub18CUB_300001_SM_10006detail6reduce28DeviceReduceSingleTileKernelINS2_10policy_hubIfjN4cuda3std3__44plusIfEEE10Policy1000EN6thrust24THRUST_300001_SM_1000_NS10device_ptrIfEEPfjS9_ffNS7_10__identityEEEvT0_T1_T2_T3_T4_T6_E12temp_storage+36];
	add.f32 	%f341, %f339, %f340;
	ld.shared.f32 	%f342, [_ZZN3cub18CUB_300001_SM_10006detail6reduce28DeviceReduceSingleTileKernelINS2_10policy_hubIfjN4cuda3std3__44plusIfEEE10Policy1000EN6thrust24THRUST_300001_SM_1000_NS10device_ptrIfEEPfjS9_ffNS7_10__identityEEEvT0_T1_T2_T3_T4_T6_E12temp_storage+40];
	add.f32 	%f343, %f341, %f342;
	ld.shared.f32 	%f344, [_ZZN3cub18CUB_300001_SM_10006detail6reduce28DeviceReduceSingleTileKernelINS2_10policy_hubIfjN4cuda3std3__44plusIfEEE10Policy1000EN6thrust24THRUST_300001_SM_1000_NS10device_ptrIfEEPfjS9_ffNS7_10__identityEEEvT0_T1_T2_T3_T4_T6_E12temp_storage+44];
	add.f32 	%f345, %f343, %f344;
	ld.shared.f32 	%f346, [_ZZN3cub18CUB_300001_SM_10006detail6reduce28DeviceReduceSingleTileKernelINS2_10policy_hubIfjN4cuda3std3__44plusIfEEE10Policy1000EN6thrust24THRUST_300001_SM_1000_NS10device_ptrIfEEPfjS9_ffNS7_10__identityEEEvT0_T1_T2_T3_T4_T6_E12temp_storage+48];
	add.f32 	%f347, %f345, %f346;
	ld.shared.f32 	%f348, [_ZZN3cub18CUB_300001_SM_10006detail6reduce28DeviceReduceSingleTileKernelINS2_10policy_hubIfjN4cuda3std3__44plusIfEEE10Policy1000EN6thrust24THRUST_300001_SM_1000_NS10device_ptrIfEEPfjS9_ffNS7_10__identityEEEvT0_T1_T2_T3_T4_T6_E12temp_storage+52];
	add.f32 	%f349, %f347, %f348;
	ld.shared.f32 	%f350, [_ZZN3cub18CUB_300001_SM_10006detail6reduce28DeviceReduceSingleTileKernelINS2_10policy_hubIfjN4cuda3std3__44plusIfEEE10Policy1000EN6thrust24THRUST_300001_SM_1000_NS10device_ptrIfEEPfjS9_ffNS7_10__identityEEEvT0_T1_T2_T3_T4_T6_E12temp_storage+56];
	add.f32 	%f351, %f349, %f350;
	ld.shared.f32 	%f352, [_ZZN3cub18CUB_300001_SM_10006detail6reduce28DeviceReduceSingleTileKernelINS2_10policy_hubIfjN4cuda3std3__44plusIfEEE10Policy1000EN6thrust24THRUST_300001_SM_1000_NS10device_ptrIfEEPfjS9_ffNS7_10__identityEEEvT0_T1_T2_T3_T4_T6_E12temp_storage+60];
	add.f32 	%f353, %f351, %f352;
	ld.shared.f32 	%f354, [_ZZN3cub18CUB_300001_SM_10006detail6reduce28DeviceReduceSingleTileKernelINS2_10policy_hubIfjN4cuda3std3__44plusIfEEE10Policy1000EN6thrust24THRUST_300001_SM_1000_NS10device_ptrIfEEPfjS9_ffNS7_10__identityEEEvT0_T1_T2_T3_T4_T6_E12temp_storage+64];
	add.f32 	%f355, %f353, %f354;
	ld.shared.f32 	%f356, [_ZZN3cub18CUB_300001_SM_10006detail6reduce28DeviceReduceSingleTileKernelINS2_10policy_hubIfjN4cuda3std3__44plusIfEEE10Policy1000EN6thrust24THRUST_300001_SM_1000_NS10device_ptrIfEEPfjS9_ffNS7_10__identityEEEvT0_T1_T2_T3_T4_T6_E12temp_storage+68];
	add.f32 	%f357, %f355, %f356;
	ld.shared.f32 	%f358, [_ZZN3cub18CUB_300001_SM_10006detail6reduce28DeviceReduceSingleTileKernelINS2_10policy_hubIfjN4cuda3std3__44plusIfEEE10Policy1000EN6thrust24THRUST_300001_SM_1000_NS10device_ptrIfEEPfjS9_ffNS7_10__identityEEEvT0_T1_T2_T3_T4_T6_E12temp_storage+72];
	add.f32 	%f359, %f357, %f358;
	ld.shared.f32 	%f360, [_ZZN3cub18CUB_300001_SM_10006detail6reduce28DeviceReduceSingleTileKernelINS2_10policy_hubIfjN4cuda3std3__44plusIfEEE10Policy1000EN6thrust24THRUST_300001_SM_1000_NS10device_ptrIfEEPfjS9_ffNS7_10__identityEEEvT0_T1_T2_T3_T4_T6_E12temp_storage+76];
	add.f32 	%f383, %f359, %f360;
	bra.uni 	$L__BB6_50;
$L__BB6_24:
	// begin inline asm
	mov.u32 %r124, %laneid;
	// end inline asm
	and.b32  	%r150, %r1, 992;
	add.s32 	%r151, %r150, 32;
	setp.gt.u32 	%p35, %r151, %r51;
	not.b32 	%r152, %r150;
	add.s32 	%r153, %r51, %r152;
	selp.b32 	%r148, %r153, 31, %p35;
	mov.b32 	%r126, %f371;
	mov.b32 	%r127, 1;
	mov.b32 	%r149, -1;
	// begin inline asm
	shfl.sync.down.b32 %r125, %r126, %r127, %r148, %r149;
	// end inline asm
	setp.lt.s32 	%p36, %r124, %r148;
	mov.b32 	%f261, %r125;
	add.f32 	%f262, %f371, %f261;
	selp.f32 	%f263, %f262, %f371, %p36;
	mov.b32 	%r131, %f263;
	mov.b32 	%r132, 2;
	// begin inline asm
	shfl.sync.down.b32 %r130, %r131, %r132, %r148, %r149;
	// end inline asm
	add.s32 	%r154, %r124, 2;
	setp.gt.s32 	%p37, %r154, %r148;
	mov.b32 	%f264, %r130;
	add.f32 	%f265, %f263, %f264;
	selp.f32 	%f266, %f263, %f265, %p37;
	mov.b32 	%r136, %f266;
	mov.b32 	%r137, 4;
	// begin inline asm
	shfl.sync.down.b32 %r135, %r136, %r137, %r148, %r149;
	// end inline asm
	add.s32 	%r155, %r124, 4;
	setp.gt.s32 	%p38, %r155, %r148;
	mov.b32 	%f267, %r135;
	add.f32 	%f268, %f266, %f267;
	selp.f32 	%f269, %f266, %f268, %p38;
	mov.b32 	%r141, %f269;
	mov.b32 	%r142, 8;
	// begin inline asm
	shfl.sync.down.b32 %r140, %r141, %r142, %r148, %r149;
	// end inline asm
	add.s32 	%r156, %r124, 8;
	setp.gt.s32 	%p39, %r156, %r148;
	mov.b32 	%f270, %r140;
	add.f32 	%f271, %f269, %f270;
	selp.f32 	%f272, %f269, %f271, %p39;
	mov.b32 	%r146, %f272;
	mov.b32 	%r147, 16;
	// begin inline asm
	shfl.sync.down.b32 %r145, %r146, %r147, %r148, %r149;
	// end inline asm
	add.s32 	%r157, %r124, 16;
	setp.gt.s32 	%p40, %r157, %r148;
	mov.b32 	%f273, %r145;
	add.f32 	%f274, %f272, %f273;
	selp.f32 	%f383, %f272, %f274, %p40;
	setp.ne.s32 	%p41, %r124, 0;
	@%p41 bra 	$L__BB6_26;
	shr.u32 	%r158, %r1, 3;
	and.b32  	%r159, %r158, 124;
	mov.u32 	%r160, _ZZN3cub18CUB_300001_SM_10006detail6reduce28DeviceReduceSingleTileKernelINS2_10policy_hubIfjN4cuda3std3__44plusIfEEE10Policy1000EN6thrust24THRUST_300001_SM_1000_NS10device_ptrIfEEPfjS9_ffNS7_10__identityEEEvT0_T1_T2_T3_T4_T6_E12temp_storage;
	add.s32 	%r161, %r160, %r159;
	st.shared.f32 	[%r161+16], %f383;
$L__BB6_26:
	bar.sync 	0;
	setp.ne.s32 	%p42, %r1, 0;
	@%p42 bra 	$L__BB6_50;
	setp.gt.u32 	%p43, %r51, 32;
	ld.shared.f32 	%f275, [_ZZN3cub18CUB_300001_SM_10006detail6reduce28DeviceReduceSingleTileKernelINS2_10policy_hubIfjN4cuda3std3__44plusIfEEE10Policy1000EN6thrust24THRUST_300001_SM_1000_NS10device_ptrIfEEPfjS9_ffNS7_10__identityEEEvT0_T1_T2_T3_T4_T6_E12temp_storage+20];
	add.f32 	%f276, %f383, %f275;
	selp.f32 	%f277, %f276, %f383, %p43;
	setp.gt.u32 	%p44, %r51, 64;
	ld.shared.f32 	%f278, [_ZZN3cub18CUB_300001_SM_10006detail6reduce28DeviceReduceSingleTileKernelINS2_10policy_hubIfjN4cuda3std3__44plusIfEEE10Policy1000EN6thrust24THRUST_300001_SM_1000_NS10device_ptrIfEEPfjS9_ffNS7_10__identityEEEvT0_T1_T2_T3_T4_T6_E12temp_storage+24];
	add.f32 	%f279, %f278, %f277;
	selp.f32 	%f280, %f279, %f277, %p44;
	setp.gt.u32 	%p45, %r51, 96;
	ld.shared.f32 	%f281, [_ZZN3cub18CUB_300001_SM_10006detail6reduce28DeviceReduceSingleTileKernelINS2_10policy_hubIfjN4cuda3std3__44plusIfEEE10Policy1000EN6thrust24THRUST_300001_SM_1000_NS10device_ptrIfEEPfjS9_ffNS7_10__identityEEEvT0_T1_T2_T3_T4_T6_E12temp_storage+28];
	add.f32 	%f282, %f281, %f280;
	selp.f32 	%f283, %f282, %f280, %p45;
	setp.gt.u32 	%p46, %r51, 128;
	ld.shared.f32 	%f284, [_ZZN3cub18CUB_300001_SM_10006detail6reduce28DeviceReduceSingleTileKernelINS2_10policy_hubIfjN4cuda3std3__44plusIfEEE10Policy1000EN6thrust24THRUST_300001_SM_1000_NS10device_ptrIfEEPfjS9_ffNS7_10__identityEEEvT0_T1_T2_T3_T4_T6_E12temp_storage+32];
	add.f32 	%f285, %f284, %f283;
	selp.f32 	%f286, %f285, %f283, %p46;
	setp.gt.u32 	%p47, %r51, 160;
	ld.shared.f32 	%f287, [_ZZN3cub18CUB_300001_SM_10006detail6reduce28DeviceReduceSingleTileKernelINS2_10policy_hubIfjN4cuda3std3__44plusIfEEE10Policy1000EN6thrust24THRUST_300001_SM_1000_NS10device_ptrIfEEPfjS9_ffNS7_10__identityEEEvT0_T1_T2_T3_T4_T6_E12temp_storage+36];
	add.f32 	%f288, %f287, %f286;
	selp.f32 	%f289, %f288, %f286, %p47;
	setp.gt.u32 	%p48, %r51, 192;
	ld.shared.f32 	%f290, [_ZZN3cub18CUB_300001_SM_10006detail6reduce28DeviceReduceSingleTileKernelINS2_10policy_hubIfjN4cuda3std3__44plusIfEEE10Policy1000EN6thrust24THRUST_300001_SM_1000_NS10device_ptrIfEEPfjS9_ffNS7_10__identityEEEvT0_T1_T2_T3_T4_T6_E12temp_storage+40];
	add.f32 	%f291, %f290, %f289;
	selp.f32 	%f292, %f291, %f289, %p48;
	setp.gt.u32 	%p49, %r51, 224;
	ld.shared.f32 	%f293, [_ZZN3cub18CUB_300001_SM_10006detail6reduce28DeviceReduceSingleTileKernelINS2_10policy_hubIfjN4cuda3std3__44plusIfEEE10Policy1000EN6thrust24THRUST_300001_SM_1000_NS10device_ptrIfEEPfjS9_ffNS7_10__identityEEEvT0_T1_T2_T3_T4_T6_E12temp_storage+44];
	add.f32 	%f294, %f293, %f292;
	selp.f32 	%f295, %f294, %f292, %p49;
	setp.gt.u32 	%p50, %r51, 256;
	ld.shared.f32 	%f296, [_ZZN3cub18CUB_300001_SM_10006detail6reduce28DeviceReduceSingleTileKernelINS2_10policy_hubIfjN4cuda3std3__44plusIfEEE10Policy1000EN6thrust24THRUST_300001_SM_1000_NS10device_ptrIfEEPfjS9_ffNS7_10__identityEEEvT0_T1_T2_T3_T4_T6_E12temp_storage+48];
	add.f32 	%f297, %f296, %f295;
	selp.f32 	%f298, %f297, %f295, %p50;
	setp.gt.u32 	%p51, %r51, 288;
	ld.shared.f32 	%f299, [_ZZN3cub18CUB_300001_SM_10006detail6reduce28DeviceReduceSingleTileKernelINS2_10policy_hubIfjN4cuda3std3__44plusIfEEE10Policy1000EN6thrust24THRUST_300001_SM_1000_NS10device_ptrIfEEPfjS9_ffNS7_10__identityEEEvT0_T1_T2_T3_T4_T6_E12temp_storage+52];
	add.f32 	%f300, %f299, %f298;
	selp.f32 	%f301, %f300, %f298, %p51;
	setp.gt.u32 	%p52, %r51, 320;
	ld.shared.f32 	%f302, [_ZZN3cub18CUB_300001_SM_10006detail6reduce28DeviceReduceSingleTileKernelINS2_10policy_hubIfjN4cuda3std3__44plusIfEEE10Policy1000EN6thrust24THRUST_300001_SM_1000_NS10device_ptrIfEEPfjS9_ffNS7_10__identityEEEvT0_T1_T2_T3_T4_T6_E12temp_storage+56];
	add.f32 	%f303, %f302, %f301;
	selp.f32 	%f304, %f303, %f301, %p52;
	setp.gt.u32 	%p53, %r51, 352;
	ld.shared.f32 	%f305, [_ZZN3cub18CUB_300001_SM_10006detail6reduce28DeviceReduceSingleTileKernelINS2_10policy_hubIfjN4cuda3std3__44plusIfEEE10Policy1000EN6thrust24THRUST_300001_SM_1000_NS10device_ptrIfEEPfjS9_ffNS7_10__identityEEEvT0_T1_T2_T3_T4_T6_E12temp_storage+60];
	add.f32 	%f306, %f305, %f304;
	selp.f32 	%f307, %f306, %f304, %p53;
	setp.gt.u32 	%p54, %r51, 384;
	ld.shared.f32 	%f308, [_ZZN3cub18CUB_300001_SM_10006detail6reduce28DeviceReduceSingleTileKernelINS2_10policy_hubIfjN4cuda3std3__44plusIfEEE10Policy1000EN6thrust24THRUST_300001_SM_1000_NS10device_ptrIfEEPfjS9_ffNS7_10__identityEEEvT0_T1_T2_T3_T4_T6_E12temp_storage+64];
	add.f32 	%f309, %f308, %f307;
	selp.f32 	%f310, %f309, %f307, %p54;
	setp.gt.u32 	%p55, %r51, 416;
	ld.shared.f32 	%f311, [_ZZN3cub18CUB_300001_SM_10006detail6reduce28DeviceReduceSingleTileKernelINS2_10policy_hubIfjN4cuda3std3__44plusIfEEE10Policy1000EN6thrust24THRUST_300001_SM_1000_NS10device_ptrIfEEPfjS9_ffNS7_10__identityEEEvT0_T1_T2_T3_T4_T6_E12temp_storage+68];
	add.f32 	%f312, %f311, %f310;
	selp.f32 	%f313, %f312, %f310, %p55;
	setp.gt.u32 	%p56, %r51, 448;
	ld.shared.f32 	%f314, [_ZZN3cub18CUB_300001_SM_10006detail6reduce28DeviceReduceSingleTileKernelINS2_10policy_hubIfjN4cuda3std3__44plusIfEEE10Policy1000EN6thrust24THRUST_300001_SM_1000_NS10device_ptrIfEEPfjS9_ffNS7_10__identityEEEvT0_T1_T2_T3_T4_T6_E12temp_storage+72];
	add.f32 	%f315, %f314, %f313;
	selp.f32 	%f316, %f315, %f313, %p56;
	setp.gt.u32 	%p57, %r51, 480;
	ld.shared.f32 	%f317, [_ZZN3cub18CUB_300001_SM_10006detail6reduce28DeviceReduceSingleTileKernelINS2_10policy_hubIfjN4cuda3std3__44plusIfEEE10Policy1000EN6thrust24THRUST_300001_SM_1000_NS10device_ptrIfEEPfjS9_ffNS7_10__identityEEEvT0_T1_T2_T3_T4_T6_E12temp_storage+76];
	add.f32 	%f318, %f317, %f316;
	selp.f32 	%f383, %f318, %f316, %p57;
	bra.uni 	$L__BB6_50;
$L__BB6_28:
	mov.u32 	%r21, %tid.x;
	mul.wide.u32 	%rd11, %r21, 4;
	add.s64 	%rd12, %rd2, %rd11;
	ld.global.f32 	%f43, [%rd12];
	ld.global.f32 	%f44, [%rd12+2048];
	ld.global.f32 	%f45, [%rd12+4096];
	ld.global.f32 	%f46, [%rd12+6144];
	ld.global.f32 	%f47, [%rd12+8192];
	ld.global.f32 	%f48, [%rd12+10240];
	ld.global.f32 	%f49, [%rd12+12288];
	ld.global.f32 	%f50, [%rd12+14336];
	ld.global.f32 	%f51, [%rd12+16384];
	ld.global.f32 	%f52, [%rd12+18432];
	ld.global.f32 	%f53, [%rd12+20480];
	ld.global.f32 	%f54, [%rd12+22528];
	ld.global.f32 	%f55, [%rd12+24576];
	ld.global.f32 	%f56, [%rd12+26624];
	ld.global.f32 	%f57, [%rd12+28672];
	ld.global.f32 	%f58, [%rd12+30720];
	add.f32 	%f59, %f43, %f44;
	add.f32 	%f60, %f45, %f46;
	add.f32 	%f61, %f47, %f48;
	add.f32 	%f62, %f49, %f50;
	add.f32 	%f63, %f51, %f52;
	add.f32 	%f64, %f53, %f54;
	add.f32 	%f65, %f55, %f56;
	add.f32 	%f66, %f57, %f58;
	add.f32 	%f67, %f59, %f60;
	add.f32 	%f68, %f61, %f62;
	add.f32 	%f69, %f63, %f64;
	add.f32 	%f70, %f65, %f66;
	add.f32 	%f71, %f67, %f68;
	add.f32 	%f72, %f69, %f70;
	add.f32 	%f382, %f71, %f72;
	add.s32 	%r22, %r51, -8192;
	setp.lt.u32 	%p3, %r22, 8192;
	mov.b32 	%r202, 8192;
	@%p3 bra 	$L__BB6_32;
	mov.b32 	%r202, 8192;
$L__BB6_30:
	add.s32 	%r54, %r21, %r202;
	mul.wide.u32 	%rd13, %r54, 4;
	add.s64 	%rd14, %rd2, %rd13;
	ld.global.f32 	%f73, [%rd14];
	ld.global.f32 	%f74, [%rd14+2048];
	ld.global.f32 	%f75, [%rd14+4096];
	ld.global.f32 	%f76, [%rd14+6144];
	ld.global.f32 	%f77, [%rd14+8192];
	ld.global.f32 	%f78, [%rd14+10240];
	ld.global.f32 	%f79, [%rd14+12288];
	ld.global.f32 	%f80, [%rd14+14336];
	ld.global.f32 	%f81, [%rd14+16384];
	ld.global.f32 	%f82, [%rd14+18432];
	ld.global.f32 	%f83, [%rd14+20480];
	ld.global.f32 	%f84, [%rd14+22528];
	ld.global.f32 	%f85, [%rd14+24576];
	ld.global.f32 	%f86, [%rd14+26624];
	ld.global.f32 	%f87, [%rd14+28672];
	ld.global.f32 	%f88, [%rd14+30720];
	add.f32 	%f89, %f382, %f73;
	add.f32 	%f90, %f74, %f75;
	add.f32 	%f91, %f76, %f77;
	add.f32 	%f92, %f78, %f79;
	add.f32 	%f93, %f80, %f81;
	add.f32 	%f94, %f82, %f83;
	add.f32 	%f95, %f84, %f85;
	add.f32 	%f96, %f86, %f87;
	add.f32 	%f97, %f89, %f90;
	add.f32 	%f98, %f91, %f92;
	add.f32 	%f99, %f93, %f94;
	add.f32 	%f100, %f95, %f96;
	add.f32 	%f101, %f97, %f98;
	add.f32 	%f102, %f99, %f100;
	add.f32 	%f103, %f101, %f102;
	add.f32 	%f382, %f103, %f88;
	sub.s32 	%r55, %r51, %r202;
	setp.lt.u32 	%p4, %r55, 8192;
	@%p4 bra 	$L__BB6_46;
	add.s32 	%r202, %r202, 8192;
	setp.le.u32 	%p5, %r202, %r22;
	@%p5 bra 	$L__BB6_30;
$L__BB6_32:
	setp.le.u32 	%p6, %r51, %r202;
	sub.s32 	%r56, %r51, %r202;
	setp.ge.s32 	%p7, %r21, %r56;
	or.pred  	%p8, %p6, %p7;
	@%p8 bra 	$L__BB6_46;
	not.b32 	%r58, %r21;
	add.s32 	%r59, %r51, %r58;
	sub.s32 	%r60, %r59, %r202;
	shr.u32 	%r61, %r60, 9;
	add.s32 	%r26, %r61, 1;
	and.b32  	%r27, %r26, 15;
	setp.lt.u32 	%p9, %r60, 7680;
	mov.u32 	%r207, %r21;
	@%p9 bra 	$L__BB6_37;
	or.b32  	%r205, %r21, 4096;
	add.s32 	%r204, %r21, %r202;
	and.b32  	%r62, %r26, 16777200;
	neg.s32 	%r203, %r62;
$L__BB6_35:
	.pragma "nounroll";
	mul.wide.u32 	%rd15, %r204, 4;
	add.s64 	%rd16, %rd2, %rd15;
	ld.global.f32 	%f105, [%rd16];
	add.f32 	%f106, %f382, %f105;
	add.s32 	%r63, %r204, 512;
	mul.wide.u32 	%rd17, %r63, 4;
	add.s64 	%rd18, %rd2, %rd17;
	ld.global.f32 	%f107, [%rd18];
	add.f32 	%f108, %f106, %f107;
	add.s32 	%r64, %r204, 1024;
	mul.wide.u32 	%rd19, %r64, 4;
	add.s64 	%rd20, %rd2, %rd19;
	ld.global.f32 	%f109, [%rd20];
	add.f32 	%f110, %f108, %f109;
	add.s32 	%r65, %r204, 1536;
	mul.wide.u32 	%rd21, %r65, 4;
	add.s64 	%rd22, %rd2, %rd21;
	ld.global.f32 	%f111, [%rd22];
	add.f32 	%f112, %f110, %f111;
	add.s32 	%r66, %r204, 2048;
	mul.wide.u32 	%rd23, %r66, 4;
	add.s64 	%rd24, %rd2, %rd23;
	ld.global.f32 	%f113, [%rd24];
	add.f32 	%f114, %f112, %f113;
	add.s32 	%r67, %r204, 2560;
	mul.wide.u32 	%rd25, %r67, 4;
	add.s64 	%rd26, %rd2, %rd25;
	ld.global.f32 	%f115, [%rd26];
	add.f32 	%f116, %f114, %f115;
	add.s32 	%r68, %r204, 3072;
	mul.wide.u32 	%rd27, %r68, 4;
	add.s64 	%rd28, %rd2, %rd27;
	ld.global.f32 	%f117, [%rd28];
	add.f32 	%f118, %f116, %f117;
	add.s32 	%r69, %r204, 3584;
	mul.wide.u32 	%rd29, %r69, 4;
	add.s64 	%rd30, %rd2, %rd29;
	ld.global.f32 	%f119, [%rd30];
	add.f32 	%f120, %f118, %f119;
	add.s32 	%r70, %r204, 4096;
	mul.wide.u32 	%rd31, %r70, 4;
	add.s64 	%rd32, %rd2, %rd31;
	ld.global.f32 	%f121, [%rd32];
	add.f32 	%f122, %f120, %f121;
	add.s32 	%r71, %r204, 4608;
	mul.wide.u32 	%rd33, %r71, 4;
	add.s64 	%rd34, %rd2, %rd33;
	ld.global.f32 	%f123, [%rd34];
	add.f32 	%f124, %f122, %f123;
	add.s32 	%r72, %r204, 5120;
	mul.wide.u32 	%rd35, %r72, 4;
	add.s64 	%rd36, %rd2, %rd35;
	ld.global.f32 	%f125, [%rd36];
	add.f32 	%f126, %f124, %f125;
	add.s32 	%r73, %r204, 5632;
	mul.wide.u32 	%rd37, %r73, 4;
	add.s64 	%rd38, %rd2, %rd37;
	ld.global.f32 	%f127, [%rd38];
	add.f32 	%f128, %f126, %f127;
	add.s32 	%r74, %r204, 6144;
	mul.wide.u32 	%rd39, %r74, 4;
	add.s64 	%rd40, %rd2, %rd39;
	ld.global.f32 	%f129, [%rd40];
	add.f32 	%f130, %f128, %f129;
	add.s32 	%r75, %r204, 6656;
	mul.wide.u32 	%rd41, %r75, 4;
	add.s64 	%rd42, %rd2, %rd41;
	ld.global.f32 	%f131, [%rd42];
	add.f32 	%f132, %f130, %f131;
	add.s32 	%r76, %r204, 7168;
	mul.wide.u32 	%rd43, %r76, 4;
	add.s64 	%rd44, %rd2, %rd43;
	ld.global.f32 	%f133, [%rd44];
	add.f32 	%f134, %f132, %f133;
	add.s32 	%r77, %r204, 7680;
	mul.wide.u32 	%rd45, %r77, 4;
	add.s64 	%rd46, %rd2, %rd45;
	ld.global.f32 	%f135, [%rd46];
	add.f32 	%f382, %f134, %f135;
	add.s32 	%r205, %r205, 8192;
	add.s32 	%r204, %r204, 8192;
	add.s32 	%r203, %r203, 16;
	setp.ne.s32 	%p10, %r203, 0;
	@%p10 bra 	$L__BB6_35;
	add.s32 	%r207, %r205, -4096;
$L__BB6_37:
	setp.eq.s32 	%p11, %r27, 0;
	@%p11 bra 	$L__BB6_46;
	and.b32  	%r39, %r26, 7;
	setp.lt.u32 	%p12, %r27, 8;
	@%p12 bra 	$L__BB6_40;
	add.s32 	%r78, %r207, %r202;
	mul.wide.u32 	%rd47, %r78, 4;
	add.s64 	%rd48, %rd2, %rd47;
	ld.global.f32 	%f137, [%rd48];
	add.f32 	%f138, %f382, %f137;
	add.s32 	%r79, %r78, 512;
	mul.wide.u32 	%rd49, %r79, 4;
	add.s64 	%rd50, %rd2, %rd49;
	ld.global.f32 	%f139, [%rd50];
	add.f32 	%f140, %f138, %f139;
	add.s32 	%r80, %r78, 1024;
	mul.wide.u32 	%rd51, %r80, 4;
	add.s64 	%rd52, %rd2, %rd51;
	ld.global.f32 	%f141, [%rd52];
	add.f32 	%f142, %f140, %f141;
	add.s32 	%r81, %r78, 1536;
	mul.wide.u32 	%rd53, %r81, 4;
	add.s64 	%rd54, %rd2, %rd53;
	ld.global.f32 	%f143, [%rd54];
	add.f32 	%f144, %f142, %f143;
	add.s32 	%r82, %r78, 2048;
	mul.wide.u32 	%rd55, %r82, 4;
	add.s64 	%rd56, %rd2, %rd55;
	ld.global.f32 	%f145, [%rd56];
	add.f32 	%f146, %f144, %f145;
	add.s32 	%r83, %r78, 2560;
	mul.wide.u32 	%rd57, %r83, 4;
	add.s64 	%rd58, %rd2, %rd57;
	ld.global.f32 	%f147, [%rd58];
	add.f32 	%f148, %f146, %f147;
	add.s32 	%r84, %r78, 3072;
	mul.wide.u32 	%rd59, %r84, 4;
	add.s64 	%rd60, %rd2, %rd59;
	ld.global.f32 	%f149, [%rd60];
	add.f32 	%f150, %f148, %f149;
	add.s32 	%r85, %r78, 3584;
	mul.wide.u32 	%rd61, %r85, 4;
	add.s64 	%rd62, %rd2, %rd61;
	ld.global.f32 	%f151, [%rd62];
	add.f32 	%f382, %f150, %f151;
	add.s32 	%r207, %r207, 4096;
$L__BB6_40:
	setp.eq.s32 	%p13, %r39, 0;
	@%p13 bra 	$L__BB6_46;
	and.b32  	%r42, %r26, 3;
	setp.lt.u32 	%p14, %r39, 4;
	@%p14 bra 	$L__BB6_43;
	add.s32 	%r86, %r207, %r202;
	mul.wide.u32 	%rd63, %r86, 4;
	add.s64 	%rd64, %rd2, %rd63;
	ld.global.f32 	%f153, [%rd64];
	add.f32 	%f154, %f382, %f153;
	add.s32 	%r87, %r86, 512;
	mul.wide.u32 	%rd65, %r87, 4;
	add.s64 	%rd66, %rd2, %rd65;
	ld.global.f32 	%f155, [%rd66];
	add.f32 	%f156, %f154, %f155;
	add.s32 	%r88, %r86, 1024;
	mul.wide.u32 	%rd67, %r88, 4;
	add.s64 	%rd68, %rd2, %rd67;
	ld.global.f32 	%f157, [%rd68];
	add.f32 	%f158, %f156, %f157;
	add.s32 	%r89, %r86, 1536;
	mul.wide.u32 	%rd69, %r89, 4;
	add.s64 	%rd70, %rd2, %rd69;
	ld.global.f32 	%f159, [%rd70];
	add.f32 	%f382, %f158, %f159;
	add.s32 	%r207, %r207, 2048;
$L__BB6_43:
	setp.eq.s32 	%p15, %r42, 0;
	@%p15 bra 	$L__BB6_46;
	add.s32 	%r210, %r207, %r202;
	neg.s32 	%r209, %r42;
$L__BB6_45:
	.pragma "nounroll";
	mul.wide.u32 	%rd71, %r210, 4;
	add.s64 	%rd72, %rd2, %rd71;
	ld.global.f32 	%f160, [%rd72];
	add.f32 	%f382, %f382, %f160;
	add.s32 	%r210, %r210, 512;
	add.s32 	%r209, %r209, 1;
	setp.ne.s32 	%p16, %r209, 0;
	@%p16 bra 	$L__BB6_45;
$L__BB6_46:
	// begin inline asm
	mov.u32 %r90, %laneid;
	// end inline asm
	mov.b32 	%r92, %f382;
	mov.b32 	%r93, 1;
	mov.b32 	%r114, 31;
	mov.b32 	%r115, -1;
	// begin inline asm
	shfl.sync.down.b32 %r91, %r92, %r93, %r114, %r115;
	// end inline asm
	setp.gt.s32 	%p17, %r90, 30;
	mov.b32 	%f161, %r91;
	add.f32 	%f162, %f382, %f161;
	selp.f32 	%f163, %f382, %f162, %p17;
	mov.b32 	%r97, %f163;
	mov.b32 	%r98, 2;
	// begin inline asm
	shfl.sync.down.b32 %r96, %r97, %r98, %r114, %r115;
	// end inline asm
	setp.gt.s32 	%p18, %r90, 29;
	mov.b32 	%f164, %r96;
	add.f32 	%f165, %f163, %f164;
	selp.f32 	%f166, %f163, %f165, %p18;
	mov.b32 	%r102, %f166;
	mov.b32 	%r103, 4;
	// begin inline asm
	shfl.sync.down.b32 %r101, %r102, %r103, %r114, %r115;
	// end inline asm
	setp.gt.s32 	%p19, %r90, 27;
	mov.b32 	%f167, %r101;
	add.f32 	%f168, %f166, %f167;
	selp.f32 	%f169, %f166, %f168, %p19;
	mov.b32 	%r107, %f169;
	mov.b32 	%r108, 8;
	// begin inline asm
	shfl.sync.down.b32 %r106, %r107, %r108, %r114, %r115;
	// end inline asm
	setp.gt.s32 	%p20, %r90, 23;
	mov.b32 	%f170, %r106;
	add.f32 	%f171, %f169, %f170;
	selp.f32 	%f172, %f169, %f171, %p20;
	mov.b32 	%r112, %f172;
	mov.b32 	%r113, 16;
	// begin inline asm
	shfl.sync.down.b32 %r111, %r112, %r113, %r114, %r115;
	// end inline asm
	setp.gt.s32 	%p21, %r90, 15;
	mov.b32 	%f173, %r111;
	add.f32 	%f38, %f172, %f173;
	selp.f32 	%f383, %f172, %f38, %p21;
	setp.ne.s32 	%p22, %r90, 0;
	@%p22 bra 	$L__BB6_48;
	shr.u32 	%r116, %r21, 3;
	and.b32  	%r117, %r116, 124;
	mov.u32 	%r118, _ZZN3cub18CUB_300001_SM_10006detail6reduce28DeviceReduceSingleTileKernelINS2_10policy_hubIfjN4cuda3std3__44plusIfEEE10Policy1000EN6thrust24THRUST_300001_SM_1000_NS10device_ptrIfEEPfjS9_ffNS7_10__identityEEEvT0_T1_T2_T3_T4_T6_E12temp_storage;
	add.s32 	%r119, %r118, %r117;
	st.shared.f32 	[%r119+16], %f38;
$L__BB6_48:
	bar.sync 	0;
	setp.ne.s32 	%p23, %r21, 0;
	@%p23 bra 	$L__BB6_50;
	ld.shared.f32 	%f174, [_ZZN3cub18CUB_300001_SM_10006detail6reduce28DeviceReduceSingleTileKernelINS2_10policy_hubIfjN4cuda3std3__44plusIfEEE10Policy1000EN6thrust24THRUST_300001_SM_1000_NS10device_ptrIfEEPfjS9_ffNS7_10__identityEEEvT0_T1_T2_T3_T4_T6_E12temp_storage+20];
	add.f32 	%f175, %f383, %f174;
	ld.shared.f32 	%f176, [_ZZN3cub18CUB_300001_SM_10006detail6reduce28DeviceReduceSingleTileKernelINS2_10policy_hubIfjN4cuda3std3__44plusIfEEE10Policy1000EN6thrust24THRUST_300001_SM_1000_NS10device_ptrIfEEPfjS9_ffNS7_10__identityEEEvT0_T1_T2_T3_T4_T6_E12temp_storage+24];
	add.f32 	%f177, %f175, %f176;
	ld.shared.f32 	%f178, [_ZZN3cub18CUB_300001_SM_10006detail6reduce28DeviceReduceSingleTileKernelINS2_10policy_hubIfjN4cuda3std3__44plusIfEEE10Policy1000EN6thrust24THRUST_300001_SM_1000_NS10device_ptrIfEEPfjS9_ffNS7_10__identityEEEvT0_T1_T2_T3_T4_T6_E12temp_storage+28];
	add.f32 	%f179, %f177, %f178;
	ld.shared.f32 	%f180, [_ZZN3cub18CUB_300001_SM_10006detail6reduce28DeviceReduceSingleTileKernelINS2_10policy_hubIfjN4cuda3std3__44plusIfEEE10Policy1000EN6thrust24THRUST_300001_SM_1000_NS10device_ptrIfEEPfjS9_ffNS7_10__identityEEEvT0_T1_T2_T3_T4_T6_E12temp_storage+32];
	add.f32 	%f181, %f179, %f180;
	ld.shared.f32 	%f182, [_ZZN3cub18CUB_300001_SM_10006detail6reduce28DeviceReduceSingleTileKernelINS2_10policy_hubIfjN4cuda3std3__44plusIfEEE10Policy1000EN6thrust24THRUST_300001_SM_1000_NS10device_ptrIfEEPfjS9_ffNS7_10__identityEEEvT0_T1_T2_T3_T4_T6_E12temp_storage+36];
	add.f32 	%f183, %f181, %f182;
	ld.shared.f32 	%f184, [_ZZN3cub18CUB_300001_SM_10006detail6reduce28DeviceReduceSingleTileKernelINS2_10policy_hubIfjN4cuda3std3__44plusIfEEE10Policy1000EN6thrust24THRUST_300001_SM_1000_NS10device_ptrIfEEPfjS9_ffNS7_10__identityEEEvT0_T1_T2_T3_T4_T6_E12temp_storage+40];
	add.f32 	%f185, %f183, %f184;
	ld.shared.f32 	%f186, [_ZZN3cub18CUB_300001_SM_10006detail6reduce28DeviceReduceSingleTileKernelINS2_10policy_hubIfjN4cuda3std3__44plusIfEEE10Policy1000EN6thrust24THRUST_300001_SM_1000_NS10device_ptrIfEEPfjS9_ffNS7_10__identityEEEvT0_T1_T2_T3_T4_T6_E12temp_storage+44];
	add.f32 	%f187, %f185, %f186;
	ld.shared.f32 	%f188, [_ZZN3cub18CUB_300001_SM_10006detail6reduce28DeviceReduceSingleTileKernelINS2_10policy_hubIfjN4cuda3std3__44plusIfEEE10Policy1000EN6thrust24THRUST_300001_SM_1000_NS10device_ptrIfEEPfjS9_ffNS7_10__identityEEEvT0_T1_T2_T3_T4_T6_E12temp_storage+48];
	add.f32 	%f189, %f187, %f188;
	ld.shared.f32 	%f190, [_ZZN3cub18CUB_300001_SM_10006detail6reduce28DeviceReduceSingleTileKernelINS2_10policy_hubIfjN4cuda3std3__44plusIfEEE10Policy1000EN6thrust24THRUST_300001_SM_1000_NS10device_ptrIfEEPfjS9_ffNS7_10__identityEEEvT0_T1_T2_T3_T4_T6_E12temp_storage+52];
	add.f32 	%f191, %f189, %f190;
	ld.shared.f32 	%f192, [_ZZN3cub18CUB_300001_SM_10006detail6reduce28DeviceReduceSingleTileKernelINS2_10policy_hubIfjN4cuda3std3__44plusIfEEE10Policy1000EN6thrust24THRUST_300001_SM_1000_NS10device_ptrIfEEPfjS9_ffNS7_10__identityEEEvT0_T1_T2_T3_T4_T6_E12temp_storage+56];
	add.f32 	%f193, %f191, %f192;
	ld.shared.f32 	%f194, [_ZZN3cub18CUB_300001_SM_10006detail6reduce28DeviceReduceSingleTileKernelINS2_10policy_hubIfjN4cuda3std3__44plusIfEEE10Policy1000EN6thrust24THRUST_300001_SM_1000_NS10device_ptrIfEEPfjS9_ffNS7_10__identityEEEvT0_T1_T2_T3_T4_T6_E12temp_storage+60];
	add.f32 	%f195, %f193, %f194;
	ld.shared.f32 	%f196, [_ZZN3cub18CUB_300001_SM_10006detail6reduce28DeviceReduceSingleTileKernelINS2_10policy_hubIfjN4cuda3std3__44plusIfEEE10Policy1000EN6thrust24THRUST_300001_SM_1000_NS10device_ptrIfEEPfjS9_ffNS7_10__identityEEEvT0_T1_T2_T3_T4_T6_E12temp_storage+64];
	add.f32 	%f197, %f195, %f196;
	ld.shared.f32 	%f198, [_ZZN3cub18CUB_300001_SM_10006detail6reduce28DeviceReduceSingleTileKernelINS2_10policy_hubIfjN4cuda3std3__44plusIfEEE10Policy1000EN6thrust24THRUST_300001_SM_1000_NS10device_ptrIfEEPfjS9_ffNS7_10__identityEEEvT0_T1_T2_T3_T4_T6_E12temp_storage+68];
	add.f32 	%f199, %f197, %f198;
	ld.shared.f32 	%f200, [_ZZN3cub18CUB_300001_SM_10006detail6reduce28DeviceReduceSingleTileKernelINS2_10policy_hubIfjN4cuda3std3__44plusIfEEE10Policy1000EN6thrust24THRUST_300001_SM_1000_NS10device_ptrIfEEPfjS9_ffNS7_10__identityEEEvT0_T1_T2_T3_T4_T6_E12temp_storage+72];
	add.f32 	%f201, %f199, %f200;
	ld.shared.f32 	%f202, [_ZZN3cub18CUB_300001_SM_10006detail6reduce28DeviceReduceSingleTileKernelINS2_10policy_hubIfjN4cuda3std3__44plusIfEEE10Policy1000EN6thrust24THRUST_300001_SM_1000_NS10device_ptrIfEEPfjS9_ffNS7_10__identityEEEvT0_T1_T2_T3_T4_T6_E12temp_storage+76];
	add.f32 	%f383, %f201, %f202;
$L__BB6_50:
	mov.u32 	%r192, %tid.x;
	setp.ne.s32 	%p65, %r192, 0;
	@%p65 bra 	$L__BB6_52;
	add.f32 	%f361, %f42, %f383;
	st.global.f32 	[%rd1], %f361;
$L__BB6_52:
	ret;

}
	// .globl	_ZN3cub18CUB_300001_SM_10006detail6reduce18DeviceReduceKernelINS2_10policy_hubIfjN4cuda3std3__44plusIfEEE10Policy1000EN6thrust24THRUST_300001_SM_1000_NS10device_ptrIfEEjS9_fNS7_10__identityEEEvT0_PT3_T1_NS0_13GridEvenShareISK_EET2_T4_
.visible .entry _ZN3cub18CUB_300001_SM_10006detail6reduce18DeviceReduceKernelINS2_10policy_hubIfjN4cuda3std3__44plusIfEEE10Policy1000EN6thrust24THRUST_300001_SM_1000_NS10device_ptrIfEEjS9_fNS7_10__identityEEEvT0_PT3_T1_NS0_13GridEvenShareISK_EET2_T4_(
	.param .align 8 .b8 _ZN3cub18CUB_300001_SM_10006detail6reduce18DeviceReduceKernelINS2_10policy_hubIfjN4cuda3std3__44plusIfEEE10Policy1000EN6thrust24THRUST_300001_SM_1000_NS10device_ptrIfEEjS9_fNS7_10__identityEEEvT0_PT3_T1_NS0_13GridEvenShareISK_EET2_T4__param_0[8],
	.param .u64 .ptr .align 1 _ZN3cub18CUB_300001_SM_10006detail6reduce18DeviceReduceKernelINS2_10policy_hubIfjN4cuda3std3__44plusIfEEE10Policy1000EN6thrust24THRUST_300001_SM_1000_NS10device_ptrIfEEjS9_fNS7_10__identityEEEvT0_PT3_T1_NS0_13GridEvenShareISK_EET2_T4__param_1,
	.param .u32 _ZN3cub18CUB_300001_SM_10006detail6reduce18DeviceReduceKernelINS2_10policy_hubIfjN4cuda3std3__44plusIfEEE10Policy1000EN6thrust24THRUST_300001_SM_1000_NS10device_ptrIfEEjS9_fNS7_10__identityEEEvT0_PT3_T1_NS0_13GridEvenShareISK_EET2_T4__param_2,
	.param .align 4 .b8 _ZN3cub18CUB_300001_SM_10006detail6reduce18DeviceReduceKernelINS2_10policy_hubIfjN4cuda3std3__44plusIfEEE10Policy1000EN6thrust24THRUST_300001_SM_1000_NS10device_ptrIfEEjS9_fNS7_10__identityEEEvT0_PT3_T1_NS0_13GridEvenShareISK_EET2_T4__param_3[40],
	.param .align 1 .b8 _ZN3cub18CUB_300001_SM_10006detail6reduce18DeviceReduceKernelINS2_10policy_hubIfjN4cuda3std3__44plusIfEEE10Policy1000EN6thrust24THRUST_300001_SM_1000_NS10device_ptrIfEEjS9_fNS7_10__identityEEEvT0_PT3_T1_NS0_13GridEvenShareISK_EET2_T4__param_4[1],
	.param .align 1 .b8 _ZN3cub18CUB_300001_SM_10006detail6reduce18DeviceReduceKernelINS2_10policy_hubIfjN4cuda3std3__44plusIfEEE10Policy1000EN6thrust24THRUST_300001_SM_1000_NS10device_ptrIfEEjS9_fNS7_10__identityEEEvT0_PT3_T1_NS0_13GridEvenShareISK_EET2_T4__param_5[1]
)
.maxntid 512
{
	.reg .pred 	%p<65>;
	.reg .b16 	%rs<4>;
	.reg .b32 	%r<279>;
	.reg .b32 	%f<380>;
	.reg .b64 	%rd<130>;
	// demoted variable
	.shared .align 4 .b8 _ZZN3cub18CUB_300001_SM_10006detail6reduce18DeviceReduceKernelINS2_10policy_hubIfjN4cuda3std3__44plusIfEEE10Policy1000EN6thrust24THRUST_300001_SM_1000_NS10device_ptrIfEEjS9_fNS7_10__identityEEEvT0_PT3_T1_NS0_13GridEvenShareISK_EET2_T4_E12temp_storage[84];
	ld.param.u32 	%r1, [_ZN3cub18CUB_300001_SM_10006detail6reduce18DeviceReduceKernelINS2_10policy_hubIfjN4cuda3std3__44plusIfEEE10Policy1000EN6thrust24THRUST_300001_SM_1000_NS10device_ptrIfEEjS9_fNS7_10__identityEEEvT0_PT3_T1_NS0_13GridEvenShareISK_EET2_T4__param_3+20];
	ld.param.u32 	%r2, [_ZN3cub18CUB_300001_SM_10006detail6reduce18DeviceReduceKernelINS2_10policy_hubIfjN4cuda3std3__44plusIfEEE10Policy1000EN6thrust24THRUST_300001_SM_1000_NS10device_ptrIfEEjS9_fNS7_10__identityEEEvT0_PT3_T1_NS0_13GridEvenShareISK_EET2_T4__param_3+24];
	ld.param.u64 	%rd3, [_ZN3cub18CUB_300001_SM_10006detail6reduce18DeviceReduceKernelINS2_10policy_hubIfjN4cuda3std3__44plusIfEEE10Policy1000EN6thrust24THRUST_300001_SM_1000_NS10device_ptrIfEEjS9_fNS7_10__identityEEEvT0_PT3_T1_NS0_13GridEvenShareISK_EET2_T4__param_0];
	cvta.to.global.u64 	%rd1, %rd3;
	mov.u32 	%r3, %ctaid.x;
	shl.b32 	%r4, %r2, 13;
	shl.b32 	%r270, %r3, 13;
	sub.s32 	%r6, %r1, %r270;
	setp.gt.u32 	%p1, %r6, 8191;
	@%p1 bra 	$L__BB7_26;
	mov.u32 	%r7, %tid.x;
	setp.ge.u32 	%p23, %r7, %r6;
	mov.f32 	%f368, 0f00000000;
	mov.u32 	%r261, %r7;
	@%p23 bra 	$L__BB7_3;
	add.s32 	%r155, %r270, %r7;
	mul.wide.u32 	%rd66, %r155, 4;
	add.s64 	%rd67, %rd1, %rd66;
	ld.global.f32 	%f368, [%rd67];
	add.s32 	%r261, %r7, 512;
$L__BB7_3:
	setp.ge.u32 	%p24, %r261, %r6;
	@%p24 bra 	$L__BB7_17;
	not.b32 	%r156, %r261;
	add.s32 	%r157, %r1, %r156;
	sub.s32 	%r158, %r157, %r270;
	shr.u32 	%r159, %r158, 9;
	add.s32 	%r10, %r159, 1;
	and.b32  	%r11, %r10, 15;
	setp.lt.u32 	%p25, %r158, 7680;
	@%p25 bra 	$L__BB7_8;
	or.b32  	%r260, %r261, 4096;
	add.s32 	%r259, %r261, %r270;
	and.b32  	%r160, %r10, 16777200;
	neg.s32 	%r258, %r160;
$L__BB7_6:
	.pragma "nounroll";
	mul.wide.u32 	%rd68, %r259, 4;
	add.s64 	%rd69, %rd1, %rd68;
	ld.global.f32 	%f203, [%rd69];
	add.f32 	%f204, %f368, %f203;
	add.s32 	%r161, %r259, 512;
	mul.wide.u32 	%rd70, %r161, 4;
	add.s64 	%rd71, %rd1, %rd70;
	ld.global.f32 	%f205, [%rd71];
	add.f32 	%f206, %f204, %f205;
	add.s32 	%r162, %r259, 1024;
	mul.wide.u32 	%rd72, %r162, 4;
	add.s64 	%rd73, %rd1, %rd72;
	ld.global.f32 	%f207, [%rd73];
	add.f32 	%f208, %f206, %f207;
	add.s32 	%r163, %r259, 1536;
	mul.wide.u32 	%rd74, %r163, 4;
	add.s64 	%rd75, %rd1, %rd74;
	ld.global.f32 	%f209, [%rd75];
	add.f32 	%f210, %f208, %f209;
	add.s32 	%r164, %r259, 2048;
	mul.wide.u32 	%rd76, %r164, 4;
	add.s64 	%rd77, %rd1, %rd76;
	ld.global.f32 	%f211, [%rd77];
	add.f32 	%f212, %f210, %f211;
	add.s32 	%r165, %r259, 2560;
	mul.wide.u32 	%rd78, %r165, 4;
	add.s64 	%rd79, %rd1, %rd78;
	ld.global.f32 	%f213, [%rd79];
	add.f32 	%f214, %f212, %f213;
	add.s32 	%r166, %r259, 3072;
	mul.wide.u32 	%rd80, %r166, 4;
	add.s64 	%rd81, %rd1, %rd80;
	ld.global.f32 	%f215, [%rd81];
	add.f32 	%f216, %f214, %f215;
	add.s32 	%r167, %r259, 3584;
	mul.wide.u32 	%rd82, %r167, 4;
	add.s64 	%rd83, %rd1, %rd82;
	ld.global.f32 	%f217, [%rd83];
	add.f32 	%f218, %f216, %f217;
	add.s32 	%r168, %r259, 4096;
	mul.wide.u32 	%rd84, %r168, 4;
	add.s64 	%rd85, %rd1, %rd84;
	ld.global.f32 	%f219, [%rd85];
	add.f32 	%f220, %f218, %f219;
	add.s32 	%r169, %r259, 4608;
	mul.wide.u32 	%rd86, %r169, 4;
	add.s64 	%rd87, %rd1, %rd86;
	ld.global.f32 	%f221, [%rd87];
	add.f32 	%f222, %f220, %f221;
	add.s32 	%r170, %r259, 5120;
	mul.wide.u32 	%rd88, %r170, 4;
	add.s64 	%rd89, %rd1, %rd88;
	ld.global.f32 	%f223, [%rd89];
	add.f32 	%f224, %f222, %f223;
	add.s32 	%r171, %r259, 5632;
	mul.wide.u32 	%rd90, %r171, 4;
	add.s64 	%rd91, %rd1, %rd90;
	ld.global.f32 	%f225, [%rd91];
	add.f32 	%f226, %f224, %f225;
	add.s32 	%r172, %r259, 6144;
	mul.wide.u32 	%rd92, %r172, 4;
	add.s64 	%rd93, %rd1, %rd92;
	ld.global.f32 	%f227, [%rd93];
	add.f32 	%f228, %f226, %f227;
	add.s32 	%r173, %r259, 6656;
	mul.wide.u32 	%rd94, %r173, 4;
	add.s64 	%rd95, %rd1, %rd94;
	ld.global.f32 	%f229, [%rd95];
	add.f32 	%f230, %f228, %f229;
	add.s32 	%r174, %r259, 7168;
	mul.wide.u32 	%rd96, %r174, 4;
	add.s64 	%rd97, %rd1, %rd96;
	ld.global.f32 	%f231, [%rd97];
	add.f32 	%f232, %f230, %f231;
	add.s32 	%r175, %r259, 7680;
	mul.wide.u32 	%rd98, %r175, 4;
	add.s64 	%rd99, %rd1, %rd98;
	ld.global.f32 	%f233, [%rd99];
	add.f32 	%f368, %f232, %f233;
	add.s32 	%r260, %r260, 8192;
	add.s32 	%r259, %r259, 8192;
	add.s32 	%r258, %r258, 16;
	setp.ne.s32 	%p26, %r258, 0;
	@%p26 bra 	$L__BB7_6;
	add.s32 	%r261, %r260, -4096;
$L__BB7_8:
	setp.eq.s32 	%p27, %r11, 0;
	@%p27 bra 	$L__BB7_17;
	and.b32  	%r23, %r10, 7;
	setp.lt.u32 	%p28, %r11, 8;
	@%p28 bra 	$L__BB7_11;
	add.s32 	%r176, %r270, %r261;
	mul.wide.u32 	%rd100, %r176, 4;
	add.s64 	%rd101, %rd1, %rd100;
	ld.global.f32 	%f235, [%rd101];
	add.f32 	%f236, %f368, %f235;
	add.s32 	%r177, %r176, 512;
	mul.wide.u32 	%rd102, %r177, 4;
	add.s64 	%rd103, %rd1, %rd102;
	ld.global.f32 	%f237, [%rd103];
	add.f32 	%f238, %f236, %f237;
	add.s32 	%r178, %r176, 1024;
	mul.wide.u32 	%rd104, %r178, 4;
	add.s64 	%rd105, %rd1, %rd104;
	ld.global.f32 	%f239, [%rd105];
	add.f32 	%f240, %f238, %f239;
	add.s32 	%r179, %r176, 1536;
	mul.wide.u32 	%rd106, %r179, 4;
	add.s64 	%rd107, %rd1, %rd106;
	ld.global.f32 	%f241, [%rd107];
	add.f32 	%f242, %f240, %f241;
	add.s32 	%r180, %r176, 2048;
	mul.wide.u32 	%rd108, %r180, 4;
	add.s64 	%rd109, %rd1, %rd108;
	ld.global.f32 	%f243, [%rd109];
	add.f32 	%f244, %f242, %f243;
	add.s32 	%r181, %r176, 2560;
	mul.wide.u32 	%rd110, %r181, 4;
	add.s64 	%rd111, %rd1, %rd110;
	ld.global.f32 	%f245, [%rd111];
	add.f32 	%f246, %f244, %f245;
	add.s32 	%r182, %r176, 3072;
	mul.wide.u32 	%rd112, %r182, 4;
	add.s64 	%rd113, %rd1, %rd112;
	ld.global.f32 	%f247, [%rd113];
	add.f32 	%f248, %f246, %f247;
	add.s32 	%r183, %r176, 3584;
	mul.wide.u32 	%rd114, %r183, 4;
	add.s64 	%rd115, %rd1, %rd114;
	ld.global.f32 	%f249, [%rd115];
	add.f32 	%f368, %f248, %f249;
	add.s32 	%r261, %r261, 4096;
$L__BB7_11:
	setp.eq.s32 	%p29, %r23, 0;
	@%p29 bra 	$L__BB7_17;
	and.b32  	%r26, %r10, 3;
	setp.lt.u32 	%p30, %r23, 4;
	@%p30 bra 	$L__BB7_14;
	add.s32 	%r184, %r270, %r261;
	mul.wide.u32 	%rd116, %r184, 4;
	add.s64 	%rd117, %rd1, %rd116;
	ld.global.f32 	%f251, [%rd117];
	add.f32 	%f252, %f368, %f251;
	add.s32 	%r185, %r184, 512;
	mul.wide.u32 	%rd118, %r185, 4;
	add.s64 	%rd119, %rd1, %rd118;
	ld.global.f32 	%f253, [%rd119];
	add.f32 	%f254, %f252, %f253;
	add.s32 	%r186, %r184, 1024;
	mul.wide.u32 	%rd120, %r186, 4;
	add.s64 	%rd121, %rd1, %rd120;
	ld.global.f32 	%f255, [%rd121];
	add.f32 	%f256, %f254, %f255;
	add.s32 	%r187, %r184, 1536;
	mul.wide.u32 	%rd122, %r187, 4;
	add.s64 	%rd123, %rd1, %rd122;
	ld.global.f32 	%f257, [%rd123];
	add.f32 	%f368, %f256, %f257;
	add.s32 	%r261, %r261, 2048;
$L__BB7_14:
	setp.eq.s32 	%p31, %r26, 0;
	@%p31 bra 	$L__BB7_17;
	add.s32 	%r265, %r261, %r270;
	neg.s32 	%r264, %r26;
$L__BB7_16:
	.pragma "nounroll";
	mul.wide.u32 	%rd124, %r265, 4;
	add.s64 	%rd125, %rd1, %rd124;
	ld.global.f32 	%f258, [%rd125];
	add.f32 	%f368, %f368, %f258;
	add.s32 	%r265, %r265, 512;
	add.s32 	%r264, %r264, 1;
	setp.ne.s32 	%p32, %r264, 0;
	@%p32 bra 	$L__BB7_16;
$L__BB7_17:
	setp.lt.u32 	%p33, %r6, 512;
	@%p33 bra 	$L__BB7_22;
	// begin inline asm
	mov.u32 %r226, %laneid;
	// end inline asm
	mov.b32 	%r228, %f368;
	mov.b32 	%r229, 1;
	mov.b32 	%r250, 31;
	mov.b32 	%r251, -1;
	// begin inline asm
	shfl.sync.down.b32 %r227, %r228, %r229, %r250, %r251;
	// end inline asm
	setp.gt.s32 	%p57, %r226, 30;
	mov.b32 	%f317, %r227;
	add.f32 	%f318, %f368, %f317;
	selp.f32 	%f319, %f368, %f318, %p57;
	mov.b32 	%r233, %f319;
	mov.b32 	%r234, 2;
	// begin inline asm
	shfl.sync.down.b32 %r232, %r233, %r234, %r250, %r251;
	// end inline asm
	setp.gt.s32 	%p58, %r226, 29;
	mov.b32 	%f320, %r232;
	add.f32 	%f321, %f319, %f320;
	selp.f32 	%f322, %f319, %f321, %p58;
	mov.b32 	%r238, %f322;
	mov.b32 	%r239, 4;
	// begin inline asm
	shfl.sync.down.b32 %r237, %r238, %r239, %r250, %r251;
	// end inline asm
	setp.gt.s32 	%p59, %r226, 27;
	mov.b32 	%f323, %r237;
	add.f32 	%f324, %f322, %f323;
	selp.f32 	%f325, %f322, %f324, %p59;
	mov.b32 	%r243, %f325;
	mov.b32 	%r244, 8;
	// begin inline asm
	shfl.sync.down.b32 %r242, %r243, %r244, %r250, %r251;
	// end inline asm
	setp.gt.s32 	%p60, %r226, 23;
	mov.b32 	%f326, %r242;
	add.f32 	%f327, %f325, %f326;
	selp.f32 	%f328, %f325, %f327, %p60;
	mov.b32 	%r248, %f328;
	mov.b32 	%r249, 16;
	// begin inline asm
	shfl.sync.down.b32 %r247, %r248, %r249, %r250, %r251;
	// end inline asm
	setp.gt.s32 	%p61, %r226, 15;
	mov.b32 	%f329, %r247;
	add.f32 	%f16, %f328, %f329;
	selp.f32 	%f379, %f328, %f16, %p61;
	setp.ne.s32 	%p62, %r226, 0;
	@%p62 bra 	$L__BB7_20;
	shr.u32 	%r252, %r7, 3;
	and.b32  	%r253, %r252, 124;
	mov.u32 	%r254, _ZZN3cub18CUB_300001_SM_10006detail6reduce18DeviceReduceKernelINS2_10policy_hubIfjN4cuda3std3__44plusIfEEE10Policy1000EN6thrust24THRUST_300001_SM_1000_NS10device_ptrIfEEjS9_fNS7_10__identityEEEvT0_PT3_T1_NS0_13GridEvenShareISK_EET2_T4_E12temp_storage;
	add.s32 	%r255, %r254, %r253;
	st.shared.f32 	[%r255+16], %f16;
$L__BB7_20:
	bar.sync 	0;
	setp.ne.s32 	%p63, %r7, 0;
	@%p63 bra 	$L__BB7_48;
	ld.shared.f32 	%f330, [_ZZN3cub18CUB_300001_SM_10006detail6reduce18DeviceReduceKernelINS2_10policy_hubIfjN4cuda3std3__44plusIfEEE10Policy1000EN6thrust24THRUST_300001_SM_1000_NS10device_ptrIfEEjS9_fNS7_10__identityEEEvT0_PT3_T1_NS0_13GridEvenShareISK_EET2_T4_E12temp_storage+20];
	add.f32 	%f331, %f379, %f330;
	ld.shared.f32 	%f332, [_ZZN3cub18CUB_300001_SM_10006detail6reduce18DeviceReduceKernelINS2_10policy_hubIfjN4cuda3std3__44plusIfEEE10Policy1000EN6thrust24THRUST_300001_SM_1000_NS10device_ptrIfEEjS9_fNS7_10__identityEEEvT0_PT3_T1_NS0_13GridEvenShareISK_EET2_T4_E12temp_storage+24];
	add.f32 	%f333, %f331, %f332;
	ld.shared.f32 	%f334, [_ZZN3cub18CUB_300001_SM_10006detail6reduce18DeviceReduceKernelINS2_10policy_hubIfjN4cuda3std3__44plusIfEEE10Policy1000EN6thrust24THRUST_300001_SM_1000_NS10device_ptrIfEEjS9_fNS7_10__identityEEEvT0_PT3_T1_NS0_13GridEvenShareISK_EET2_T4_E12temp_storage+28];
	add.f32 	%f335, %f333, %f334;
	ld.shared.f32 	%f336, [_ZZN3cub18CUB_300001_SM_10006detail6reduce18DeviceReduceKernelINS2_10policy_hubIfjN4cuda3std3__44plusIfEEE10Policy1000EN6thrust24THRUST_300001_SM_1000_NS10device_ptrIfEEjS9_fNS7_10__identityEEEvT0_PT3_T1_NS0_13GridEvenShareISK_EET2_T4_E12temp_storage+32];
	add.f32 	%f337, %f335, %f336;
	ld.shared.f32 	%f338, [_ZZN3cub18CUB_300001_SM_10006detail6reduce18DeviceReduceKernelINS2_10policy_hubIfjN4cuda3std3__44plusIfEEE10Policy1000EN6thrust24THRUST_300001_SM_1000_NS10device_ptrIfEEjS9_fNS7_10__identityEEEvT0_PT3_T1_NS0_13GridEvenShareISK_EET2_T4_E12temp_storage+36];
	add.f32 	%f339, %f337, %f338;
	ld.shared.f32 	%f340, [_ZZN3cub18CUB_300001_SM_10006detail6reduce18DeviceReduceKernelINS2_10policy_hubIfjN4cuda3std3__44plusIfEEE10Policy1000EN6thrust24THRUST_300001_SM_1000_NS10device_ptrIfEEjS9_fNS7_10__identityEEEvT0_PT3_T1_NS0_13GridEvenShareISK_EET2_T4_E12temp_storage+40];
	add.f32 	%f341, %f339, %f340;
	ld.shared.f32 	%f342, [_ZZN3cub18CUB_300001_SM_10006detail6reduce18DeviceReduceKernelINS2_10policy_hubIfjN4cuda3std3__44plusIfEEE10Policy1000EN6thrust24THRUST_300001_SM_1000_NS10device_ptrIfEEjS9_fNS7_10__identityEEEvT0_PT3_T1_NS0_13GridEvenShareISK_EET2_T4_E12temp_storage+44];
	add.f32 	%f343, %f341, %f342;
	ld.shared.f32 	%f344, [_ZZN3cub18CUB_300001_SM_10006detail6reduce18DeviceReduceKernelINS2_10policy_hubIfjN4cuda3std3__44plusIfEEE10Policy1000EN6thrust24THRUST_300001_SM_1000_NS10device_ptrIfEEjS9_fNS7_10__identityEEEvT0_PT3_T1_NS0_13GridEvenShareISK_EET2_T4_E12temp_storage+48];
	add.f32 	%f345, %f343, %f344;
	ld.shared.f32 	%f346, [_ZZN3cub18CUB_300001_SM_10006detail6reduce18DeviceReduceKernelINS2_10policy_hubIfjN4cuda3std3__44plusIfEEE10Policy1000EN6thrust24THRUST_300001_SM_1000_NS10device_ptrIfEEjS9_fNS7_10__identityEEEvT0_PT3_T1_NS0_13GridEvenShareISK_EET2_T4_E12temp_storage+52];
	add.f32 	%f347, %f345, %f346;
	ld.shared.f32 	%f348, [_ZZN3cub18CUB_300001_SM_10006detail6reduce18DeviceReduceKernelINS2_10policy_hubIfjN4cuda3std3__44plusIfEEE10Policy1000EN6thrust24THRUST_300001_SM_1000_NS10device_ptrIfEEjS9_fNS7_10__identityEEEvT0_PT3_T1_NS0_13GridEvenShareISK_EET2_T4_E12temp_storage+56];
	add.f32 	%f349, %f347, %f348;
	ld.shared.f32 	%f350, [_ZZN3cub18CUB_300001_SM_10006detail6reduce18DeviceReduceKernelINS2_10policy_hubIfjN4cuda3std3__44plusIfEEE10Policy1000EN6thrust24THRUST_300001_SM_1000_NS10device_ptrIfEEjS9_fNS7_10__identityEEEvT0_PT3_T1_NS0_13GridEvenShareISK_EET2_T4_E12temp_storage+60];
	add.f32 	%f351, %f349, %f350;
	ld.shared.f32 	%f352, [_ZZN3cub18CUB_300001_SM_10006detail6reduce18DeviceReduceKernelINS2_10policy_hubIfjN4cuda3std3__44plusIfEEE10Policy1000EN6thrust24THRUST_300001_SM_1000_NS10device_ptrIfEEjS9_fNS7_10__identityEEEvT0_PT3_T1_NS0_13GridEvenShareISK_EET2_T4_E12temp_storage+64];
	add.f32 	%f353, %f351, %f352;
	ld.shared.f32 	%f354, [_ZZN3cub18CUB_300001_SM_10006detail6reduce18DeviceReduceKernelINS2_10policy_hubIfjN4cuda3std3__44plusIfEEE10Policy1000EN6thrust24THRUST_300001_SM_1000_NS10device_ptrIfEEjS9_fNS7_10__identityEEEvT0_PT3_T1_NS0_13GridEvenShareISK_EET2_T4_E12temp_storage+68];
	add.f32 	%f355, %f353, %f354;
	ld.shared.f32 	%f356, [_ZZN3cub18CUB_300001_SM_10006detail6reduce18DeviceReduceKernelINS2_10policy_hubIfjN4cuda3std3__44plusIfEEE10Policy1000EN6thrust24THRUST_300001_SM_1000_NS10device_ptrIfEEjS9_fNS7_10__identityEEEvT0_PT3_T1_NS0_13GridEvenShareISK_EET2_T4_E12temp_storage+72];
	add.f32 	%f357, %f355, %f356;
	ld.shared.f32 	%f358, [_ZZN3cub18CUB_300001_SM_10006detail6reduce18DeviceReduceKernelINS2_10policy_hubIfjN4cuda3std3__44plusIfEEE10Policy1000EN6thrust24THRUST_300001_SM_1000_NS10device_ptrIfEEjS9_fNS7_10__identityEEEvT0_PT3_T1_NS0_13GridEvenShareISK_EET2_T4_E12temp_storage+76];
	add.f32 	%f379, %f357, %f358;
	bra.uni 	$L__BB7_48;
$L__BB7_22:
	// begin inline asm
	mov.u32 %r188, %laneid;
	// end inline asm
	and.b32  	%r214, %r7, 992;
	add.s32 	%r215, %r214, 32;
	setp.gt.u32 	%p34, %r215, %r6;
	not.b32 	%r216, %r214;
	add.s32 	%r217, %r6, %r216;
	selp.b32 	%r212, %r217, 31, %p34;
	mov.b32 	%r190, %f368;
	mov.b32 	%r191, 1;
	mov.b32 	%r213, -1;
	// begin inline asm
	shfl.sync.down.b32 %r189, %r190, %r191, %r212, %r213;
	// end inline asm
	setp.lt.s32 	%p35, %r188, %r212;
	mov.b32 	%f259, %r189;
	add.f32 	%f260, %f368, %f259;
	selp.f32 	%f261, %f260, %f368, %p35;
	mov.b32 	%r195, %f261;
	mov.b32 	%r196, 2;
	// begin inline asm
	shfl.sync.down.b32 %r194, %r195, %r196, %r212, %r213;
	// end inline asm
	add.s32 	%r218, %r188, 2;
	setp.gt.s32 	%p36, %r218, %r212;
	mov.b32 	%f262, %r194;
	add.f32 	%f263, %f261, %f262;
	selp.f32 	%f264, %f261, %f263, %p36;
	mov.b32 	%r200, %f264;
	mov.b32 	%r201, 4;
	// begin inline asm
	shfl.sync.down.b32 %r199, %r200, %r201, %r212, %r213;
	// end inline asm
	add.s32 	%r219, %r188, 4;
	setp.gt.s32 	%p37, %r219, %r212;
	mov.b32 	%f265, %r199;
	add.f32 	%f266, %f264, %f265;
	selp.f32 	%f267, %f264, %f266, %p37;
	mov.b32 	%r205, %f267;
	mov.b32 	%r206, 8;
	// begin inline asm
	shfl.sync.down.b32 %r204, %r205, %r206, %r212, %r213;
	// end inline asm
	add.s32 	%r220, %r188, 8;
	setp.gt.s32 	%p38, %r220, %r212;
	mov.b32 	%f268, %r204;
	add.f32 	%f269, %f267, %f268;
	selp.f32 	%f270, %f267, %f269, %p38;
	mov.b32 	%r210, %f270;
	mov.b32 	%r211, 16;
	// begin inline asm
	shfl.sync.down.b32 %r209, %r210, %r211, %r212, %r213;
	// end inline asm
	add.s32 	%r221, %r188, 16;
	setp.gt.s32 	%p39, %r221, %r212;
	mov.b32 	%f271, %r209;
	add.f32 	%f272, %f270, %f271;
	selp.f32 	%f379, %f270, %f272, %p39;
	setp.ne.s32 	%p40, %r188, 0;
	@%p40 bra 	$L__BB7_24;
	shr.u32 	%r222, %r7, 3;
	and.b32  	%r223, %r222, 124;
	mov.u32 	%r224, _ZZN3cub18CUB_300001_SM_10006detail6reduce18DeviceReduceKernelINS2_10policy_hubIfjN4cuda3std3__44plusIfEEE10Policy1000EN6thrust24THRUST_300001_SM_1000_NS10device_ptrIfEEjS9_fNS7_10__identityEEEvT0_PT3_T1_NS0_13GridEvenShareISK_EET2_T4_E12temp_storage;
	add.s32 	%r225, %r224, %r223;
	st.shared.f32 	[%r225+16], %f379;
$L__BB7_24:
	bar.sync 	0;
	setp.ne.s32 	%p41, %r7, 0;
	@%p41 bra 	$L__BB7_48;
	setp.gt.u32 	%p42, %r6, 32;
	ld.shared.f32 	%f273, [_ZZN3cub18CUB_300001_SM_10006detail6reduce18DeviceReduceKernelINS2_10policy_hubIfjN4cuda3std3__44plusIfEEE10Policy1000EN6thrust24THRUST_300001_SM_1000_NS10device_ptrIfEEjS9_fNS7_10__identityEEEvT0_PT3_T1_NS0_13GridEvenShareISK_EET2_T4_E12temp_storage+20];
	add.f32 	%f274, %f379, %f273;
	selp.f32 	%f275, %f274, %f379, %p42;
	setp.gt.u32 	%p43, %r6, 64;
	ld.shared.f32 	%f276, [_ZZN3cub18CUB_300001_SM_10006detail6reduce18DeviceReduceKernelINS2_10policy_hubIfjN4cuda3std3__44plusIfEEE10Policy1000EN6thrust24THRUST_300001_SM_1000_NS10device_ptrIfEEjS9_fNS7_10__identityEEEvT0_PT3_T1_NS0_13GridEvenShareISK_EET2_T4_E12temp_storage+24];
	add.f32 	%f277, %f276, %f275;
	selp.f32 	%f278, %f277, %f275, %p43;
	setp.gt.u32 	%p44, %r6, 96;
	ld.shared.f32 	%f279, [_ZZN3cub18CUB_300001_SM_10006detail6reduce18DeviceReduceKernelINS2_10policy_hubIfjN4cuda3std3__44plusIfEEE10Policy1000EN6thrust24THRUST_300001_SM_1000_NS10device_ptrIfEEjS9_fNS7_10__identityEEEvT0_PT3_T1_NS0_13GridEvenShareISK_EET2_T4_E12temp_storage+28];
	add.f32 	%f280, %f279, %f278;
	selp.f32 	%f281, %f280, %f278, %p44;
	setp.gt.u32 	%p45, %r6, 128;
	ld.shared.f32 	%f282, [_ZZN3cub18CUB_300001_SM_10006detail6reduce18DeviceReduceKernelINS2_10policy_hubIfjN4cuda3std3__44plusIfEEE10Policy1000EN6thrust24THRUST_300001_SM_1000_NS10device_ptrIfEEjS9_fNS7_10__identityEEEvT0_PT3_T1_NS0_13GridEvenShareISK_EET2_T4_E12temp_storage+32];
	add.f32 	%f283, %f282, %f281;
	selp.f32 	%f284, %f283, %f281, %p45;
	setp.gt.u32 	%p46, %r6, 160;
	ld.shared.f32 	%f285, [_ZZN3cub18CUB_300001_SM_10006detail6reduce18DeviceReduceKernelINS2_10policy_hubIfjN4cuda3std3__44plusIfEEE10Policy1000EN6thrust24THRUST_300001_SM_1000_NS10device_ptrIfEEjS9_fNS7_10__identityEEEvT0_PT3_T1_NS0_13GridEvenShareISK_EET2_T4_E12temp_storage+36];
	add.f32 	%f286, %f285, %f284;
	selp.f32 	%f287, %f286, %f284, %p46;
	setp.gt.u32 	%p47, %r6, 192;
	ld.shared.f32 	%f288, [_ZZN3cub18CUB_300001_SM_10006detail6reduce18DeviceReduceKernelINS2_10policy_hubIfjN4cuda3std3__44plusIfEEE10Policy1000EN6thrust24THRUST_300001_SM_1000_NS10device_ptrIfEEjS9_fNS7_10__identityEEEvT0_PT3_T1_NS0_13GridEvenShareISK_EET2_T4_E12temp_storage+40];
	add.f32 	%f289, %f288, %f287;
	selp.f32 	%f290, %f289, %f287, %p47;
	setp.gt.u32 	%p48, %r6, 224;
	ld.shared.f32 	%f291, [_ZZN3cub18CUB_300001_SM_10006detail6reduce18DeviceReduceKernelINS2_10policy_hubIfjN4cuda3std3__44plusIfEEE10Policy1000EN6thrust24THRUST_300001_SM_1000_NS10device_ptrIfEEjS9_fNS7_10__identityEEEvT0_PT3_T1_NS0_13GridEvenShareISK_EET2_T4_E12temp_storage+44];
	add.f32 	%f292, %f291, %f290;
	selp.f32 	%f293, %f292, %f290, %p48;
	setp.gt.u32 	%p49, %r6, 256;
	ld.shared.f32 	%f294, [_ZZN3cub18CUB_300001_SM_10006detail6reduce18DeviceReduceKernelINS2_10policy_hubIfjN4cuda3std3__44plusIfEEE10Policy1000EN6thrust24THRUST_300001_SM_1000_NS10device_ptrIfEEjS9_fNS7_10__identityEEEvT0_PT3_T1_NS0_13GridEvenShareISK_EET2_T4_E12temp_storage+48];
	add.f32 	%f295, %f294, %f293;
	selp.f32 	%f296, %f295, %f293, %p49;
	setp.gt.u32 	%p50, %r6, 288;
	ld.shared.f32 	%f297, [_ZZN3cub18CUB_300001_SM_10006detail6reduce18DeviceReduceKernelINS2_10policy_hubIfjN4cuda3std3__44plusIfEEE10Policy1000EN6thrust24THRUST_300001_SM_1000_NS10device_ptrIfEEjS9_fNS7_10__identityEEEvT0_PT3_T1_NS0_13GridEvenShareISK_EET2_T4_E12temp_storage+52];
	add.f32 	%f298, %f297, %f296;
	selp.f32 	%f299, %f298, %f296, %p50;
	setp.gt.u32 	%p51, %r6, 320;
	ld.shared.f32 	%f300, [_ZZN3cub18CUB_300001_SM_10006detail6reduce18DeviceReduceKernelINS2_10policy_hubIfjN4cuda3std3__44plusIfEEE10Policy1000EN6thrust24THRUST_300001_SM_1000_NS10device_ptrIfEEjS9_fNS7_10__identityEEEvT0_PT3_T1_NS0_13GridEvenShareISK_EET2_T4_E12temp_storage+56];
	add.f32 	%f301, %f300, %f299;
	selp.f32 	%f302, %f301, %f299, %p51;
	setp.gt.u32 	%p52, %r6, 352;
	ld.shared.f32 	%f303, [_ZZN3cub18CUB_300001_SM_10006detail6reduce18DeviceReduceKernelINS2_10policy_hubIfjN4cuda3std3__44plusIfEEE10Policy1000EN6thrust24THRUST_300001_SM_1000_NS10device_ptrIfEEjS9_fNS7_10__identityEEEvT0_PT3_T1_NS0_13GridEvenShareISK_EET2_T4_E12temp_storage+60];
	add.f32 	%f304, %f303, %f302;
	selp.f32 	%f305, %f304, %f302, %p52;
	setp.gt.u32 	%p53, %r6, 384;
	ld.shared.f32 	%f306, [_ZZN3cub18CUB_300001_SM_10006detail6reduce18DeviceReduceKernelINS2_10policy_hubIfjN4cuda3std3__44plusIfEEE10Policy1000EN6thrust24THRUST_300001_SM_1000_NS10device_ptrIfEEjS9_fNS7_10__identityEEEvT0_PT3_T1_NS0_13GridEvenShareISK_EET2_T4_E12temp_storage+64];
	add.f32 	%f307, %f306, %f305;
	selp.f32 	%f308, %f307, %f305, %p53;
	setp.gt.u32 	%p54, %r6, 416;
	ld.shared.f32 	%f309, [_ZZN3cub18CUB_300001_SM_10006detail6reduce18DeviceReduceKernelINS2_10policy_hubIfjN4cuda3std3__44plusIfEEE10Policy1000EN6thrust24THRUST_300001_SM_1000_NS10device_ptrIfEEjS9_fNS7_10__identityEEEvT0_PT3_T1_NS0_13GridEvenShareISK_EET2_T4_E12temp_storage+68];
	add.f32 	%f310, %f309, %f308;
	selp.f32 	%f311, %f310, %f308, %p54;
	setp.gt.u32 	%p55, %r6, 448;
	ld.shared.f32 	%f312, [_ZZN3cub18CUB_300001_SM_10006detail6reduce18DeviceReduceKernelINS2_10policy_hubIfjN4cuda3std3__44plusIfEEE10Policy1000EN6thrust24THRUST_300001_SM_1000_NS10device_ptrIfEEjS9_fNS7_10__identityEEEvT0_PT3_T1_NS0_13GridEvenShareISK_EET2_T4_E12temp_storage+72];
	add.f32 	%f313, %f312, %f311;
	selp.f32 	%f314, %f313, %f311, %p55;
	setp.gt.u32 	%p56, %r6, 480;
	ld.shared.f32 	%f315, [_ZZN3cub18CUB_300001_SM_10006detail6reduce18DeviceReduceKernelINS2_10policy_hubIfjN4cuda3std3__44plusIfEEE10Policy1000EN6thrust24THRUST_300001_SM_1000_NS10device_ptrIfEEjS9_fNS7_10__identityEEEvT0_PT3_T1_NS0_13GridEvenShareISK_EET2_T4_E12temp_storage+76];
	add.f32 	%f316, %f315, %f314;
	selp.f32 	%f379, %f316, %f314, %p56;
	bra.uni 	$L__BB7_48;
$L__BB7_26:
	mov.u32 	%r35, %tid.x;
	add.s32 	%r72, %r35, %r270;
	mul.wide.u32 	%rd4, %r72, 4;
	add.s64 	%rd5, %rd1, %rd4;
	ld.global.f32 	%f41, [%rd5];
	ld.global.f32 	%f42, [%rd5+2048];
	ld.global.f32 	%f43, [%rd5+4096];
	ld.global.f32 	%f44, [%rd5+6144];
	ld.global.f32 	%f45, [%rd5+8192];
	ld.global.f32 	%f46, [%rd5+10240];
	ld.global.f32 	%f47, [%rd5+12288];
	ld.global.f32 	%f48, [%rd5+14336];
	ld.global.f32 	%f49, [%rd5+16384];
	ld.global.f32 	%f50, [%rd5+18432];
	ld.global.f32 	%f51, [%rd5+20480];
	ld.global.f32 	%f52, [%rd5+22528];
	ld.global.f32 	%f53, [%rd5+24576];
	ld.global.f32 	%f54, [%rd5+26624];
	ld.global.f32 	%f55, [%rd5+28672];
	ld.global.f32 	%f56, [%rd5+30720];
	add.f32 	%f57, %f41, %f42;
	add.f32 	%f58, %f43, %f44;
	add.f32 	%f59, %f45, %f46;
	add.f32 	%f60, %f47, %f48;
	add.f32 	%f61, %f49, %f50;
	add.f32 	%f62, %f51, %f52;
	add.f32 	%f63, %f53, %f54;
	add.f32 	%f64, %f55, %f56;
	add.f32 	%f65, %f57, %f58;
	add.f32 	%f66, %f59, %f60;
	add.f32 	%f67, %f61, %f62;
	add.f32 	%f68, %f63, %f64;
	add.f32 	%f69, %f65, %f66;
	add.f32 	%f70, %f67, %f68;
	add.f32 	%f378, %f69, %f70;
	setp.lt.u32 	%p2, %r6, %r4;
	@%p2 bra 	$L__BB7_44;
	add.s32 	%r36, %r4, %r270;
	not.b32 	%r74, %r35;
	add.s32 	%r75, %r74, %r1;
	sub.s32 	%r76, %r75, %r4;
	sub.s32 	%r267, %r76, %r270;
	add.s32 	%r77, %r36, %r35;
	add.s32 	%r266, %r77, 4096;
	mov.b32 	%r269, 0;
	mov.u32 	%r268, %r36;
$L__BB7_28:
	add.s32 	%r270, %r270, %r4;
	add.s32 	%r79, %r1, -8192;
	setp.gt.u32 	%p3, %r270, %r79;
	@%p3 bra 	$L__BB7_30;
	add.s32 	%r80, %r35, %r270;
	mul.wide.u32 	%rd6, %r80, 4;
	add.s64 	%rd7, %rd1, %rd6;
	ld.global.f32 	%f71, [%rd7];
	ld.global.f32 	%f72, [%rd7+2048];
	ld.global.f32 	%f73, [%rd7+4096];
	ld.global.f32 	%f74, [%rd7+6144];
	ld.global.f32 	%f75, [%rd7+8192];
	ld.global.f32 	%f76, [%rd7+10240];
	ld.global.f32 	%f77, [%rd7+12288];
	ld.global.f32 	%f78, [%rd7+14336];
	ld.global.f32 	%f79, [%rd7+16384];
	ld.global.f32 	%f80, [%rd7+18432];
	ld.global.f32 	%f81, [%rd7+20480];
	ld.global.f32 	%f82, [%rd7+22528];
	ld.global.f32 	%f83, [%rd7+24576];
	ld.global.f32 	%f84, [%rd7+26624];
	ld.global.f32 	%f85, [%rd7+28672];
	ld.global.f32 	%f86, [%rd7+30720];
	add.f32 	%f87, %f378, %f71;
	add.f32 	%f88, %f72, %f73;
	add.f32 	%f89, %f74, %f75;
	add.f32 	%f90, %f76, %f77;
	add.f32 	%f91, %f78, %f79;
	add.f32 	%f92, %f80, %f81;
	add.f32 	%f93, %f82, %f83;
	add.f32 	%f94, %f84, %f85;
	add.f32 	%f95, %f87, %f88;
	add.f32 	%f96, %f89, %f90;
	add.f32 	%f97, %f91, %f92;
	add.f32 	%f98, %f93, %f94;
	add.f32 	%f99, %f95, %f96;
	add.f32 	%f100, %f97, %f98;
	add.f32 	%f101, %f99, %f100;
	add.f32 	%f378, %f101, %f86;
	sub.s32 	%r81, %r1, %r270;
	setp.lt.u32 	%p4, %r81, %r4;
	add.s32 	%r269, %r269, 1;
	add.s32 	%r268, %r268, %r4;
	sub.s32 	%r267, %r267, %r4;
	add.s32 	%r266, %r266, %r4;
	@%p4 bra 	$L__BB7_44;
	bra.uni 	$L__BB7_28;
$L__BB7_30:
	setp.le.u32 	%p5, %r1, %r270;
	sub.s32 	%r83, %r1, %r270;
	setp.ge.s32 	%p6, %r35, %r83;
	or.pred  	%p7, %p5, %p6;
	@%p7 bra 	$L__BB7_44;
	not.b32 	%r85, %r35;
	add.s32 	%r86, %r1, %r85;
	sub.s32 	%r87, %r86, %r36;
	mul.lo.s32 	%r88, %r2, %r269;
	shl.b32 	%r89, %r88, 13;
	sub.s32 	%r90, %r87, %r89;
	shr.u32 	%r91, %r90, 9;
	add.s32 	%r49, %r91, 1;
	and.b32  	%r50, %r49, 15;
	setp.lt.u32 	%p8, %r90, 7680;
	mov.u32 	%r275, %r35;
	@%p8 bra 	$L__BB7_35;
	or.b32  	%r273, %r35, 4096;
	shr.u32 	%r92, %r267, 9;
	add.s32 	%r93, %r92, 1;
	and.b32  	%r94, %r93, 16777200;
	neg.s32 	%r271, %r94;
$L__BB7_33:
	.pragma "nounroll";
	add.s32 	%r95, %r266, -4096;
	mul.wide.u32 	%rd8, %r95, 4;
	add.s64 	%rd9, %rd1, %rd8;
	ld.global.f32 	%f103, [%rd9];
	add.f32 	%f104, %f378, %f103;
	add.s32 	%r96, %r266, -3584;
	mul.wide.u32 	%rd10, %r96, 4;
	add.s64 	%rd11, %rd1, %rd10;
	ld.global.f32 	%f105, [%rd11];
	add.f32 	%f106, %f104, %f105;
	add.s32 	%r97, %r266, -3072;
	mul.wide.u32 	%rd12, %r97, 4;
	add.s64 	%rd13, %rd1, %rd12;
	ld.global.f32 	%f107, [%rd13];
	add.f32 	%f108, %f106, %f107;
	add.s32 	%r98, %r266, -2560;
	mul.wide.u32 	%rd14, %r98, 4;
	add.s64 	%rd15, %rd1, %rd14;
	ld.global.f32 	%f109, [%rd15];
	add.f32 	%f110, %f108, %f109;
	add.s32 	%r99, %r266, -2048;
	mul.wide.u32 	%rd16, %r99, 4;
	add.s64 	%rd17, %rd1, %rd16;
	ld.global.f32 	%f111, [%rd17];
	add.f32 	%f112, %f110, %f111;
	add.s32 	%r100, %r266, -1536;
	mul.wide.u32 	%rd18, %r100, 4;
	add.s64 	%rd19, %rd1, %rd18;
	ld.global.f32 	%f113, [%rd19];
	add.f32 	%f114, %f112, %f113;
	add.s32 	%r101, %r266, -1024;
	mul.wide.u32 	%rd20, %r101, 4;
	add.s64 	%rd21, %rd1, %rd20;
	ld.global.f32 	%f115, [%rd21];
	add.f32 	%f116, %f114, %f115;
	add.s32 	%r102, %r266, 3584;
	add.s32 	%r103, %r266, -512;
	mul.wide.u32 	%rd22, %r103, 4;
	add.s64 	%rd23, %rd1, %rd22;
	ld.global.f32 	%f117, [%rd23];
	add.f32 	%f118, %f116, %f117;
	mul.wide.u32 	%rd24, %r266, 4;
	add.s64 	%rd25, %rd1, %rd24;
	ld.global.f32 	%f119, [%rd25];
	add.f32 	%f120, %f118, %f119;
	add.s32 	%r104, %r266, 512;
	mul.wide.u32 	%rd26, %r104, 4;
	add.s64 	%rd27, %rd1, %rd26;
	ld.global.f32 	%f121, [%rd27];
	add.f32 	%f122, %f120, %f121;
	add.s32 	%r105, %r266, 1024;
	mul.wide.u32 	%rd28, %r105, 4;
	add.s64 	%rd29, %rd1, %rd28;
	ld.global.f32 	%f123, [%rd29];
	add.f32 	%f124, %f122, %f123;
	add.s32 	%r106, %r266, 1536;
	mul.wide.u32 	%rd30, %r106, 4;
	add.s64 	%rd31, %rd1, %rd30;
	ld.global.f32 	%f125, [%rd31];
	add.f32 	%f126, %f124, %f125;
	add.s32 	%r107, %r266, 2048;
	mul.wide.u32 	%rd32, %r107, 4;
	add.s64 	%rd33, %rd1, %rd32;
	ld.global.f32 	%f127, [%rd33];
	add.f32 	%f128, %f126, %f127;
	add.s32 	%r108, %r266, 2560;
	mul.wide.u32 	%rd34, %r108, 4;
	add.s64 	%rd35, %rd1, %rd34;
	ld.global.f32 	%f129, [%rd35];
	add.f32 	%f130, %f128, %f129;
	add.s32 	%r109, %r266, 3072;
	mul.wide.u32 	%rd36, %r109, 4;
	add.s64 	%rd37, %rd1, %rd36;
	ld.global.f32 	%f131, [%rd37];
	add.f32 	%f132, %f130, %f131;
	mul.wide.u32 	%rd38, %r102, 4;
	add.s64 	%rd39, %rd1, %rd38;
	ld.global.f32 	%f133, [%rd39];
	add.f32 	%f378, %f132, %f133;
	add.s32 	%r273, %r273, 8192;
	add.s32 	%r266, %r266, 8192;
	add.s32 	%r271, %r271, 16;
	setp.ne.s32 	%p9, %r271, 0;
	@%p9 bra 	$L__BB7_33;
	add.s32 	%r275, %r273, -4096;
$L__BB7_35:
	setp.eq.s32 	%p10, %r50, 0;
	@%p10 bra 	$L__BB7_44;
	and.b32  	%r61, %r49, 7;
	setp.lt.u32 	%p11, %r50, 8;
	@%p11 bra 	$L__BB7_38;
	add.s32 	%r110, %r275, %r270;
	mul.wide.u32 	%rd40, %r110, 4;
	add.s64 	%rd41, %rd1, %rd40;
	ld.global.f32 	%f135, [%rd41];
	add.f32 	%f136, %f378, %f135;
	add.s32 	%r111, %r110, 512;
	mul.wide.u32 	%rd42, %r111, 4;
	add.s64 	%rd43, %rd1, %rd42;
	ld.global.f32 	%f137, [%rd43];
	add.f32 	%f138, %f136, %f137;
	add.s32 	%r112, %r110, 1024;
	mul.wide.u32 	%rd44, %r112, 4;
	add.s64 	%rd45, %rd1, %rd44;
	ld.global.f32 	%f139, [%rd45];
	add.f32 	%f140, %f138, %f139;
	add.s32 	%r113, %r110, 1536;
	mul.wide.u32 	%rd46, %r113, 4;
	add.s64 	%rd47, %rd1, %rd46;
	ld.global.f32 	%f141, [%rd47];
	add.f32 	%f142, %f140, %f141;
	add.s32 	%r114, %r110, 2048;
	mul.wide.u32 	%rd48, %r114, 4;
	add.s64 	%rd49, %rd1, %rd48;
	ld.global.f32 	%f143, [%rd49];
	add.f32 	%f144, %f142, %f143;
	add.s32 	%r115, %r110, 2560;
	mul.wide.u32 	%rd50, %r115, 4;
	add.s64 	%rd51, %rd1, %rd50;
	ld.global.f32 	%f145, [%rd51];
	add.f32 	%f146, %f144, %f145;
	add.s32 	%r116, %r110, 3072;
	mul.wide.u32 	%rd52, %r116, 4;
	add.s64 	%rd53, %rd1, %rd52;
	ld.global.f32 	%f147, [%rd53];
	add.f32 	%f148, %f146, %f147;
	add.s32 	%r117, %r110, 3584;
	mul.wide.u32 	%rd54, %r117, 4;
	add.s64 	%rd55, %rd1, %rd54;
	ld.global.f32 	%f149, [%rd55];
	add.f32 	%f378, %f148, %f149;
	add.s32 	%r275, %r275, 4096;
$L__BB7_38:
	setp.eq.s32 	%p12, %r61, 0;
	@%p12 bra 	$L__BB7_44;
	setp.lt.u32 	%p13, %r61, 4;
	@%p13 bra 	$L__BB7_41;
	add.s32 	%r118, %r275, %r270;
	mul.wide.u32 	%rd56, %r118, 4;
	add.s64 	%rd57, %rd1, %rd56;
	ld.global.f32 	%f151, [%rd57];
	add.f32 	%f152, %f378, %f151;
	add.s32 	%r119, %r118, 512;
	mul.wide.u32 	%rd58, %r119, 4;
	add.s64 	%rd59, %rd1, %rd58;
	ld.global.f32 	%f153, [%rd59];
	add.f32 	%f154, %f152, %f153;
	add.s32 	%r120, %r118, 1024;
	mul.wide.u32 	%rd60, %r120, 4;
	add.s64 	%rd61, %rd1, %rd60;
	ld.global.f32 	%f155, [%rd61];
	add.f32 	%f156, %f154, %f155;
	add.s32 	%r121, %r118, 1536;
	mul.wide.u32 	%rd62, %r121, 4;
	add.s64 	%rd63, %rd1, %rd62;
	ld.global.f32 	%f157, [%rd63];
	add.f32 	%f378, %f156, %f157;
	add.s32 	%r275, %r275, 2048;
$L__BB7_41:
	and.b32  	%r122, %r49, 3;
	setp.eq.s32 	%p14, %r122, 0;
	@%p14 bra 	$L__BB7_44;
	add.s32 	%r278, %r275, %r268;
	cvt.u16.u32 	%rs1, %r267;
	shr.u16 	%rs2, %rs1, 9;
	add.s16 	%rs3, %rs2, 1;
	cvt.u32.u16 	%r123, %rs3;
	and.b32  	%r124, %r123, 3;
	neg.s32 	%r277, %r124;
$L__BB7_43:
	.pragma "nounroll";
	mul.wide.u32 	%rd64, %r278, 4;
	add.s64 	%rd65, %rd1, %rd64;
	ld.global.f32 	%f158, [%rd65];
	add.f32 	%f378, %f378, %f158;
	add.s32 	%r278, %r278, 512;
	add.s32 	%r277, %r277, 1;
	setp.ne.s32 	%p15, %r277, 0;
	@%p15 bra 	$L__BB7_43;
$L__BB7_44:
	// begin inline asm
	mov.u32 %r125, %laneid;
	// end inline asm
	mov.b32 	%r127, %f378;
	mov.b32 	%r128, 1;
	mov.b32 	%r149, 31;
	mov.b32 	%r150, -1;
	// begin inline asm
	shfl.sync.down.b32 %r126, %r127, %r128, %r149, %r150;
	// end inline asm
	setp.gt.s32 	%p16, %r125, 30;
	mov.b32 	%f159, %r126;
	add.f32 	%f160, %f378, %f159;
	selp.f32 	%f161, %f378, %f160, %p16;
	mov.b32 	%r132, %f161;
	mov.b32 	%r133, 2;
	// begin inline asm
	shfl.sync.down.b32 %r131, %r132, %r133, %r149, %r150;
	// end inline asm
	setp.gt.s32 	%p17, %r125, 29;
	mov.b32 	%f162, %r131;
	add.f32 	%f163, %f161, %f162;
	selp.f32 	%f164, %f161, %f163, %p17;
	mov.b32 	%r137, %f164;
	mov.b32 	%r138, 4;
	// begin inline asm
	shfl.sync.down.b32 %r136, %r137, %r138, %r149, %r150;
	// end inline asm
	setp.gt.s32 	%p18, %r125, 27;
	mov.b32 	%f165, %r136;
	add.f32 	%f166, %f164, %f165;
	selp.f32 	%f167, %f164, %f166, %p18;
	mov.b32 	%r142, %f167;
	mov.b32 	%r143, 8;
	// begin inline asm
	shfl.sync.down.b32 %r141, %r142, %r143, %r149, %r150;
	// end inline asm
	setp.gt.s32 	%p19, %r125, 23;
	mov.b32 	%f168, %r141;
	add.f32 	%f169, %f167, %f168;
	selp.f32 	%f170, %f167, %f169, %p19;
	mov.b32 	%r147, %f170;
	mov.b32 	%r148, 16;
	// begin inline asm
	shfl.sync.down.b32 %r146, %r147, %r148, %r149, %r150;
	// end inline asm
	setp.gt.s32 	%p20, %r125, 15;
	mov.b32 	%f171, %r146;
	add.f32 	%f37, %f170, %f171;
	selp.f32 	%f379, %f170, %f37, %p20;
	setp.ne.s32 	%p21, %r125, 0;
	@%p21 bra 	$L__BB7_46;
	shr.u32 	%r151, %r35, 3;
	and.b32  	%r152, %r151, 124;
	mov.u32 	%r153, _ZZN3cub18CUB_300001_SM_10006detail6reduce18DeviceReduceKernelINS2_10policy_hubIfjN4cuda3std3__44plusIfEEE10Policy1000EN6thrust24THRUST_300001_SM_1000_NS10device_ptrIfEEjS9_fNS7_10__identityEEEvT0_PT3_T1_NS0_13GridEvenShareISK_EET2_T4_E12temp_storage;
	add.s32 	%r154, %r153, %r152;
	st.shared.f32 	[%r154+16], %f37;
$L__BB7_46:
	bar.sync 	0;
	setp.ne.s32 	%p22, %r35, 0;
	@%p22 bra 	$L__BB7_48;
	ld.shared.f32 	%f172, [_ZZN3cub18CUB_300001_SM_10006detail6reduce18DeviceReduceKernelINS2_10policy_hubIfjN4cuda3std3__44plusIfEEE10Policy1000EN6thrust24THRUST_300001_SM_1000_NS10device_ptrIfEEjS9_fNS7_10__identityEEEvT0_PT3_T1_NS0_13GridEvenShareISK_EET2_T4_E12temp_storage+20];
	add.f32 	%f173, %f379, %f172;
	ld.shared.f32 	%f174, [_ZZN3cub18CUB_300001_SM_10006detail6reduce18DeviceReduceKernelINS2_10policy_hubIfjN4cuda3std3__44plusIfEEE10Policy1000EN6thrust24THRUST_300001_SM_1000_NS10device_ptrIfEEjS9_fNS7_10__identityEEEvT0_PT3_T1_NS0_13GridEvenShareISK_EET2_T4_E12temp_storage+24];
	add.f32 	%f175, %f173, %f174;
	ld.shared.f32 	%f176, [_ZZN3cub18CUB_300001_SM_10006detail6reduce18DeviceReduceKernelINS2_10policy_hubIfjN4cuda3std3__44plusIfEEE10Policy1000EN6thrust24THRUST_300001_SM_1000_NS10device_ptrIfEEjS9_fNS7_10__identityEEEvT0_PT3_T1_NS0_13GridEvenShareISK_EET2_T4_E12temp_storage+28];
	add.f32 	%f177, %f175, %f176;
	ld.shared.f32 	%f178, [_ZZN3cub18CUB_300001_SM_10006detail6reduce18DeviceReduceKernelINS2_10policy_hubIfjN4cuda3std3__44plusIfEEE10Policy1000EN6thrust24THRUST_300001_SM_1000_NS10device_ptrIfEEjS9_fNS7_10__identityEEEvT0_PT3_T1_NS0_13GridEvenShareISK_EET2_T4_E12temp_storage+32];
	add.f32 	%f179, %f177, %f178;
	ld.shared.f32 	%f180, [_ZZN3cub18CUB_300001_SM_10006detail6reduce18DeviceReduceKernelINS2_10policy_hubIfjN4cuda3std3__44plusIfEEE10Policy1000EN6thrust24THRUST_300001_SM_1000_NS10device_ptrIfEEjS9_fNS7_10__identityEEEvT0_PT3_T1_NS0_13GridEvenShareISK_EET2_T4_E12temp_storage+36];
	add.f32 	%f181, %f179, %f180;
	ld.shared.f32 	%f182, [_ZZN3cub18CUB_300001_SM_10006detail6reduce18DeviceReduceKernelINS2_10policy_hubIfjN4cuda3std3__44plusIfEEE10Policy1000EN6thrust24THRUST_300001_SM_1000_NS10device_ptrIfEEjS9_fNS7_10__identityEEEvT0_PT3_T1_NS0_13GridEvenShareISK_EET2_T4_E12temp_storage+40];
	add.f32 	%f183, %f181, %f182;
	ld.shared.f32 	%f184, [_ZZN3cub18CUB_300001_SM_10006detail6reduce18DeviceReduceKernelINS2_10policy_hubIfjN4cuda3std3__44plusIfEEE10Policy1000EN6thrust24THRUST_300001_SM_1000_NS10device_ptrIfEEjS9_fNS7_10__identityEEEvT0_PT3_T1_NS0_13GridEvenShareISK_EET2_T4_E12temp_storage+44];
	add.f32 	%f185, %f183, %f184;
	ld.shared.f32 	%f186, [_ZZN3cub18CUB_300001_SM_10006detail6reduce18DeviceReduceKernelINS2_10policy_hubIfjN4cuda3std3__44plusIfEEE10Policy1000EN6thrust24THRUST_300001_SM_1000_NS10device_ptrIfEEjS9_fNS7_10__identityEEEvT0_PT3_T1_NS0_13GridEvenShareISK_EET2_T4_E12temp_storage+48];
	add.f32 	%f187, %f185, %f186;
	ld.shared.f32 	%f188, [_ZZN3cub18CUB_300001_SM_10006detail6reduce18DeviceReduceKernelINS2_10policy_hubIfjN4cuda3std3__44plusIfEEE10Policy1000EN6thrust24THRUST_300001_SM_1000_NS10device_ptrIfEEjS9_fNS7_10__identityEEEvT0_PT3_T1_NS0_13GridEvenShareISK_EET2_T4_E12temp_storage+52];
	add.f32 	%f189, %f187, %f188;
	ld.shared.f32 	%f190, [_ZZN3cub18CUB_300001_SM_10006detail6reduce18DeviceReduceKernelINS2_10policy_hubIfjN4cuda3std3__44plusIfEEE10Policy1000EN6thrust24THRUST_300001_SM_1000_NS10device_ptrIfEEjS9_fNS7_10__identityEEEvT0_PT3_T1_NS0_13GridEvenShareISK_EET2_T4_E12temp_storage+56];
	add.f32 	%f191, %f189, %f190;
	ld.shared.f32 	%f192, [_ZZN3cub18CUB_300001_SM_10006detail6reduce18DeviceReduceKernelINS2_10policy_hubIfjN4cuda3std3__44plusIfEEE10Policy1000EN6thrust24THRUST_300001_SM_1000_NS10device_ptrIfEEjS9_fNS7_10__identityEEEvT0_PT3_T1_NS0_13GridEvenShareISK_EET2_T4_E12temp_storage+60];
	add.f32 	%f193, %f191, %f192;
	ld.shared.f32 	%f194, [_ZZN3cub18CUB_300001_SM_10006detail6reduce18DeviceReduceKernelINS2_10policy_hubIfjN4cuda3std3__44plusIfEEE10Policy1000EN6thrust24THRUST_300001_SM_1000_NS10device_ptrIfEEjS9_fNS7_10__identityEEEvT0_PT3_T1_NS0_13GridEvenShareISK_EET2_T4_E12temp_storage+64];
	add.f32 	%f195, %f193, %f194;
	ld.shared.f32 	%f196, [_ZZN3cub18CUB_300001_SM_10006detail6reduce18DeviceReduceKernelINS2_10policy_hubIfjN4cuda3std3__44plusIfEEE10Policy1000EN6thrust24THRUST_300001_SM_1000_NS10device_ptrIfEEjS9_fNS7_10__identityEEEvT0_PT3_T1_NS0_13GridEvenShareISK_EET2_T4_E12temp_storage+68];
	add.f32 	%f197, %f195, %f196;
	ld.shared.f32 	%f198, [_ZZN3cub18CUB_300001_SM_10006detail6reduce18DeviceReduceKernelINS2_10policy_hubIfjN4cuda3std3__44plusIfEEE10Policy1000EN6thrust24THRUST_300001_SM_1000_NS10device_ptrIfEEjS9_fNS7_10__identityEEEvT0_PT3_T1_NS0_13GridEvenShareISK_EET2_T4_E12temp_storage+72];
	add.f32 	%f199, %f197, %f198;
	ld.shared.f32 	%f200, [_ZZN3cub18CUB_300001_SM_10006detail6reduce18DeviceReduceKernelINS2_10policy_hubIfjN4cuda3std3__44plusIfEEE10Policy1000EN6thrust24THRUST_300001_SM_1000_NS10device_ptrIfEEjS9_fNS7_10__identityEEEvT0_PT3_T1_NS0_13GridEvenShareISK_EET2_T4_E12temp_storage+76];
	add.f32 	%f379, %f199, %f200;
$L__BB7_48:
	mov.u32 	%r256, %tid.x;
	setp.ne.s32 	%p64, %r256, 0;
	@%p64 bra 	$L__BB7_50;
	ld.param.u64 	%rd129, [_ZN3cub18CUB_300001_SM_10006detail6reduce18DeviceReduceKernelINS2_10policy_hubIfjN4cuda3std3__44plusIfEEE10Policy1000EN6thrust24THRUST_300001_SM_1000_NS10device_ptrIfEEjS9_fNS7_10__identityEEEvT0_PT3_T1_NS0_13GridEvenShareISK_EET2_T4__param_1];
	cvta.to.global.u64 	%rd126, %rd129;
	mul.wide.u32 	%rd127, %r3, 4;
	add.s64 	%rd128, %rd126, %rd127;
	st.global.f32 	[%rd128], %f379;
$L__BB7_50:
	ret;

}
	// .globl	_ZN3cub18CUB_300001_SM_10006detail6reduce28DeviceReduceSingleTileKernelINS2_10policy_hubIfjN4cuda3std3__44plusIfEEE10Policy1000EPfSC_iS9_ffNS7_10__identityEEEvT0_T1_T2_T3_T4_T6_
.visible .entry _ZN3cub18CUB_300001_SM_10006detail6reduce28DeviceReduceSingleTileKernelINS2_10policy_hubIfjN4cuda3std3__44plusIfEEE10Policy1000EPfSC_iS9_ffNS7_10__identityEEEvT0_T1_T2_T3_T4_T6_(
	.param .u64 .ptr .align 1 _ZN3cub18CUB_300001_SM_10006detail6reduce28DeviceReduceSingleTileKernelINS2_10policy_hubIfjN4cuda3std3__44plusIfEEE10Policy1000EPfSC_iS9_ffNS7_10__identityEEEvT0_T1_T2_T3_T4_T6__param_0,
	.param .u64 .ptr .align 1 _ZN3cub18CUB_300001_SM_10006detail6reduce28DeviceReduceSingleTileKernelINS2_10policy_hubIfjN4cuda3std3__44plusIfEEE10Policy1000EPfSC_iS9_ffNS7_10__identityEEEvT0_T1_T2_T3_T4_T6__param_1,
	.param .u32 _ZN3cub18CUB_300001_SM_10006detail6reduce28DeviceReduceSingleTileKernelINS2_10policy_hubIfjN4cuda3std3__44plusIfEEE10Policy1000EPfSC_iS9_ffNS7_10__identityEEEvT0_T1_T2_T3_T4_T6__param_2,
	.param .align 1 .b8 _ZN3cub18CUB_300001_SM_10006detail6reduce28DeviceReduceSingleTileKernelINS2_10policy_hubIfjN4cuda3std3__44plusIfEEE10Policy1000EPfSC_iS9_ffNS7_10__identityEEEvT0_T1_T2_T3_T4_T6__param_3[1],
	.param .f32 _ZN3cub18CUB_300001_SM_10006detail6reduce28DeviceReduceSingleTileKernelINS2_10policy_hubIfjN4cuda3std3__44plusIfEEE10Policy1000EPfSC_iS9_ffNS7_10__identityEEEvT0_T1_T2_T3_T4_T6__param_4,
	.param .align 1 .b8 _ZN3cub18CUB_300001_SM_10006detail6reduce28DeviceReduceSingleTileKernelINS2_10policy_hubIfjN4cuda3std3__44plusIfEEE10Policy1000EPfSC_iS9_ffNS7_10__identityEEEvT0_T1_T2_T3_T4_T6__param_5[1]
)
.maxntid 512
.minnctapersm 1
{
	.reg .pred 	%p<113>;
	.reg .b32 	%r<407>;
	.reg .b32 	%f<531>;
	.reg .b64 	%rd<133>;
	// demoted variable
	.shared .align 4 .b8 _ZZN3cub18CUB_300001_SM_10006detail6reduce28DeviceReduceSingleTileKernelINS2_10policy_hubIfjN4cuda3std3__44plusIfEEE10Policy1000EPfSC_iS9_ffNS7_10__identityEEEvT0_T1_T2_T3_T4_T6_E12temp_storage[84];
	ld.param.u64 	%rd16, [_ZN3cub18CUB_300001_SM_10006detail6reduce28DeviceReduceSingleTileKernelINS2_10policy_hubIfjN4cuda3std3__44plusIfEEE10Policy1000EPfSC_iS9_ffNS7_10__identityEEEvT0_T1_T2_T3_T4_T6__param_0];
	ld.param.u64 	%rd17, [_ZN3cub18CUB_300001_SM_10006detail6reduce28DeviceReduceSingleTileKernelINS2_10policy_hubIfjN4cuda3std3__44plusIfEEE10Policy1000EPfSC_iS9_ffNS7_10__identityEEEvT0_T1_T2_T3_T4_T6__param_1];
	ld.param.u32 	%r67, [_ZN3cub18CUB_300001_SM_10006detail6reduce28DeviceReduceSingleTileKernelINS2_10policy_hubIfjN4cuda3std3__44plusIfEEE10Policy1000EPfSC_iS9_ffNS7_10__identityEEEvT0_T1_T2_T3_T4_T6__param_2];
	ld.param.f32 	%f58, [_ZN3cub18CUB_300001_SM_10006detail6reduce28DeviceReduceSingleTileKernelINS2_10policy_hubIfjN4cuda3std3__44plusIfEEE10Policy1000EPfSC_iS9_ffNS7_10__identityEEEvT0_T1_T2_T3_T4_T6__param_4];
	cvta.to.global.u64 	%rd1, %rd17;
	setp.ne.s32 	%p1, %r67, 0;
	@%p1 bra 	$L__BB8_3;
	mov.u32 	%r380, %tid.x;
	setp.ne.s32 	%p112, %r380, 0;
	@%p112 bra 	$L__BB8_74;
	st.global.f32 	[%rd1], %f58;
	bra.uni 	$L__BB8_74;
$L__BB8_3:
	and.b64  	%rd18, %rd16, 7;
	setp.ne.s64 	%p2, %rd18, 0;
	@%p2 bra 	$L__BB8_38;
	setp.gt.s32 	%p57, %r67, 8191;
	@%p57 bra 	$L__BB8_22;
	mov.u32 	%r1, %tid.x;
	setp.ge.s32 	%p74, %r1, %r67;
	mov.f32 	%f509, 0f00000000;
	mov.u32 	%r384, %r1;
	@%p74 bra 	$L__BB8_7;
	mul.wide.u32 	%rd121, %r1, 4;
	add.s64 	%rd120, %rd16, %rd121;
	// begin inline asm
	ld.global.nc.u32 %r300, [%rd120];
	// end inline asm
	mov.b32 	%f509, %r300;
	add.s32 	%r384, %r1, 512;
$L__BB8_7:
	setp.ge.s32 	%p75, %r384, %r67;
	@%p75 bra 	$L__BB8_13;
	not.b32 	%r301, %r384;
	add.s32 	%r4, %r67, %r301;
	and.b32  	%r302, %r4, 1536;
	setp.eq.s32 	%p76, %r302, 1536;
	@%p76 bra 	$L__BB8_11;
	mul.wide.u32 	%rd122, %r384, 4;
	add.s64 	%rd129, %rd16, %rd122;
	shr.u32 	%r303, %r4, 9;
	add.s32 	%r304, %r303, 1;
	and.b32  	%r305, %r304, 3;
	neg.s32 	%r382, %r305;
$L__BB8_10:
	.pragma "nounroll";
	// begin inline asm
	ld.global.nc.u32 %r306, [%rd129];
	// end inline asm
	mov.b32 	%f395, %r306;
	add.f32 	%f509, %f509, %f395;
	add.s32 	%r384, %r384, 512;
	add.s64 	%rd129, %rd129, 2048;
	add.s32 	%r382, %r382, 1;
	setp.ne.s32 	%p77, %r382, 0;
	@%p77 bra 	$L__BB8_10;
$L__BB8_11:
	setp.lt.u32 	%p78, %r4, 1536;
	@%p78 bra 	$L__BB8_13;
$L__BB8_12:
	mul.wide.s32 	%rd128, %r384, 4;
	add.s64 	%rd124, %rd16, %rd128;
	// begin inline asm
	ld.global.nc.u32 %r307, [%rd124];
	// end inline asm
	mov.b32 	%f396, %r307;
	add.f32 	%f397, %f509, %f396;
	add.s64 	%rd125, %rd124, 2048;
	// begin inline asm
	ld.global.nc.u32 %r308, [%rd125];
	// end inline asm
	mov.b32 	%f398, %r308;
	add.f32 	%f399, %f397, %f398;
	add.s64 	%rd126, %rd124, 4096;
	// begin inline asm
	ld.global.nc.u32 %r309, [%rd126];
	// end inline asm
	mov.b32 	%f400, %r309;
	add.f32 	%f401, %f399, %f400;
	add.s64 	%rd127, %rd124, 6144;
	// begin inline asm
	ld.global.nc.u32 %r310, [%rd127];
	// end inline asm
	mov.b32 	%f402, %r310;
	add.f32 	%f509, %f401, %f402;
	add.s32 	%r384, %r384, 2048;
	setp.lt.s32 	%p79, %r384, %r67;
	@%p79 bra 	$L__BB8_12;
$L__BB8_13:
	setp.lt.s32 	%p80, %r67, 512;
	@%p80 bra 	$L__BB8_18;
	// begin inline asm
	mov.u32 %r349, %laneid;
	// end inline asm
	mov.b32 	%r351, %f509;
	mov.b32 	%r352, 1;
	mov.b32 	%r373, 31;
	mov.b32 	%r374, -1;
	// begin inline asm
	shfl.sync.down.b32 %r350, %r351, %r352, %r373, %r374;
	// end inline asm
	setp.gt.s32 	%p104, %r349, 30;
	mov.b32 	%f461, %r350;
	add.f32 	%f462, %f509, %f461;
	selp.f32 	%f463, %f509, %f462, %p104;
	mov.b32 	%r356, %f463;
	mov.b32 	%r357, 2;
	// begin inline asm
	shfl.sync.down.b32 %r355, %r356, %r357, %r373, %r374;
	// end inline asm
	setp.gt.s32 	%p105, %r349, 29;
	mov.b32 	%f464, %r355;
	add.f32 	%f465, %f463, %f464;
	selp.f32 	%f466, %f463, %f465, %p105;
	mov.b32 	%r361, %f466;
	mov.b32 	%r362, 4;
	// begin inline asm
	shfl.sync.down.b32 %r360, %r361, %r362, %r373, %r374;
	// end inline asm
	setp.gt.s32 	%p106, %r349, 27;
	mov.b32 	%f467, %r360;
	add.f32 	%f468, %f466, %f467;
	selp.f32 	%f469, %f466, %f468, %p106;
	mov.b32 	%r366, %f469;
	mov.b32 	%r367, 8;
	// begin inline asm
	shfl.sync.down.b32 %r365, %r366, %r367, %r373, %r374;
	// end inline asm
	setp.gt.s32 	%p107, %r349, 23;
	mov.b32 	%f470, %r365;
	add.f32 	%f471, %f469, %f470;
	selp.f32 	%f472, %f469, %f471, %p107;
	mov.b32 	%r371, %f472;
	mov.b32 	%r372, 16;
	// begin inline asm
	shfl.sync.down.b32 %r370, %r371, %r372, %r373, %r374;
	// end inline asm
	setp.gt.s32 	%p108, %r349, 15;
	mov.b32 	%f473, %r370;
	add.f32 	%f10, %f472, %f473;
	selp.f32 	%f530, %f472, %f10, %p108;
	setp.ne.s32 	%p109, %r349, 0;
	@%p109 bra 	$L__BB8_16;
	shr.u32 	%r375, %r1, 3;
	and.b32  	%r376, %r375, 124;
	mov.u32 	%r377, _ZZN3cub18CUB_300001_SM_10006detail6reduce28DeviceReduceSingleTileKernelINS2_10policy_hubIfjN4cuda3std3__44plusIfEEE10Policy1000EPfSC_iS9_ffNS7_10__identityEEEvT0_T1_T2_T3_T4_T6_E12temp_storage;
	add.s32 	%r378, %r377, %r376;
	st.shared.f32 	[%r378+16], %f10;
$L__BB8_16:
	bar.sync 	0;
	setp.ne.s32 	%p110, %r1, 0;
	@%p110 bra 	$L__BB8_72;
	ld.shared.f32 	%f474, [_ZZN3cub18CUB_300001_SM_10006detail6reduce28DeviceReduceSingleTileKernelINS2_10policy_hubIfjN4cuda3std3__44plusIfEEE10Policy1000EPfSC_iS9_ffNS7_10__identityEEEvT0_T1_T2_T3_T4_T6_E12temp_storage+20];
	add.f32 	%f475, %f530, %f474;
	ld.shared.f32 	%f476, [_ZZN3cub18CUB_300001_SM_10006detail6reduce28DeviceReduceSingleTileKernelINS2_10policy_hubIfjN4cuda3std3__44plusIfEEE10Policy1000EPfSC_iS9_ffNS7_10__identityEEEvT0_T1_T2_T3_T4_T6_E12temp_storage+24];
	add.f32 	%f477, %f475, %f476;
	ld.shared.f32 	%f478, [_ZZN3cub18CUB_300001_SM_10006detail6reduce28DeviceReduceSingleTileKernelINS2_10policy_hubIfjN4cuda3std3__44plusIfEEE10Policy1000EPfSC_iS9_ffNS7_10__identityEEEvT0_T1_T2_T3_T4_T6_E12temp_storage+28];
	add.f32 	%f479, %f477, %f478;
	ld.shared.f32 	%f480, [_ZZN3cub18CUB_300001_SM_10006detail6reduce28DeviceReduceSingleTileKernelINS2_10policy_hubIfjN4cuda3std3__44plusIfEEE10Policy1000EPfSC_iS9_ffNS7_10__identityEEEvT0_T1_T2_T3_T4_T6_E12temp_storage+32];
	add.f32 	%f481, %f479, %f480;
	ld.shared.f32 	%f482, [_ZZN3cub18CUB_300001_SM_10006detail6reduce28DeviceReduceSingleTileKernelINS2_10policy_hubIfjN4cuda3std3__44plusIfEEE10Policy1000EPfSC_iS9_ffNS7_10__identityEEEvT0_T1_T2_T3_T4_T6_E12temp_storage+36];
	add.f32 	%f483, %f481, %f482;
	ld.shared.f32 	%f484, [_ZZN3cub18CUB_300001_SM_10006detail6reduce28DeviceReduceSingleTileKernelINS2_10policy_hubIfjN4cuda3std3__44plusIfEEE10Policy1000EPfSC_iS9_ffNS7_10__identityEEEvT0_T1_T2_T3_T4_T6_E12temp_storage+40];
	add.f32 	%f485, %f483, %f484;
	ld.shared.f32 	%f486, [_ZZN3cub18CUB_300001_SM_10006detail6reduce28DeviceReduceSingleTileKernelINS2_10policy_hubIfjN4cuda3std3__44plusIfEEE10Policy1000EPfSC_iS9_ffNS7_10__identityEEEvT0_T1_T2_T3_T4_T6_E12temp_storage+44];
	add.f32 	%f487, %f485, %f486;
	ld.shared.f32 	%f488, [_ZZN3cub18CUB_300001_SM_10006detail6reduce28DeviceReduceSingleTileKernelINS2_10policy_hubIfjN4cuda3std3__44plusIfEEE10Policy1000EPfSC_iS9_ffNS7_10__identityEEEvT0_T1_T2_T3_T4_T6_E12temp_storage+48];
	add.f32 	%f489, %f487, %f488;
	ld.shared.f32 	%f490, [_ZZN3cub18CUB_300001_SM_10006detail6reduce28DeviceReduceSingleTileKernelINS2_10policy_hubIfjN4cuda3std3__44plusIfEEE10Policy1000EPfSC_iS9_ffNS7_10__identityEEEvT0_T1_T2_T3_T4_T6_E12temp_storage+52];
	add.f32 	%f491, %f489, %f490;
	ld.shared.f32 	%f492, [_ZZN3cub18CUB_300001_SM_10006detail6reduce28DeviceReduceSingleTileKernelINS2_10policy_hubIfjN4cuda3std3__44plusIfEEE10Policy1000EPfSC_iS9_ffNS7_10__identityEEEvT0_T1_T2_T3_T4_T6_E12temp_storage+56];
	add.f32 	%f493, %f491, %f492;
	ld.shared.f32 	%f494, [_ZZN3cub18CUB_300001_SM_10006detail6reduce28DeviceReduceSingleTileKernelINS2_10policy_hubIfjN4cuda3std3__44plusIfEEE10Policy1000EPfSC_iS9_ffNS7_10__identityEEEvT0_T1_T2_T3_T4_T6_E12temp_storage+60];
	add.f32 	%f495, %f493, %f494;
	ld.shared.f32 	%f496, [_ZZN3cub18CUB_300001_SM_10006detail6reduce28DeviceReduceSingleTileKernelINS2_10policy_hubIfjN4cuda3std3__44plusIfEEE10Policy1000EPfSC_iS9_ffNS7_10__identityEEEvT0_T1_T2_T3_T4_T6_E12temp_storage+64];
	add.f32 	%f497, %f495, %f496;
	ld.shared.f32 	%f498, [_ZZN3cub18CUB_300001_SM_10006detail6reduce28DeviceReduceSingleTileKernelINS2_10policy_hubIfjN4cuda3std3__44plusIfEEE10Policy1000EPfSC_iS9_ffNS7_10__identityEEEvT0_T1_T2_T3_T4_T6_E12temp_storage+68];
	add.f32 	%f499, %f497, %f498;
	ld.shared.f32 	%f500, [_ZZN3cub18CUB_300001_SM_10006detail6reduce28DeviceReduceSingleTileKernelINS2_10policy_hubIfjN4cuda3std3__44plusIfEEE10Policy1000EPfSC_iS9_ffNS7_10__identityEEEvT0_T1_T2_T3_T4_T6_E12temp_storage+72];
	add.f32 	%f501, %f499, %f500;
	ld.shared.f32 	%f502, [_ZZN3cub18CUB_300001_SM_10006detail6reduce28DeviceReduceSingleTileKernelINS2_10policy_hubIfjN4cuda3std3__44plusIfEEE10Policy1000EPfSC_iS9_ffNS7_10__identityEEEvT0_T1_T2_T3_T4_T6_E12temp_storage+76];
	add.f32 	%f530, %f501, %f502;
	bra.uni 	$L__BB8_72;
$L__BB8_18:
	// begin inline asm
	mov.u32 %r311, %laneid;
	// end inline asm
	and.b32  	%r337, %r1, 992;
	add.s32 	%r338, %r337, 32;
	setp.gt.s32 	%p81, %r338, %r67;
	not.b32 	%r339, %r337;
	add.s32 	%r340, %r67, %r339;
	selp.b32 	%r335, %r340, 31, %p81;
	mov.b32 	%r313, %f509;
	mov.b32 	%r314, 1;
	mov.b32 	%r336, -1;
	// begin inline asm
	shfl.sync.down.b32 %r312, %r313, %r314, %r335, %r336;
	// end inline asm
	setp.lt.s32 	%p82, %r311, %r335;
	mov.b32 	%f403, %r312;
	add.f32 	%f404, %f509, %f403;
	selp.f32 	%f405, %f404, %f509, %p82;
	mov.b32 	%r318, %f405;
	mov.b32 	%r319, 2;
	// begin inline asm
	shfl.sync.down.b32 %r317, %r318, %r319, %r335, %r336;
	// end inline asm
	add.s32 	%r341, %r311, 2;
	setp.gt.s32 	%p83, %r341, %r335;
	mov.b32 	%f406, %r317;
	add.f32 	%f407, %f405, %f406;
	selp.f32 	%f408, %f405, %f407, %p83;
	mov.b32 	%r323, %f408;
	mov.b32 	%r324, 4;
	// begin inline asm
	shfl.sync.down.b32 %r322, %r323, %r324, %r335, %r336;
	// end inline asm
	add.s32 	%r342, %r311, 4;
	setp.gt.s32 	%p84, %r342, %r335;
	mov.b32 	%f409, %r322;
	add.f32 	%f410, %f408, %f409;
	selp.f32 	%f411, %f408, %f410, %p84;
	mov.b32 	%r328, %f411;
	mov.b32 	%r329, 8;
	// begin inline asm
	shfl.sync.down.b32 %r327, %r328, %r329, %r335, %r336;
	// end inline asm
	add.s32 	%r343, %r311, 8;
	setp.gt.s32 	%p85, %r343, %r335;
	mov.b32 	%f412, %r327;
	add.f32 	%f413, %f411, %f412;
	selp.f32 	%f414, %f411, %f413, %p85;
	mov.b32 	%r333, %f414;
	mov.b32 	%r334, 16;
	// begin inline asm
	shfl.sync.down.b32 %r332, %r333, %r334, %r335, %r336;
	// end inline asm
	add.s32 	%r344, %r311, 16;
	setp.gt.s32 	%p86, %r344, %r335;
	mov.b32 	%f415, %r332;
	add.f32 	%f416, %f414, %f415;
	selp.f32 	%f530, %f414, %f416, %p86;
	setp.ne.s32 	%p87, %r311, 0;
	@%p87 bra 	$L__BB8_20;
	shr.u32 	%r345, %r1, 3;
	and.b32  	%r346, %r345, 124;
	mov.u32 	%r347, _ZZN3cub18CUB_300001_SM_10006detail6reduce28DeviceReduceSingleTileKernelINS2_10policy_hubIfjN4cuda3std3__44plusIfEEE10Policy1000EPfSC_iS9_ffNS7_10__identityEEEvT0_T1_T2_T3_T4_T6_E12temp_storage;
	add.s32 	%r348, %r347, %r346;
	st.shared.f32 	[%r348+16], %f530;
$L__BB8_20:
	bar.sync 	0;
	setp.ne.s32 	%p88, %r1, 0;
	@%p88 bra 	$L__BB8_72;
	setp.gt.s32 	%p89, %r67, 32;
	ld.shared.f32 	%f417, [_ZZN3cub18CUB_300001_SM_10006detail6reduce28DeviceReduceSingleTileKernelINS2_10policy_hubIfjN4cuda3std3__44plusIfEEE10Policy1000EPfSC_iS9_ffNS7_10__identityEEEvT0_T1_T2_T3_T4_T6_E12temp_storage+20];
	add.f32 	%f418, %f530, %f417;
	selp.f32 	%f419, %f418, %f530, %p89;
	setp.gt.s32 	%p90, %r67, 64;
	ld.shared.f32 	%f420, [_ZZN3cub18CUB_300001_SM_10006detail6reduce28DeviceReduceSingleTileKernelINS2_10policy_hubIfjN4cuda3std3__44plusIfEEE10Policy1000EPfSC_iS9_ffNS7_10__identityEEEvT0_T1_T2_T3_T4_T6_E12temp_storage+24];
	add.f32 	%f421, %f420, %f419;
	selp.f32 	%f422, %f421, %f419, %p90;
	setp.gt.s32 	%p91, %r67, 96;
	ld.shared.f32 	%f423, [_ZZN3cub18CUB_300001_SM_10006detail6reduce28DeviceReduceSingleTileKernelINS2_10policy_hubIfjN4cuda3std3__44plusIfEEE10Policy1000EPfSC_iS9_ffNS7_10__identityEEEvT0_T1_T2_T3_T4_T6_E12temp_storage+28];
	add.f32 	%f424, %f423, %f422;
	selp.f32 	%f425, %f424, %f422, %p91;
	setp.gt.s32 	%p92, %r67, 128;
	ld.shared.f32 	%f426, [_ZZN3cub18CUB_300001_SM_10006detail6reduce28DeviceReduceSingleTileKernelINS2_10policy_hubIfjN4cuda3std3__44plusIfEEE10Policy1000EPfSC_iS9_ffNS7_10__identityEEEvT0_T1_T2_T3_T4_T6_E12temp_storage+32];
	add.f32 	%f427, %f426, %f425;
	selp.f32 	%f428, %f427, %f425, %p92;
	setp.gt.s32 	%p93, %r67, 160;
	ld.shared.f32 	%f429, [_ZZN3cub18CUB_300001_SM_10006detail6reduce28DeviceReduceSingleTileKernelINS2_10policy_hubIfjN4cuda3std3__44plusIfEEE10Policy1000EPfSC_iS9_ffNS7_10__identityEEEvT0_T1_T2_T3_T4_T6_E12temp_storage+36];
	add.f32 	%f430, %f429, %f428;
	selp.f32 	%f431, %f430, %f428, %p93;
	setp.gt.s32 	%p94, %r67, 192;
	ld.shared.f32 	%f432, [_ZZN3cub18CUB_300001_SM_10006detail6reduce28DeviceReduceSingleTileKernelINS2_10policy_hubIfjN4cuda3std3__44plusIfEEE10Policy1000EPfSC_iS9_ffNS7_10__identityEEEvT0_T1_T2_T3_T4_T6_E12temp_storage+40];
	add.f32 	%f433, %f432, %f431;
	selp.f32 	%f434, %f433, %f431, %p94;
	setp.gt.s32 	%p95, %r67, 224;
	ld.shared.f32 	%f435, [_ZZN3cub18CUB_300001_SM_10006detail6reduce28DeviceReduceSingleTileKernelINS2_10policy_hubIfjN4cuda3std3__44plusIfEEE10Policy1000EPfSC_iS9_ffNS7_10__identityEEEvT0_T1_T2_T3_T4_T6_E12temp_storage+44];
	add.f32 	%f436, %f435, %f434;
	selp.f32 	%f437, %f436, %f434, %p95;
	setp.gt.s32 	%p96, %r67, 256;
	ld.shared.f32 	%f438, [_ZZN3cub18CUB_300001_SM_10006detail6reduce28DeviceReduceSingleTileKernelINS2_10policy_hubIfjN4cuda3std3__44plusIfEEE10Policy1000EPfSC_iS9_ffNS7_10__identityEEEvT0_T1_T2_T3_T4_T6_E12temp_storage+48];
	add.f32 	%f439, %f438, %f437;
	selp.f32 	%f440, %f439, %f437, %p96;
	setp.gt.s32 	%p97, %r67, 288;
	ld.shared.f32 	%f441, [_ZZN3cub18CUB_300001_SM_10006detail6reduce28DeviceReduceSingleTileKernelINS2_10policy_hubIfjN4cuda3std3__44plusIfEEE10Policy1000EPfSC_iS9_ffNS7_10__identityEEEvT0_T1_T2_T3_T4_T6_E12temp_storage+52];
	add.f32 	%f442, %f441, %f440;
	selp.f32 	%f443, %f442, %f440, %p97;
	setp.gt.s32 	%p98, %r67, 320;
	ld.shared.f32 	%f444, [_ZZN3cub18CUB_300001_SM_10006detail6reduce28DeviceReduceSingleTileKernelINS2_10policy_hubIfjN4cuda3std3__44plusIfEEE10Policy1000EPfSC_iS9_ffNS7_10__identityEEEvT0_T1_T2_T3_T4_T6_E12temp_storage+56];
	add.f32 	%f445, %f444, %f443;
	selp.f32 	%f446, %f445, %f443, %p98;
	setp.gt.s32 	%p99, %r67, 352;
	ld.shared.f32 	%f447, [_ZZN3cub18CUB_300001_SM_10006detail6reduce28DeviceReduceSingleTileKernelINS2_10policy_hubIfjN4cuda3std3__44plusIfEEE10Policy1000EPfSC_iS9_ffNS7_10__identityEEEvT0_T1_T2_T3_T4_T6_E12temp_storage+60];
	add.f32 	%f448, %f447, %f446;
	selp.f32 	%f449, %f448, %f446, %p99;
	setp.gt.s32 	%p100, %r67, 384;
	ld.shared.f32 	%f450, [_ZZN3cub18CUB_300001_SM_10006detail6reduce28DeviceReduceSingleTileKernelINS2_10policy_hubIfjN4cuda3std3__44plusIfEEE10Policy1000EPfSC_iS9_ffNS7_10__identityEEEvT0_T1_T2_T3_T4_T6_E12temp_storage+64];
	add.f32 	%f451, %f450, %f449;
	selp.f32 	%f452, %f451, %f449, %p100;
	setp.gt.s32 	%p101, %r67, 416;
	ld.shared.f32 	%f453, [_ZZN3cub18CUB_300001_SM_10006detail6reduce28DeviceReduceSingleTileKernelINS2_10policy_hubIfjN4cuda3std3__44plusIfEEE10Policy1000EPfSC_iS9_ffNS7_10__identityEEEvT0_T1_T2_T3_T4_T6_E12temp_storage+68];
	add.f32 	%f454, %f453, %f452;
	selp.f32 	%f455, %f454, %f452, %p101;
	setp.gt.s32 	%p102, %r67, 448;
	ld.shared.f32 	%f456, [_ZZN3cub18CUB_300001_SM_10006detail6reduce28DeviceReduceSingleTileKernelINS2_10policy_hubIfjN4cuda3std3__44plusIfEEE10Policy1000EPfSC_iS9_ffNS7_10__identityEEEvT0_T1_T2_T3_T4_T6_E12temp_storage+72];
	add.f32 	%f457, %f456, %f455;
	selp.f32 	%f458, %f457, %f455, %p102;
	setp.gt.s32 	%p103, %r67, 480;
	ld.shared.f32 	%f459, [_ZZN3cub18CUB_300001_SM_10006detail6reduce28DeviceReduceSingleTileKernelINS2_10policy_hubIfjN4cuda3std3__44plusIfEEE10Policy1000EPfSC_iS9_ffNS7_10__identityEEEvT0_T1_T2_T3_T4_T6_E12temp_storage+76];
	add.f32 	%f460, %f459, %f458;
	selp.f32 	%f530, %f460, %f458, %p103;
	bra.uni 	$L__BB8_72;
$L__BB8_22:
	mov.u32 	%r13, %tid.x;
	shl.b32 	%r224, %r13, 1;
	mul.wide.u32 	%rd90, %r224, 4;
	add.s64 	%rd75, %rd16, %rd90;
	// begin inline asm
	ld.global.nc.u64 %rd74, [%rd75];
	// end inline asm
	mov.b64 	{%r225, %r226}, %rd74;
	mov.b32 	%f281, %r226;
	mov.b32 	%f282, %r225;
	add.s64 	%rd77, %rd75, 4096;
	// begin inline asm
	ld.global.nc.u64 %rd76, [%rd77];
	// end inline asm
	mov.b64 	{%r227, %r228}, %rd76;
	mov.b32 	%f283, %r228;
	mov.b32 	%f284, %r227;
	add.s64 	%rd79, %rd75, 8192;
	// begin inline asm
	ld.global.nc.u64 %rd78, [%rd79];
	// end inline asm
	mov.b64 	{%r229, %r230}, %rd78;
	mov.b32 	%f285, %r230;
	mov.b32 	%f286, %r229;
	add.s64 	%rd81, %rd75, 12288;
	// begin inline asm
	ld.global.nc.u64 %rd80, [%rd81];
	// end inline asm
	mov.b64 	{%r231, %r232}, %rd80;
	mov.b32 	%f287, %r232;
	mov.b32 	%f288, %r231;
	add.s64 	%rd83, %rd75, 16384;
	// begin inline asm
	ld.global.nc.u64 %rd82, [%rd83];
	// end inline asm
	mov.b64 	{%r233, %r234}, %rd82;
	mov.b32 	%f289, %r234;
	mov.b32 	%f290, %r233;
	add.s64 	%rd85, %rd75, 20480;
	// begin inline asm
	ld.global.nc.u64 %rd84, [%rd85];
	// end inline asm
	mov.b64 	{%r235, %r236}, %rd84;
	mov.b32 	%f291, %r236;
	mov.b32 	%f292, %r235;
	add.s64 	%rd87, %rd75, 24576;
	// begin inline asm
	ld.global.nc.u64 %rd86, [%rd87];
	// end inline asm
	mov.b64 	{%r237, %r238}, %rd86;
	mov.b32 	%f293, %r238;
	mov.b32 	%f294, %r237;
	add.s64 	%rd89, %rd75, 28672;
	// begin inline asm
	ld.global.nc.u64 %rd88, [%rd89];
	// end inline asm
	mov.b64 	{%r239, %r240}, %rd88;
	mov.b32 	%f295, %r240;
	mov.b32 	%f296, %r239;
	add.f32 	%f297, %f282, %f281;
	add.f32 	%f298, %f284, %f283;
	add.f32 	%f299, %f286, %f285;
	add.f32 	%f300, %f288, %f287;
	add.f32 	%f301, %f290, %f289;
	add.f32 	%f302, %f292, %f291;
	add.f32 	%f303, %f294, %f293;
	add.f32 	%f304, %f296, %f295;
	add.f32 	%f305, %f297, %f298;
	add.f32 	%f306, %f299, %f300;
	add.f32 	%f307, %f301, %f302;
	add.f32 	%f308, %f303, %f304;
	add.f32 	%f309, %f305, %f306;
	add.f32 	%f310, %f307, %f308;
	add.f32 	%f516, %f309, %f310;
	setp.lt.u32 	%p58, %r67, 16384;
	mov.b32 	%r387, 8192;
	@%p58 bra 	$L__BB8_26;
	add.s32 	%r14, %r67, -8192;
	mov.b32 	%r387, 8192;
$L__BB8_24:
	mul.wide.s32 	%rd107, %r387, 4;
	add.s64 	%rd92, %rd75, %rd107;
	// begin inline asm
	ld.global.nc.u64 %rd91, [%rd92];
	// end inline asm
	mov.b64 	{%r242, %r243}, %rd91;
	mov.b32 	%f311, %r243;
	mov.b32 	%f312, %r242;
	add.s64 	%rd94, %rd92, 4096;
	// begin inline asm
	ld.global.nc.u64 %rd93, [%rd94];
	// end inline asm
	mov.b64 	{%r244, %r245}, %rd93;
	mov.b32 	%f313, %r245;
	mov.b32 	%f314, %r244;
	add.s64 	%rd96, %rd92, 8192;
	// begin inline asm
	ld.global.nc.u64 %rd95, [%rd96];
	// end inline asm
	mov.b64 	{%r246, %r247}, %rd95;
	mov.b32 	%f315, %r247;
	mov.b32 	%f316, %r246;
	add.s64 	%rd98, %rd92, 12288;
	// begin inline asm
	ld.global.nc.u64 %rd97, [%rd98];
	// end inline asm
	mov.b64 	{%r248, %r249}, %rd97;
	mov.b32 	%f317, %r249;
	mov.b32 	%f318, %r248;
	add.s64 	%rd100, %rd92, 16384;
	// begin inline asm
	ld.global.nc.u64 %rd99, [%rd100];
	// end inline asm
	mov.b64 	{%r250, %r251}, %rd99;
	mov.b32 	%f319, %r251;
	mov.b32 	%f320, %r250;
	add.s64 	%rd102, %rd92, 20480;
	// begin inline asm
	ld.global.nc.u64 %rd101, [%rd102];
	// end inline asm
	mov.b64 	{%r252, %r253}, %rd101;
	mov.b32 	%f321, %r253;
	mov.b32 	%f322, %r252;
	add.s64 	%rd104, %rd92, 24576;
	// begin inline asm
	ld.global.nc.u64 %rd103, [%rd104];
	// end inline asm
	mov.b64 	{%r254, %r255}, %rd103;
	mov.b32 	%f323, %r255;
	mov.b32 	%f324, %r254;
	add.s64 	%rd106, %rd92, 28672;
	// begin inline asm
	ld.global.nc.u64 %rd105, [%rd106];
	// end inline asm
	mov.b64 	{%r256, %r257}, %rd105;
	mov.b32 	%f325, %r257;
	mov.b32 	%f326, %r256;
	add.f32 	%f327, %f516, %f312;
	add.f32 	%f328, %f311, %f314;
	add.f32 	%f329, %f313, %f316;
	add.f32 	%f330, %f315, %f318;
	add.f32 	%f331, %f317, %f320;
	add.f32 	%f332, %f319, %f322;
	add.f32 	%f333, %f321, %f324;
	add.f32 	%f334, %f323, %f326;
	add.f32 	%f335, %f327, %f328;
	add.f32 	%f336, %f329, %f330;
	add.f32 	%f337, %f331, %f332;
	add.f32 	%f338, %f333, %f334;
	add.f32 	%f339, %f335, %f336;
	add.f32 	%f340, %f337, %f338;
	add.f32 	%f341, %f339, %f340;
	add.f32 	%f516, %f341, %f325;
	sub.s32 	%r258, %r67, %r387;
	setp.lt.s32 	%p59, %r258, 8192;
	@%p59 bra 	$L__BB8_34;
	add.s32 	%r387, %r387, 8192;
	setp.le.s32 	%p60, %r387, %r14;
	@%p60 bra 	$L__BB8_24;
$L__BB8_26:
	setp.le.s32 	%p61, %r67, %r387;
	@%p61 bra 	$L__BB8_34;
	sub.s32 	%r18, %r67, %r387;
	setp.ge.s32 	%p62, %r13, %r18;
	@%p62 bra 	$L__BB8_34;
	not.b32 	%r259, %r13;
	add.s32 	%r260, %r67, %r259;
	sub.s32 	%r19, %r260, %r387;
	and.b32  	%r261, %r19, 1536;
	setp.eq.s32 	%p63, %r261, 1536;
	mov.u32 	%r391, %r13;
	@%p63 bra 	$L__BB8_31;
	add.s32 	%r389, %r13, %r387;
	shr.u32 	%r262, %r19, 9;
	add.s32 	%r263, %r262, 1;
	and.b32  	%r264, %r263, 3;
	neg.s32 	%r388, %r264;
	mov.u32 	%r391, %r13;
$L__BB8_30:
	.pragma "nounroll";
	mul.wide.u32 	%rd109, %r389, 4;
	add.s64 	%rd108, %rd16, %rd109;
	// begin inline asm
	ld.global.nc.u32 %r265, [%rd108];
	// end inline asm
	mov.b32 	%f343, %r265;
	add.f32 	%f516, %f516, %f343;
	add.s32 	%r391, %r391, 512;
	add.s32 	%r389, %r389, 512;
	add.s32 	%r388, %r388, 1;
	setp.ne.s32 	%p64, %r388, 0;
	@%p64 bra 	$L__BB8_30;
$L__BB8_31:
	setp.lt.u32 	%p65, %r19, 1536;
	@%p65 bra 	$L__BB8_34;
	cvt.u64.u32 	%rd110, %r391;
	cvt.u64.u32 	%rd111, %r387;
	add.s64 	%rd112, %rd110, %rd111;
	shl.b64 	%rd113, %rd112, 2;
	add.s64 	%rd114, %rd113, %rd16;
	add.s64 	%rd130, %rd114, 4096;
	add.s32 	%r392, %r391, %r387;
$L__BB8_33:
	mul.wide.u32 	%rd119, %r392, 4;
	add.s64 	%rd115, %rd16, %rd119;
	// begin inline asm
	ld.global.nc.u32 %r266, [%rd115];
	// end inline asm
	mov.b32 	%f344, %r266;
	add.f32 	%f345, %f516, %f344;
	add.s64 	%rd116, %rd130, -2048;
	// begin inline asm
	ld.global.nc.u32 %r267, [%rd116];
	// end inline asm
	mov.b32 	%f346, %r267;
	add.f32 	%f347, %f345, %f346;
	// begin inline asm
	ld.global.nc.u32 %r268, [%rd130];
	// end inline asm
	mov.b32 	%f348, %r268;
	add.f32 	%f349, %f347, %f348;
	add.s64 	%rd118, %rd130, 2048;
	// begin inline asm
	ld.global.nc.u32 %r269, [%rd118];
	// end inline asm
	mov.b32 	%f350, %r269;
	add.f32 	%f516, %f349, %f350;
	add.s32 	%r391, %r391, 2048;
	add.s64 	%rd130, %rd130, 8192;
	add.s32 	%r392, %r392, 2048;
	setp.lt.s32 	%p66, %r391, %r18;
	@%p66 bra 	$L__BB8_33;
$L__BB8_34:
	// begin inline asm
	mov.u32 %r270, %laneid;
	// end inline asm
	mov.b32 	%r272, %f516;
	mov.b32 	%r273, 1;
	mov.b32 	%r294, 31;
	mov.b32 	%r295, -1;
	// begin inline asm
	shfl.sync.down.b32 %r271, %r272, %r273, %r294, %r295;
	// end inline asm
	setp.gt.s32 	%p67, %r270, 30;
	mov.b32 	%f351, %r271;
	add.f32 	%f352, %f516, %f351;
	selp.f32 	%f353, %f516, %f352, %p67;
	mov.b32 	%r277, %f353;
	mov.b32 	%r278, 2;
	// begin inline asm
	shfl.sync.down.b32 %r276, %r277, %r278, %r294, %r295;
	// end inline asm
	setp.gt.s32 	%p68, %r270, 29;
	mov.b32 	%f354, %r276;
	add.f32 	%f355, %f353, %f354;
	selp.f32 	%f356, %f353, %f355, %p68;
	mov.b32 	%r282, %f356;
	mov.b32 	%r283, 4;
	// begin inline asm
	shfl.sync.down.b32 %r281, %r282, %r283, %r294, %r295;
	// end inline asm
	setp.gt.s32 	%p69, %r270, 27;
	mov.b32 	%f357, %r281;
	add.f32 	%f358, %f356, %f357;
	selp.f32 	%f359, %f356, %f358, %p69;
	mov.b32 	%r287, %f359;
	mov.b32 	%r288, 8;
	// begin inline asm
	shfl.sync.down.b32 %r286, %r287, %r288, %r294, %r295;
	// end inline asm
	setp.gt.s32 	%p70, %r270, 23;
	mov.b32 	%f360, %r286;
	add.f32 	%f361, %f359, %f360;
	selp.f32 	%f362, %f359, %f361, %p70;
	mov.b32 	%r292, %f362;
	mov.b32 	%r293, 16;
	// begin inline asm
	shfl.sync.down.b32 %r291, %r292, %r293, %r294, %r295;
	// end inline asm
	setp.gt.s32 	%p71, %r270, 15;
	mov.b32 	%f363, %r291;
	add.f32 	%f26, %f362, %f363;
	selp.f32 	%f530, %f362, %f26, %p71;
	setp.ne.s32 	%p72, %r270, 0;
	@%p72 bra 	$L__BB8_36;
	shr.u32 	%r296, %r13, 3;
	and.b32  	%r297, %r296, 124;
	mov.u32 	%r298, _ZZN3cub18CUB_300001_SM_10006detail6reduce28DeviceReduceSingleTileKernelINS2_10policy_hubIfjN4cuda3std3__44plusIfEEE10Policy1000EPfSC_iS9_ffNS7_10__identityEEEvT0_T1_T2_T3_T4_T6_E12temp_storage;
	add.s32 	%r299, %r298, %r297;
	st.shared.f32 	[%r299+16], %f26;
$L__BB8_36:
	bar.sync 	0;
	setp.ne.s32 	%p73, %r13, 0;
	@%p73 bra 	$L__BB8_72;
	ld.shared.f32 	%f364, [_ZZN3cub18CUB_300001_SM_10006detail6reduce28DeviceReduceSingleTileKernelINS2_10policy_hubIfjN4cuda3std3__44plusIfEEE10Policy1000EPfSC_iS9_ffNS7_10__identityEEEvT0_T1_T2_T3_T4_T6_E12temp_storage+20];
	add.f32 	%f365, %f530, %f364;
	ld.shared.f32 	%f366, [_ZZN3cub18CUB_300001_SM_10006detail6reduce28DeviceReduceSingleTileKernelINS2_10policy_hubIfjN4cuda3std3__44plusIfEEE10Policy1000EPfSC_iS9_ffNS7_10__identityEEEvT0_T1_T2_T3_T4_T6_E12temp_storage+24];
	add.f32 	%f367, %f365, %f366;
	ld.shared.f32 	%f368, [_ZZN3cub18CUB_300001_SM_10006detail6reduce28DeviceReduceSingleTileKernelINS2_10policy_hubIfjN4cuda3std3__44plusIfEEE10Policy1000EPfSC_iS9_ffNS7_10__identityEEEvT0_T1_T2_T3_T4_T6_E12temp_storage+28];
	add.f32 	%f369, %f367, %f368;
	ld.shared.f32 	%f370, [_ZZN3cub18CUB_300001_SM_10006detail6reduce28DeviceReduceSingleTileKernelINS2_10policy_hubIfjN4cuda3std3__44plusIfEEE10Policy1000EPfSC_iS9_ffNS7_10__identityEEEvT0_T1_T2_T3_T4_T6_E12temp_storage+32];
	add.f32 	%f371, %f369, %f370;
	ld.shared.f32 	%f372, [_ZZN3cub18CUB_300001_SM_10006detail6reduce28DeviceReduceSingleTileKernelINS2_10policy_hubIfjN4cuda3std3__44plusIfEEE10Policy1000EPfSC_iS9_ffNS7_10__identityEEEvT0_T1_T2_T3_T4_T6_E12temp_storage+36];
	add.f32 	%f373, %f371, %f372;
	ld.shared.f32 	%f374, [_ZZN3cub18CUB_300001_SM_10006detail6reduce28DeviceReduceSingleTileKernelINS2_10policy_hubIfjN4cuda3std3__44plusIfEEE10Policy1000EPfSC_iS9_ffNS7_10__identityEEEvT0_T1_T2_T3_T4_T6_E12temp_storage+40];
	add.f32 	%f375, %f373, %f374;
	ld.shared.f32 	%f376, [_ZZN3cub18CUB_300001_SM_10006detail6reduce28DeviceReduceSingleTileKernelINS2_10policy_hubIfjN4cuda3std3__44plusIfEEE10Policy1000EPfSC_iS9_ffNS7_10__identityEEEvT0_T1_T2_T3_T4_T6_E12temp_storage+44];
	add.f32 	%f377, %f375, %f376;
	ld.shared.f32 	%f378, [_ZZN3cub18CUB_300001_SM_10006detail6reduce28DeviceReduceSingleTileKernelINS2_10policy_hubIfjN4cuda3std3__44plusIfEEE10Policy1000EPfSC_iS9_ffNS7_10__identityEEEvT0_T1_T2_T3_T4_T6_E12temp_storage+48];
	add.f32 	%f379, %f377, %f378;
	ld.shared.f32 	%f380, [_ZZN3cub18CUB_300001_SM_10006detail6reduce28DeviceReduceSingleTileKernelINS2_10policy_hubIfjN4cuda3std3__44plusIfEEE10Policy1000EPfSC_iS9_ffNS7_10__identityEEEvT0_T1_T2_T3_T4_T6_E12temp_storage+52];
	add.f32 	%f381, %f379, %f380;
	ld.shared.f32 	%f382, [_ZZN3cub18CUB_300001_SM_10006detail6reduce28DeviceReduceSingleTileKernelINS2_10policy_hubIfjN4cuda3std3__44plusIfEEE10Policy1000EPfSC_iS9_ffNS7_10__identityEEEvT0_T1_T2_T3_T4_T6_E12temp_storage+56];
	add.f32 	%f383, %f381, %f382;
	ld.shared.f32 	%f384, [_ZZN3cub18CUB_300001_SM_10006detail6reduce28DeviceReduceSingleTileKernelINS2_10policy_hubIfjN4cuda3std3__44plusIfEEE10Policy1000EPfSC_iS9_ffNS7_10__identityEEEvT0_T1_T2_T3_T4_T6_E12temp_storage+60];
	add.f32 	%f385, %f383, %f384;
	ld.shared.f32 	%f386, [_ZZN3cub18CUB_300001_SM_10006detail6reduce28DeviceReduceSingleTileKernelINS2_10policy_hubIfjN4cuda3std3__44plusIfEEE10Policy1000EPfSC_iS9_ffNS7_10__identityEEEvT0_T1_T2_T3_T4_T6_E12temp_storage+64];
	add.f32 	%f387, %f385, %f386;
	ld.shared.f32 	%f388, [_ZZN3cub18CUB_300001_SM_10006detail6reduce28DeviceReduceSingleTileKernelINS2_10policy_hubIfjN4cuda3std3__44plusIfEEE10Policy1000EPfSC_iS9_ffNS7_10__identityEEEvT0_T1_T2_T3_T4_T6_E12temp_storage+68];
	add.f32 	%f389, %f387, %f388;
	ld.shared.f32 	%f390, [_ZZN3cub18CUB_300001_SM_10006detail6reduce28DeviceReduceSingleTileKernelINS2_10policy_hubIfjN4cuda3std3__44plusIfEEE10Policy1000EPfSC_iS9_ffNS7_10__identityEEEvT0_T1_T2_T3_T4_T6_E12temp_storage+72];
	add.f32 	%f391, %f389, %f390;
	ld.shared.f32 	%f392, [_ZZN3cub18CUB_300001_SM_10006detail6reduce28DeviceReduceSingleTileKernelINS2_10policy_hubIfjN4cuda3std3__44plusIfEEE10Policy1000EPfSC_iS9_ffNS7_10__identityEEEvT0_T1_T2_T3_T4_T6_E12temp_storage+76];
	add.f32 	%f530, %f391, %f392;
	bra.uni 	$L__BB8_72;
$L__BB8_38:
	setp.gt.s32 	%p3, %r67, 8191;
	@%p3 bra 	$L__BB8_56;
	mov.u32 	%r34, %tid.x;
	setp.ge.s32 	%p20, %r34, %r67;
	mov.f32 	%f522, 0f00000000;
	mov.u32 	%r397, %r34;
	@%p20 bra 	$L__BB8_41;
	mul.wide.u32 	%rd66, %r34, 4;
	add.s64 	%rd65, %rd16, %rd66;
	// begin inline asm
	ld.global.nc.u32 %r144, [%rd65];
	// end inline asm
	mov.b32 	%f522, %r144;
	add.s32 	%r397, %r34, 512;
$L__BB8_41:
	setp.ge.s32 	%p21, %r397, %r67;
	@%p21 bra 	$L__BB8_47;
	not.b32 	%r145, %r397;
	add.s32 	%r37, %r67, %r145;
	and.b32  	%r146, %r37, 1536;
	setp.eq.s32 	%p22, %r146, 1536;
	@%p22 bra 	$L__BB8_45;
	mul.wide.u32 	%rd67, %r397, 4;
	add.s64 	%rd131, %rd16, %rd67;
	shr.u32 	%r147, %r37, 9;
	add.s32 	%r148, %r147, 1;
	and.b32  	%r149, %r148, 3;
	neg.s32 	%r395, %r149;
$L__BB8_44:
	.pragma "nounroll";
	// begin inline asm
	ld.global.nc.u32 %r150, [%rd131];
	// end inline asm
	mov.b32 	%f173, %r150;
	add.f32 	%f522, %f522, %f173;
	add.s32 	%r397, %r397, 512;
	add.s64 	%rd131, %rd131, 2048;
	add.s32 	%r395, %r395, 1;
	setp.ne.s32 	%p23, %r395, 0;
	@%p23 bra 	$L__BB8_44;
$L__BB8_45:
	setp.lt.u32 	%p24, %r37, 1536;
	@%p24 bra 	$L__BB8_47;
$L__BB8_46:
	mul.wide.s32 	%rd73, %r397, 4;
	add.s64 	%rd69, %rd16, %rd73;
	// begin inline asm
	ld.global.nc.u32 %r151, [%rd69];
	// end inline asm
	mov.b32 	%f174, %r151;
	add.f32 	%f175, %f522, %f174;
	add.s64 	%rd70, %rd69, 2048;
	// begin inline asm
	ld.global.nc.u32 %r152, [%rd70];
	// end inline asm
	mov.b32 	%f176, %r152;
	add.f32 	%f177, %f175, %f176;
	add.s64 	%rd71, %rd69, 4096;
	// begin inline asm
	ld.global.nc.u32 %r153, [%rd71];
	// end inline asm
	mov.b32 	%f178, %r153;
	add.f32 	%f179, %f177, %f178;
	add.s64 	%rd72, %rd69, 6144;
	// begin inline asm
	ld.global.nc.u32 %r154, [%rd72];
	// end inline asm
	mov.b32 	%f180, %r154;
	add.f32 	%f522, %f179, %f180;
	add.s32 	%r397, %r397, 2048;
	setp.lt.s32 	%p25, %r397, %r67;
	@%p25 bra 	$L__BB8_46;
$L__BB8_47:
	setp.lt.s32 	%p26, %r67, 512;
	@%p26 bra 	$L__BB8_52;
	// begin inline asm
	mov.u32 %r193, %laneid;
	// end inline asm
	mov.b32 	%r195, %f522;
	mov.b32 	%r196, 1;
	mov.b32 	%r217, 31;
	mov.b32 	%r218, -1;
	// begin inline asm
	shfl.sync.down.b32 %r194, %r195, %r196, %r217, %r218;
	// end inline asm
	setp.gt.s32 	%p50, %r193, 30;
	mov.b32 	%f239, %r194;
	add.f32 	%f240, %f522, %f239;
	selp.f32 	%f241, %f522, %f240, %p50;
	mov.b32 	%r200, %f241;
	mov.b32 	%r201, 2;
	// begin inline asm
	shfl.sync.down.b32 %r199, %r200, %r201, %r217, %r218;
	// end inline asm
	setp.gt.s32 	%p51, %r193, 29;
	mov.b32 	%f242, %r199;
	add.f32 	%f243, %f241, %f242;
	selp.f32 	%f244, %f241, %f243, %p51;
	mov.b32 	%r205, %f244;
	mov.b32 	%r206, 4;
	// begin inline asm
	shfl.sync.down.b32 %r204, %r205, %r206, %r217, %r218;
	// end inline asm
	setp.gt.s32 	%p52, %r193, 27;
	mov.b32 	%f245, %r204;
	add.f32 	%f246, %f244, %f245;
	selp.f32 	%f247, %f244, %f246, %p52;
	mov.b32 	%r210, %f247;
	mov.b32 	%r211, 8;
	// begin inline asm
	shfl.sync.down.b32 %r209, %r210, %r211, %r217, %r218;
	// end inline asm
	setp.gt.s32 	%p53, %r193, 23;
	mov.b32 	%f248, %r209;
	add.f32 	%f249, %f247, %f248;
	selp.f32 	%f250, %f247, %f249, %p53;
	mov.b32 	%r215, %f250;
	mov.b32 	%r216, 16;
	// begin inline asm
	shfl.sync.down.b32 %r214, %r215, %r216, %r217, %r218;
	// end inline asm
	setp.gt.s32 	%p54, %r193, 15;
	mov.b32 	%f251, %r214;
	add.f32 	%f38, %f250, %f251;
	selp.f32 	%f530, %f250, %f38, %p54;
	setp.ne.s32 	%p55, %r193, 0;
	@%p55 bra 	$L__BB8_50;
	shr.u32 	%r219, %r34, 3;
	and.b32  	%r220, %r219, 124;
	mov.u32 	%r221, _ZZN3cub18CUB_300001_SM_10006detail6reduce28DeviceReduceSingleTileKernelINS2_10policy_hubIfjN4cuda3std3__44plusIfEEE10Policy1000EPfSC_iS9_ffNS7_10__identityEEEvT0_T1_T2_T3_T4_T6_E12temp_storage;
	add.s32 	%r222, %r221, %r220;
	st.shared.f32 	[%r222+16], %f38;
$L__BB8_50:
	bar.sync 	0;
	setp.ne.s32 	%p56, %r34, 0;
	@%p56 bra 	$L__BB8_72;
	ld.shared.f32 	%f252, [_ZZN3cub18CUB_300001_SM_10006detail6reduce28DeviceReduceSingleTileKernelINS2_10policy_hubIfjN4cuda3std3__44plusIfEEE10Policy1000EPfSC_iS9_ffNS7_10__identityEEEvT0_T1_T2_T3_T4_T6_E12temp_storage+20];
	add.f32 	%f253, %f530, %f252;
	ld.shared.f32 	%f254, [_ZZN3cub18CUB_300001_SM_10006detail6reduce28DeviceReduceSingleTileKernelINS2_10policy_hubIfjN4cuda3std3__44plusIfEEE10Policy1000EPfSC_iS9_ffNS7_10__identityEEEvT0_T1_T2_T3_T4_T6_E12temp_storage+24];
	add.f32 	%f255, %f253, %f254;
	ld.shared.f32 	%f256, [_ZZN3cub18CUB_300001_SM_10006detail6reduce28DeviceReduceSingleTileKernelINS2_10policy_hubIfjN4cuda3std3__44plusIfEEE10Policy1000EPfSC_iS9_ffNS7_10__identityEEEvT0_T1_T2_T3_T4_T6_E12temp_storage+28];
	add.f32 	%f257, %f255, %f256;
	ld.shared.f32 	%f258, [_ZZN3cub18CUB_300001_SM_10006detail6reduce28DeviceReduceSingleTileKernelINS2_10policy_hubIfjN4cuda3std3__44plusIfEEE10Policy1000EPfSC_iS9_ffNS7_10__identityEEEvT0_T1_T2_T3_T4_T6_E12temp_storage+32];
	add.f32 	%f259, %f257, %f258;
	ld.shared.f32 	%f260, [_ZZN3cub18CUB_300001_SM_10006detail6reduce28DeviceReduceSingleTileKernelINS2_10policy_hubIfjN4cuda3std3__44plusIfEEE10Policy1000EPfSC_iS9_ffNS7_10__identityEEEvT0_T1_T2_T3_T4_T6_E12temp_storage+36];
	add.f32 	%f261, %f259, %f260;
	ld.shared.f32 	%f262, [_ZZN3cub18CUB_300001_SM_10006detail6reduce28DeviceReduceSingleTileKernelINS2_10policy_hubIfjN4cuda3std3__44plusIfEEE10Policy1000EPfSC_iS9_ffNS7_10__identityEEEvT0_T1_T2_T3_T4_T6_E12temp_storage+40];
	add.f32 	%f263, %f261, %f262;
	ld.shared.f32 	%f264, [_ZZN3cub18CUB_300001_SM_10006detail6reduce28DeviceReduceSingleTileKernelINS2_10policy_hubIfjN4cuda3std3__44plusIfEEE10Policy1000EPfSC_iS9_ffNS7_10__identityEEEvT0_T1_T2_T3_T4_T6_E12temp_storage+44];
	add.f32 	%f265, %f263, %f264;
	ld.shared.f32 	%f266, [_ZZN3cub18CUB_300001_SM_10006detail6reduce28DeviceReduceSingleTileKernelINS2_10policy_hubIfjN4cuda3std3__44plusIfEEE10Policy1000EPfSC_iS9_ffNS7_10__identityEEEvT0_T1_T2_T3_T4_T6_E12temp_storage+48];
	add.f32 	%f267, %f265, %f266;
	ld.shared.f32 	%f268, [_ZZN3cub18CUB_300001_SM_10006detail6reduce28DeviceReduceSingleTileKernelINS2_10policy_hubIfjN4cuda3std3__44plusIfEEE10Policy1000EPfSC_iS9_ffNS7_10__identityEEEvT0_T1_T2_T3_T4_T6_E12temp_storage+52];
	add.f32 	%f269, %f267, %f268;
	ld.shared.f32 	%f270, [_ZZN3cub18CUB_300001_SM_10006detail6reduce28DeviceReduceSingleTileKernelINS2_10policy_hubIfjN4cuda3std3__44plusIfEEE10Policy1000EPfSC_iS9_ffNS7_10__identityEEEvT0_T1_T2_T3_T4_T6_E12temp_storage+56];
	add.f32 	%f271, %f269, %f270;
	ld.shared.f32 	%f272, [_ZZN3cub18CUB_300001_SM_10006detail6reduce28DeviceReduceSingleTileKernelINS2_10policy_hubIfjN4cuda3std3__44plusIfEEE10Policy1000EPfSC_iS9_ffNS7_10__identityEEEvT0_T1_T2_T3_T4_T6_E12temp_storage+60];
	add.f32 	%f273, %f271, %f272;
	ld.shared.f32 	%f274, [_ZZN3cub18CUB_300001_SM_10006detail6reduce28DeviceReduceSingleTileKernelINS2_10policy_hubIfjN4cuda3std3__44plusIfEEE10Policy1000EPfSC_iS9_ffNS7_10__identityEEEvT0_T1_T2_T3_T4_T6_E12temp_storage+64];
	add.f32 	%f275, %f273, %f274;
	ld.shared.f32 	%f276, [_ZZN3cub18CUB_300001_SM_10006detail6reduce28DeviceReduceSingleTileKernelINS2_10policy_hubIfjN4cuda3std3__44plusIfEEE10Policy1000EPfSC_iS9_ffNS7_10__identityEEEvT0_T1_T2_T3_T4_T6_E12temp_storage+68];
	add.f32 	%f277, %f275, %f276;
	ld.shared.f32 	%f278, [_ZZN3cub18CUB_300001_SM_10006detail6reduce28DeviceReduceSingleTileKernelINS2_10policy_hubIfjN4cuda3std3__44plusIfEEE10Policy1000EPfSC_iS9_ffNS7_10__identityEEEvT0_T1_T2_T3_T4_T6_E12temp_storage+72];
	add.f32 	%f279, %f277, %f278;
	ld.shared.f32 	%f280, [_ZZN3cub18CUB_300001_SM_10006detail6reduce28DeviceReduceSingleTileKernelINS2_10policy_hubIfjN4cuda3std3__44plusIfEEE10Policy1000EPfSC_iS9_ffNS7_10__identityEEEvT0_T1_T2_T3_T4_T6_E12temp_storage+76];
	add.f32 	%f530, %f279, %f280;
	bra.uni 	$L__BB8_72;
$L__BB8_52:
	// begin inline asm
	mov.u32 %r155, %laneid;
	// end inline asm
	and.b32  	%r181, %r34, 992;
	add.s32 	%r182, %r181, 32;
	setp.gt.s32 	%p27, %r182, %r67;
	not.b32 	%r183, %r181;
	add.s32 	%r184, %r67, %r183;
	selp.b32 	%r179, %r184, 31, %p27;
	mov.b32 	%r157, %f522;
	mov.b32 	%r158, 1;
	mov.b32 	%r180, -1;
	// begin inline asm
	shfl.sync.down.b32 %r156, %r157, %r158, %r179, %r180;
	// end inline asm
	setp.lt.s32 	%p28, %r155, %r179;
	mov.b32 	%f181, %r156;
	add.f32 	%f182, %f522, %f181;
	selp.f32 	%f183, %f182, %f522, %p28;
	mov.b32 	%r162, %f183;
	mov.b32 	%r163, 2;
	// begin inline asm
	shfl.sync.down.b32 %r161, %r162, %r163, %r179, %r180;
	// end inline asm
	add.s32 	%r185, %r155, 2;
	setp.gt.s32 	%p29, %r185, %r179;
	mov.b32 	%f184, %r161;
	add.f32 	%f185, %f183, %f184;
	selp.f32 	%f186, %f183, %f185, %p29;
	mov.b32 	%r167, %f186;
	mov.b32 	%r168, 4;
	// begin inline asm
	shfl.sync.down.b32 %r166, %r167, %r168, %r179, %r180;
	// end inline asm
	add.s32 	%r186, %r155, 4;
	setp.gt.s32 	%p30, %r186, %r179;
	mov.b32 	%f187, %r166;
	add.f32 	%f188, %f186, %f187;
	selp.f32 	%f189, %f186, %f188, %p30;
	mov.b32 	%r172, %f189;
	mov.b32 	%r173, 8;
	// begin inline asm
	shfl.sync.down.b32 %r171, %r172, %r173, %r179, %r180;
	// end inline asm
	add.s32 	%r187, %r155, 8;
	setp.gt.s32 	%p31, %r187, %r179;
	mov.b32 	%f190, %r171;
	add.f32 	%f191, %f189, %f190;
	selp.f32 	%f192, %f189, %f191, %p31;
	mov.b32 	%r177, %f192;
	mov.b32 	%r178, 16;
	// begin inline asm
	shfl.sync.down.b32 %r176, %r177, %r178, %r179, %r180;
	// end inline asm
	add.s32 	%r188, %r155, 16;
	setp.gt.s32 	%p32, %r188, %r179;
	mov.b32 	%f193, %r176;
	add.f32 	%f194, %f192, %f193;
	selp.f32 	%f530, %f192, %f194, %p32;
	setp.ne.s32 	%p33, %r155, 0;
	@%p33 bra 	$L__BB8_54;
	shr.u32 	%r189, %r34, 3;
	and.b32  	%r190, %r189, 124;
	mov.u32 	%r191, _ZZN3cub18CUB_300001_SM_10006detail6reduce28DeviceReduceSingleTileKernelINS2_10policy_hubIfjN4cuda3std3__44plusIfEEE10Policy1000EPfSC_iS9_ffNS7_10__identityEEEvT0_T1_T2_T3_T4_T6_E12temp_storage;
	add.s32 	%r192, %r191, %r190;
	st.shared.f32 	[%r192+16], %f530;
$L__BB8_54:
	bar.sync 	0;
	setp.ne.s32 	%p34, %r34, 0;
	@%p34 bra 	$L__BB8_72;
	setp.gt.s32 	%p35, %r67, 32;
	ld.shared.f32 	%f195, [_ZZN3cub18CUB_300001_SM_10006detail6reduce28DeviceReduceSingleTileKernelINS2_10policy_hubIfjN4cuda3std3__44plusIfEEE10Policy1000EPfSC_iS9_ffNS7_10__identityEEEvT0_T1_T2_T3_T4_T6_E12temp_storage+20];
	add.f32 	%f196, %f530, %f195;
	selp.f32 	%f197, %f196, %f530, %p35;
	setp.gt.s32 	%p36, %r67, 64;
	ld.shared.f32 	%f198, [_ZZN3cub18CUB_300001_SM_10006detail6reduce28DeviceReduceSingleTileKernelINS2_10policy_hubIfjN4cuda3std3__44plusIfEEE10Policy1000EPfSC_iS9_ffNS7_10__identityEEEvT0_T1_T2_T3_T4_T6_E12temp_storage+24];
	add.f32 	%f199, %f198, %f197;
	selp.f32 	%f200, %f199, %f197, %p36;
	setp.gt.s32 	%p37, %r67, 96;
	ld.shared.f32 	%f201, [_ZZN3cub18CUB_300001_SM_10006detail6reduce28DeviceReduceSingleTileKernelINS2_10policy_hubIfjN4cuda3std3__44plusIfEEE10Policy1000EPfSC_iS9_ffNS7_10__identityEEEvT0_T1_T2_T3_T4_T6_E12temp_storage+28];
	add.f32 	%f202, %f201, %f200;
	selp.f32 	%f203, %f202, %f200, %p37;
	setp.gt.s32 	%p38, %r67, 128;
	ld.shared.f32 	%f204, [_ZZN3cub18CUB_300001_SM_10006detail6reduce28DeviceReduceSingleTileKernelINS2_10policy_hubIfjN4cuda3std3__44plusIfEEE10Policy1000EPfSC_iS9_ffNS7_10__identityEEEvT0_T1_T2_T3_T4_T6_E12temp_storage+32];
	add.f32 	%f205, %f204, %f203;
	selp.f32 	%f206, %f205, %f203, %p38;
	setp.gt.s32 	%p39, %r67, 160;
	ld.shared.f32 	%f207, [_ZZN3cub18CUB_300001_SM_10006detail6reduce28DeviceReduceSingleTileKernelINS2_10policy_hubIfjN4cuda3std3__44plusIfEEE10Policy1000EPfSC_iS9_ffNS7_10__identityEEEvT0_T1_T2_T3_T4_T6_E12temp_storage+36];
	add.f32 	%f208, %f207, %f206;
	selp.f32 	%f209, %f208, %f206, %p39;
	setp.gt.s32 	%p40, %r67, 192;
	ld.shared.f32 	%f210, [_ZZN3cub18CUB_300001_SM_10006detail6reduce28DeviceReduceSingleTileKernelINS2_10policy_hubIfjN4cuda3std3__44plusIfEEE10Policy1000EPfSC_iS9_ffNS7_10__identityEEEvT0_T1_T2_T3_T4_T6_E12temp_storage+40];
	add.f32 	%f211, %f210, %f209;
	selp.f32 	%f212, %f211, %f209, %p40;
	setp.gt.s32 	%p41, %r67, 224;
	ld.shared.f32 	%f213, [_ZZN3cub18CUB_300001_SM_10006detail6reduce28DeviceReduceSingleTileKernelINS2_10policy_hubIfjN4cuda3std3__44plusIfEEE10Policy1000EPfSC_iS9_ffNS7_10__identityEEEvT0_T1_T2_T3_T4_T6_E12temp_storage+44];
	add.f32 	%f214, %f213, %f212;
	selp.f32 	%f215, %f214, %f212, %p41;
	setp.gt.s32 	%p42, %r67, 256;
	ld.shared.f32 	%f216, [_ZZN3cub18CUB_300001_SM_10006detail6reduce28DeviceReduceSingleTileKernelINS2_10policy_hubIfjN4cuda3std3__44plusIfEEE10Policy1000EPfSC_iS9_ffNS7_10__identityEEEvT0_T1_T2_T3_T4_T6_E12temp_storage+48];
	add.f32 	%f217, %f216, %f215;
	selp.f32 	%f218, %f217, %f215, %p42;
	setp.gt.s32 	%p43, %r67, 288;
	ld.shared.f32 	%f219, [_ZZN3cub18CUB_300001_SM_10006detail6reduce28DeviceReduceSingleTileKernelINS2_10policy_hubIfjN4cuda3std3__44plusIfEEE10Policy1000EPfSC_iS9_ffNS7_10__identityEEEvT0_T1_T2_T3_T4_T6_E12temp_storage+52];
	add.f32 	%f220, %f219, %f218;
	selp.f32 	%f221, %f220, %f218, %p43;
	setp.gt.s32 	%p44, %r67, 320;
	ld.shared.f32 	%f222, [_ZZN3cub18CUB_300001_SM_10006detail6reduce28DeviceReduceSingleTileKernelINS2_10policy_hubIfjN4cuda3std3__44plusIfEEE10Policy1000EPfSC_iS9_ffNS7_10__identityEEEvT0_T1_T2_T3_T4_T6_E12temp_storage+56];
	add.f32 	%f223, %f222, %f221;
	selp.f32 	%f224, %f223, %f221, %p44;
	setp.gt.s32 	%p45, %r67, 352;
	ld.shared.f32 	%f225, [_ZZN3cub18CUB_300001_SM_10006detail6reduce28DeviceReduceSingleTileKernelINS2_10policy_hubIfjN4cuda3std3__44plusIfEEE10Policy1000EPfSC_iS9_ffNS7_10__identityEEEvT0_T1_T2_T3_T4_T6_E12temp_storage+60];
	add.f32 	%f226, %f225, %f224;
	selp.f32 	%f227, %f226, %f224, %p45;
	setp.gt.s32 	%p46, %r67, 384;
	ld.shared.f32 	%f228, [_ZZN3cub18CUB_300001_SM_10006detail6reduce28DeviceReduceSingleTileKernelINS2_10policy_hubIfjN4cuda3std3__44plusIfEEE10Policy1000EPfSC_iS9_ffNS7_10__identityEEEvT0_T1_T2_T3_T4_T6_E12temp_storage+64];
	add.f32 	%f229, %f228, %f227;
	selp.f32 	%f230, %f229, %f227, %p46;
	setp.gt.s32 	%p47, %r67, 416;
	ld.shared.f32 	%f231, [_ZZN3cub18CUB_300001_SM_10006detail6reduce28DeviceReduceSingleTileKernelINS2_10policy_hubIfjN4cuda3std3__44plusIfEEE10Policy1000EPfSC_iS9_ffNS7_10__identityEEEvT0_T1_T2_T3_T4_T6_E12temp_storage+68];
	add.f32 	%f232, %f231, %f230;
	selp.f32 	%f233, %f232, %f230, %p47;
	setp.gt.s32 	%p48, %r67, 448;
	ld.shared.f32 	%f234, [_ZZN3cub18CUB_300001_SM_10006detail6reduce28DeviceReduceSingleTileKernelINS2_10policy_hubIfjN4cuda3std3__44plusIfEEE10Policy1000EPfSC_iS9_ffNS7_10__identityEEEvT0_T1_T2_T3_T4_T6_E12temp_storage+72];
	add.f32 	%f235, %f234, %f233;
	selp.f32 	%f236, %f235, %f233, %p48;
	setp.gt.s32 	%p49, %r67, 480;
	ld.shared.f32 	%f237, [_ZZN3cub18CUB_300001_SM_10006detail6reduce28DeviceReduceSingleTileKernelINS2_10policy_hubIfjN4cuda3std3__44plusIfEEE10Policy1000EPfSC_iS9_ffNS7_10__identityEEEvT0_T1_T2_T3_T4_T6_E12temp_storage+76];
	add.f32 	%f238, %f237, %f236;
	selp.f32 	%f530, %f238, %f236, %p49;
	bra.uni 	$L__BB8_72;
$L__BB8_56:
	mov.u32 	%r46, %tid.x;
	mul.wide.u32 	%rd35, %r46, 4;
	add.s64 	%rd19, %rd16, %rd35;
	// begin inline asm
	ld.global.nc.u32 %r68, [%rd19];
	// end inline asm
	mov.b32 	%f59, %r68;
	add.s64 	%rd20, %rd19, 2048;
	// begin inline asm
	ld.global.nc.u32 %r69, [%rd20];
	// end inline asm
	mov.b32 	%f60, %r69;
	add.s64 	%rd21, %rd19, 4096;
	// begin inline asm
	ld.global.nc.u32 %r70, [%rd21];
	// end inline asm
	mov.b32 	%f61, %r70;
	add.s64 	%rd22, %rd19, 6144;
	// begin inline asm
	ld.global.nc.u32 %r71, [%rd22];
	// end inline asm
	mov.b32 	%f62, %r71;
	add.s64 	%rd23, %rd19, 8192;
	// begin inline asm
	ld.global.nc.u32 %r72, [%rd23];
	// end inline asm
	mov.b32 	%f63, %r72;
	add.s64 	%rd24, %rd19, 10240;
	// begin inline asm
	ld.global.nc.u32 %r73, [%rd24];
	// end inline asm
	mov.b32 	%f64, %r73;
	add.s64 	%rd25, %rd19, 12288;
	// begin inline asm
	ld.global.nc.u32 %r74, [%rd25];
	// end inline asm
	mov.b32 	%f65, %r74;
	add.s64 	%rd26, %rd19, 14336;
	// begin inline asm
	ld.global.nc.u32 %r75, [%rd26];
	// end inline asm
	mov.b32 	%f66, %r75;
	add.s64 	%rd27, %rd19, 16384;
	// begin inline asm
	ld.global.nc.u32 %r76, [%rd27];
	// end inline asm
	mov.b32 	%f67, %r76;
	add.s64 	%rd28, %rd19, 18432;
	// begin inline asm
	ld.global.nc.u32 %r77, [%rd28];
	// end inline asm
	mov.b32 	%f68, %r77;
	add.s64 	%rd29, %rd19, 20480;
	// begin inline asm
	ld.global.nc.u32 %r78, [%rd29];
	// end inline asm
	mov.b32 	%f69, %r78;
	add.s64 	%rd30, %rd19, 22528;
	// begin inline asm
	ld.global.nc.u32 %r79, [%rd30];
	// end inline asm
	mov.b32 	%f70, %r79;
	add.s64 	%rd31, %rd19, 24576;
	// begin inline asm
	ld.global.nc.u32 %r80, [%rd31];
	// end inline asm
	mov.b32 	%f71, %r80;
	add.s64 	%rd32, %rd19, 26624;
	// begin inline asm
	ld.global.nc.u32 %r81, [%rd32];
	// end inline asm
	mov.b32 	%f72, %r81;
	add.s64 	%rd33, %rd19, 28672;
	// begin inline asm
	ld.global.nc.u32 %r82, [%rd33];
	// end inline asm
	mov.b32 	%f73, %r82;
	add.s64 	%rd34, %rd19, 30720;
	// begin inline asm
	ld.global.nc.u32 %r83, [%rd34];
	// end inline asm
	mov.b32 	%f74, %r83;
	add.f32 	%f75, %f59, %f60;
	add.f32 	%f76, %f61, %f62;
	add.f32 	%f77, %f63, %f64;
	add.f32 	%f78, %f65, %f66;
	add.f32 	%f79, %f67, %f68;
	add.f32 	%f80, %f69, %f70;
	add.f32 	%f81, %f71, %f72;
	add.f32 	%f82, %f73, %f74;
	add.f32 	%f83, %f75, %f76;
	add.f32 	%f84, %f77, %f78;
	add.f32 	%f85, %f79, %f80;
	add.f32 	%f86, %f81, %f82;
	add.f32 	%f87, %f83, %f84;
	add.f32 	%f88, %f85, %f86;
	add.f32 	%f529, %f87, %f88;
	setp.lt.u32 	%p4, %r67, 16384;
	mov.b32 	%r400, 8192;
	@%p4 bra 	$L__BB8_60;
	add.s32 	%r47, %r67, -8192;
	mov.b32 	%r400, 8192;
$L__BB8_58:
	mul.wide.s32 	%rd52, %r400, 4;
	add.s64 	%rd36, %rd19, %rd52;
	// begin inline asm
	ld.global.nc.u32 %r86, [%rd36];
	// end inline asm
	mov.b32 	%f89, %r86;
	add.s64 	%rd37, %rd36, 2048;
	// begin inline asm
	ld.global.nc.u32 %r87, [%rd37];
	// end inline asm
	mov.b32 	%f90, %r87;
	add.s64 	%rd38, %rd36, 4096;
	// begin inline asm
	ld.global.nc.u32 %r88, [%rd38];
	// end inline asm
	mov.b32 	%f91, %r88;
	add.s64 	%rd39, %rd36, 6144;
	// begin inline asm
	ld.global.nc.u32 %r89, [%rd39];
	// end inline asm
	mov.b32 	%f92, %r89;
	add.s64 	%rd40, %rd36, 8192;
	// begin inline asm
	ld.global.nc.u32 %r90, [%rd40];
	// end inline asm
	mov.b32 	%f93, %r90;
	add.s64 	%rd41, %rd36, 10240;
	// begin inline asm
	ld.global.nc.u32 %r91, [%rd41];
	// end inline asm
	mov.b32 	%f94, %r91;
	add.s64 	%rd42, %rd36, 12288;
	// begin inline asm
	ld.global.nc.u32 %r92, [%rd42];
	// end inline asm
	mov.b32 	%f95, %r92;
	add.s64 	%rd43, %rd36, 14336;
	// begin inline asm
	ld.global.nc.u32 %r93, [%rd43];
	// end inline asm
	mov.b32 	%f96, %r93;
	add.s64 	%rd44, %rd36, 16384;
	// begin inline asm
	ld.global.nc.u32 %r94, [%rd44];
	// end inline asm
	mov.b32 	%f97, %r94;
	add.s64 	%rd45, %rd36, 18432;
	// begin inline asm
	ld.global.nc.u32 %r95, [%rd45];
	// end inline asm
	mov.b32 	%f98, %r95;
	add.s64 	%rd46, %rd36, 20480;
	// begin inline asm
	ld.global.nc.u32 %r96, [%rd46];
	// end inline asm
	mov.b32 	%f99, %r96;
	add.s64 	%rd47, %rd36, 22528;
	// begin inline asm
	ld.global.nc.u32 %r97, [%rd47];
	// end inline asm
	mov.b32 	%f100, %r97;
	add.s64 	%rd48, %rd36, 24576;
	// begin inline asm
	ld.global.nc.u32 %r98, [%rd48];
	// end inline asm
	mov.b32 	%f101, %r98;
	add.s64 	%rd49, %rd36, 26624;
	// begin inline asm
	ld.global.nc.u32 %r99, [%rd49];
	// end inline asm
	mov.b32 	%f102, %r99;
	add.s64 	%rd50, %rd36, 28672;
	// begin inline asm
	ld.global.nc.u32 %r100, [%rd50];
	// end inline asm
	mov.b32 	%f103, %r100;
	add.s64 	%rd51, %rd36, 30720;
	// begin inline asm
	ld.global.nc.u32 %r101, [%rd51];
	// end inline asm
	mov.b32 	%f104, %r101;
	add.f32 	%f105, %f529, %f89;
	add.f32 	%f106, %f90, %f91;
	add.f32 	%f107, %f92, %f93;
	add.f32 	%f108, %f94, %f95;
	add.f32 	%f109, %f96, %f97;
	add.f32 	%f110, %f98, %f99;
	add.f32 	%f111, %f100, %f101;
	add.f32 	%f112, %f102, %f103;
	add.f32 	%f113, %f105, %f106;
	add.f32 	%f114, %f107, %f108;
	add.f32 	%f115, %f109, %f110;
	add.f32 	%f116, %f111, %f112;
	add.f32 	%f117, %f113, %f114;
	add.f32 	%f118, %f115, %f116;
	add.f32 	%f119, %f117, %f118;
	add.f32 	%f529, %f119, %f104;
	sub.s32 	%r102, %r67, %r400;
	setp.lt.s32 	%p5, %r102, 8192;
	@%p5 bra 	$L__BB8_68;
	add.s32 	%r400, %r400, 8192;
	setp.le.s32 	%p6, %r400, %r47;
	@%p6 bra 	$L__BB8_58;
$L__BB8_60:
	setp.le.s32 	%p7, %r67, %r400;
	@%p7 bra 	$L__BB8_68;
	sub.s32 	%r51, %r67, %r400;
	setp.ge.s32 	%p8, %r46, %r51;
	@%p8 bra 	$L__BB8_68;
	not.b32 	%r103, %r46;
	add.s32 	%r104, %r67, %r103;
	sub.s32 	%r52, %r104, %r400;
	and.b32  	%r105, %r52, 1536;
	setp.eq.s32 	%p9, %r105, 1536;
	mov.u32 	%r404, %r46;
	@%p9 bra 	$L__BB8_65;
	add.s32 	%r402, %r46, %r400;
	shr.u32 	%r106, %r52, 9;
	add.s32 	%r107, %r106, 1;
	and.b32  	%r108, %r107, 3;
	neg.s32 	%r401, %r108;
	mov.u32 	%r404, %r46;
$L__BB8_64:
	.pragma "nounroll";
	mul.wide.u32 	%rd54, %r402, 4;
	add.s64 	%rd53, %rd16, %rd54;
	// begin inline asm
	ld.global.nc.u32 %r109, [%rd53];
	// end inline asm
	mov.b32 	%f121, %r109;
	add.f32 	%f529, %f529, %f121;
	add.s32 	%r404, %r404, 512;
	add.s32 	%r402, %r402, 512;
	add.s32 	%r401, %r401, 1;
	setp.ne.s32 	%p10, %r401, 0;
	@%p10 bra 	$L__BB8_64;
$L__BB8_65:
	setp.lt.u32 	%p11, %r52, 1536;
	@%p11 bra 	$L__BB8_68;
	cvt.u64.u32 	%rd55, %r404;
	cvt.u64.u32 	%rd56, %r400;
	add.s64 	%rd57, %rd55, %rd56;
	shl.b64 	%rd58, %rd57, 2;
	add.s64 	%rd59, %rd58, %rd16;
	add.s64 	%rd132, %rd59, 4096;
	add.s32 	%r405, %r404, %r400;
$L__BB8_67:
	mul.wide.u32 	%rd64, %r405, 4;
	add.s64 	%rd60, %rd16, %rd64;
	// begin inline asm
	ld.global.nc.u32 %r110, [%rd60];
	// end inline asm
	mov.b32 	%f122, %r110;
	add.f32 	%f123, %f529, %f122;
	add.s64 	%rd61, %rd132, -2048;
	// begin inline asm
	ld.global.nc.u32 %r111, [%rd61];
	// end inline asm
	mov.b32 	%f124, %r111;
	add.f32 	%f125, %f123, %f124;
	// begin inline asm
	ld.global.nc.u32 %r112, [%rd132];
	// end inline asm
	mov.b32 	%f126, %r112;
	add.f32 	%f127, %f125, %f126;
	add.s64 	%rd63, %rd132, 2048;
	// begin inline asm
	ld.global.nc.u32 %r113, [%rd63];
	// end inline asm
	mov.b32 	%f128, %r113;
	add.f32 	%f529, %f127, %f128;
	add.s32 	%r404, %r404, 2048;
	add.s64 	%rd132, %rd132, 8192;
	add.s32 	%r405, %r405, 2048;
	setp.lt.s32 	%p12, %r404, %r51;
	@%p12 bra 	$L__BB8_67;
$L__BB8_68:
	// begin inline asm
	mov.u32 %r114, %laneid;
	// end inline asm
	mov.b32 	%r116, %f529;
	mov.b32 	%r117, 1;
	mov.b32 	%r138, 31;
	mov.b32 	%r139, -1;
	// begin inline asm
	shfl.sync.down.b32 %r115, %r116, %r117, %r138, %r139;
	// end inline asm
	setp.gt.s32 	%p13, %r114, 30;
	mov.b32 	%f129, %r115;
	add.f32 	%f130, %f529, %f129;
	selp.f32 	%f131, %f529, %f130, %p13;
	mov.b32 	%r121, %f131;
	mov.b32 	%r122, 2;
	// begin inline asm
	shfl.sync.down.b32 %r120, %r121, %r122, %r138, %r139;
	// end inline asm
	setp.gt.s32 	%p14, %r114, 29;
	mov.b32 	%f132, %r120;
	add.f32 	%f133, %f131, %f132;
	selp.f32 	%f134, %f131, %f133, %p14;
	mov.b32 	%r126, %f134;
	mov.b32 	%r127, 4;
	// begin inline asm
	shfl.sync.down.b32 %r125, %r126, %r127, %r138, %r139;
	// end inline asm
	setp.gt.s32 	%p15, %r114, 27;
	mov.b32 	%f135, %r125;
	add.f32 	%f136, %f134, %f135;
	selp.f32 	%f137, %f134, %f136, %p15;
	mov.b32 	%r131, %f137;
	mov.b32 	%r132, 8;
	// begin inline asm
	shfl.sync.down.b32 %r130, %r131, %r132, %r138, %r139;
	// end inline asm
	setp.gt.s32 	%p16, %r114, 23;
	mov.b32 	%f138, %r130;
	add.f32 	%f139, %f137, %f138;
	selp.f32 	%f140, %f137, %f139, %p16;
	mov.b32 	%r136, %f140;
	mov.b32 	%r137, 16;
	// begin inline asm
	shfl.sync.down.b32 %r135, %r136, %r137, %r138, %r139;
	// end inline asm
	setp.gt.s32 	%p17, %r114, 15;
	mov.b32 	%f141, %r135;
	add.f32 	%f54, %f140, %f141;
	selp.f32 	%f530, %f140, %f54, %p17;
	setp.ne.s32 	%p18, %r114, 0;
	@%p18 bra 	$L__BB8_70;
	shr.u32 	%r140, %r46, 3;
	and.b32  	%r141, %r140, 124;
	mov.u32 	%r142, _ZZN3cub18CUB_300001_SM_10006detail6reduce28DeviceReduceSingleTileKernelINS2_10policy_hubIfjN4cuda3std3__44plusIfEEE10Policy1000EPfSC_iS9_ffNS7_10__identityEEEvT0_T1_T2_T3_T4_T6_E12temp_storage;
	add.s32 	%r143, %r142, %r141;
	st.shared.f32 	[%r143+16], %f54;
$L__BB8_70:
	bar.sync 	0;
	setp.ne.s32 	%p19, %r46, 0;
	@%p19 bra 	$L__BB8_72;
	ld.shared.f32 	%f142, [_ZZN3cub18CUB_300001_SM_10006detail6reduce28DeviceReduceSingleTileKernelINS2_10policy_hubIfjN4cuda3std3__44plusIfEEE10Policy1000EPfSC_iS9_ffNS7_10__identityEEEvT0_T1_T2_T3_T4_T6_E12temp_storage+20];
	add.f32 	%f143, %f530, %f142;
	ld.shared.f32 	%f144, [_ZZN3cub18CUB_300001_SM_10006detail6reduce28DeviceReduceSingleTileKernelINS2_10policy_hubIfjN4cuda3std3__44plusIfEEE10Policy1000EPfSC_iS9_ffNS7_10__identityEEEvT0_T1_T2_T3_T4_T6_E12temp_storage+24];
	add.f32 	%f145, %f143, %f144;
	ld.shared.f32 	%f146, [_ZZN3cub18CUB_300001_SM_10006detail6reduce28DeviceReduceSingleTileKernelINS2_10policy_hubIfjN4cuda3std3__44plusIfEEE10Policy1000EPfSC_iS9_ffNS7_10__identityEEEvT0_T1_T2_T3_T4_T6_E12temp_storage+28];
	add.f32 	%f147, %f145, %f146;
	ld.shared.f32 	%f148, [_ZZN3cub18CUB_300001_SM_10006detail6reduce28DeviceReduceSingleTileKernelINS2_10policy_hubIfjN4cuda3std3__44plusIfEEE10Policy1000EPfSC_iS9_ffNS7_10__identityEEEvT0_T1_T2_T3_T4_T6_E12temp_storage+32];
	add.f32 	%f149, %f147, %f148;
	ld.shared.f32 	%f150, [_ZZN3cub18CUB_300001_SM_10006detail6reduce28DeviceReduceSingleTileKernelINS2_10policy_hubIfjN4cuda3std3__44plusIfEEE10Policy1000EPfSC_iS9_ffNS7_10__identityEEEvT0_T1_T2_T3_T4_T6_E12temp_storage+36];
	add.f32 	%f151, %f149, %f150;
	ld.shared.f32 	%f152, [_ZZN3cub18CUB_300001_SM_10006detail6reduce28DeviceReduceSingleTileKernelINS2_10policy_hubIfjN4cuda3std3__44plusIfEEE10Policy1000EPfSC_iS9_ffNS7_10__identityEEEvT0_T1_T2_T3_T4_T6_E12temp_storage+40];
	add.f32 	%f153, %f151, %f152;
	ld.shared.f32 	%f154, [_ZZN3cub18CUB_300001_SM_10006detail6reduce28DeviceReduceSingleTileKernelINS2_10policy_hubIfjN4cuda3std3__44plusIfEEE10Policy1000EPfSC_iS9_ffNS7_10__identityEEEvT0_T1_T2_T3_T4_T6_E12temp_storage+44];
	add.f32 	%f155, %f153, %f154;
	ld.shared.f32 	%f156, [_ZZN3cub18CUB_300001_SM_10006detail6reduce28DeviceReduceSingleTileKernelINS2_10policy_hubIfjN4cuda3std3__44plusIfEEE10Policy1000EPfSC_iS9_ffNS7_10__identityEEEvT0_T1_T2_T3_T4_T6_E12temp_storage+48];
	add.f32 	%f157, %f155, %f156;
	ld.shared.f32 	%f158, [_ZZN3cub18CUB_300001_SM_10006detail6reduce28DeviceReduceSingleTileKernelINS2_10policy_hubIfjN4cuda3std3__44plusIfEEE10Policy1000EPfSC_iS9_ffNS7_10__identityEEEvT0_T1_T2_T3_T4_T6_E12temp_storage+52];
	add.f32 	%f159, %f157, %f158;
	ld.shared.f32 	%f160, [_ZZN3cub18CUB_300001_SM_10006detail6reduce28DeviceReduceSingleTileKernelINS2_10policy_hubIfjN4cuda3std3__44plusIfEEE10Policy1000EPfSC_iS9_ffNS7_10__identityEEEvT0_T1_T2_T3_T4_T6_E12temp_storage+56];
	add.f32 	%f161, %f159, %f160;
	ld.shared.f32 	%f162, [_ZZN3cub18CUB_300001_SM_10006detail6reduce28DeviceReduceSingleTileKernelINS2_10policy_hubIfjN4cuda3std3__44plusIfEEE10Policy1000EPfSC_iS9_ffNS7_10__identityEEEvT0_T1_T2_T3_T4_T6_E12temp_storage+60];
	add.f32 	%f163, %f161, %f162;
	ld.shared.f32 	%f164, [_ZZN3cub18CUB_300001_SM_10006detail6reduce28DeviceReduceSingleTileKernelINS2_10policy_hubIfjN4cuda3std3__44plusIfEEE10Policy1000EPfSC_iS9_ffNS7_10__identityEEEvT0_T1_T2_T3_T4_T6_E12temp_storage+64];
	add.f32 	%f165, %f163, %f164;
	ld.shared.f32 	%f166, [_ZZN3cub18CUB_300001_SM_10006detail6reduce28DeviceReduceSingleTileKernelINS2_10policy_hubIfjN4cuda3std3__44plusIfEEE10Policy1000EPfSC_iS9_ffNS7_10__identityEEEvT0_T1_T2_T3_T4_T6_E12temp_storage+68];
	add.f32 	%f167, %f165, %f166;
	ld.shared.f32 	%f168, [_ZZN3cub18CUB_300001_SM_10006detail6reduce28DeviceReduceSingleTileKernelINS2_10policy_hubIfjN4cuda3std3__44plusIfEEE10Policy1000EPfSC_iS9_ffNS7_10__identityEEEvT0_T1_T2_T3_T4_T6_E12temp_storage+72];
	add.f32 	%f169, %f167, %f168;
	ld.shared.f32 	%f170, [_ZZN3cub18CUB_300001_SM_10006detail6reduce28DeviceReduceSingleTileKernelINS2_10policy_hubIfjN4cuda3std3__44plusIfEEE10Policy1000EPfSC_iS9_ffNS7_10__identityEEEvT0_T1_T2_T3_T4_T6_E12temp_storage+76];
	add.f32 	%f530, %f169, %f170;
$L__BB8_72:
	mov.u32 	%r379, %tid.x;
	setp.ne.s32 	%p111, %r379, 0;
	@%p111 bra 	$L__BB8_74;
	add.f32 	%f503, %f58, %f530;
	st.global.f32 	[%rd1], %f503;
$L__BB8_74:
	ret;

}
	// .globl	_ZN3cub18CUB_300001_SM_10006detail6reduce28DeviceReduceSingleTileKernelINS2_10policy_hubIfyN4cuda3std3__44plusIfEEE10Policy1000EN6thrust24THRUST_300001_SM_1000_NS10device_ptrIfEEPfyS9_ffNS7_10__identityEEEvT0_T1_T2_T3_T4_T6_
.visible .entry _ZN3cub18CUB_300001_SM_10006detail6reduce28DeviceReduceSingleTileKernelINS2_10policy_hubIfyN4cuda3std3__44plusIfEEE10Policy1000EN6thrust24THRUST_300001_SM_1000_NS10device_ptrIfEEPfyS9_ffNS7_10__identityEEEvT0_T1_T2_T3_T4_T6_(
	.param .align 8 .b8 _ZN3cub18CUB_300001_SM_10006detail6reduce28DeviceReduceSingleTileKernelINS2_10policy_hubIfyN4cuda3std3__44plusIfEEE10Policy1000EN6thrust24THRUST_300001_SM_1000_NS10device_ptrIfEEPfyS9_ffNS7_10__identityEEEvT0_T1_T2_T3_T4_T6__param_0[8],
	.param .u64 .ptr .align 1 _ZN3cub18CUB_300001_SM_10006detail6reduce28DeviceReduceSingleTileKernelINS2_10policy_hubIfyN4cuda3std3__44plusIfEEE10Policy1000EN6thrust24THRUST_300001_SM_1000_NS10device_ptrIfEEPfyS9_ffNS7_10__identityEEEvT0_T1_T2_T3_T4_T6__param_1,
	.param .u64 _ZN3cub18CUB_300001_SM_10006detail6reduce28DeviceReduceSingleTileKernelINS2_10policy_hubIfyN4cuda3std3__44plusIfEEE10Policy1000EN6thrust24THRUST_300001_SM_1000_NS10device_ptrIfEEPfyS9_ffNS7_10__identityEEEvT0_T1_T2_T3_T4_T6__param_2,
	.param .align 1 .b8 _ZN3cub18CUB_300001_SM_10006detail6reduce28DeviceReduceSingleTileKernelINS2_10policy_hubIfyN4cuda3std3__44plusIfEEE10Policy1000EN6thrust24THRUST_300001_SM_1000_NS10device_ptrIfEEPfyS9_ffNS7_10__identityEEEvT0_T1_T2_T3_T4_T6__param_3[1],
	.param .f32 _ZN3cub18CUB_300001_SM_10006detail6reduce28DeviceReduceSingleTileKernelINS2_10policy_hubIfyN4cuda3std3__44plusIfEEE10Policy1000EN6thrust24THRUST_300001_SM_1000_NS10device_ptrIfEEPfyS9_ffNS7_10__identityEEEvT0_T1_T2_T3_T4_T6__param_4,
	.param .align 1 .b8 _ZN3cub18CUB_300001_SM_10006detail6reduce28DeviceReduceSingleTileKernelINS2_10policy_hubIfyN4cuda3std3__44plusIfEEE10Policy1000EN6thrust24THRUST_300001_SM_1000_NS10device_ptrIfEEPfyS9_ffNS7_10__identityEEEvT0_T1_T2_T3_T4_T6__param_5[1]
)
.maxntid 256
.minnctapersm 1
{
	.reg .pred 	%p<59>;
	.reg .b32 	%r<171>;
	.reg .b32 	%f<328>;
	.reg .b64 	%rd<56>;
	// demoted variable
	.shared .align 4 .b8 _ZZN3cub18CUB_300001_SM_10006detail6reduce28DeviceReduceSingleTileKernelINS2_10policy_hubIfyN4cuda3std3__44plusIfEEE10Policy1000EN6thrust24THRUST_300001_SM_1000_NS10device_ptrIfEEPfyS9_ffNS7_10__identityEEEvT0_T1_T2_T3_T4_T6_E12temp_storage[44];
	ld.param.u64 	%rd18, [_ZN3cub18CUB_300001_SM_10006detail6reduce28DeviceReduceSingleTileKernelINS2_10policy_hubIfyN4cuda3std3__44plusIfEEE10Policy1000EN6thrust24THRUST_300001_SM_1000_NS10device_ptrIfEEPfyS9_ffNS7_10__identityEEEvT0_T1_T2_T3_T4_T6__param_0];
	ld.param.u64 	%rd20, [_ZN3cub18CUB_300001_SM_10006detail6reduce28DeviceReduceSingleTileKernelINS2_10policy_hubIfyN4cuda3std3__44plusIfEEE10Policy1000EN6thrust24THRUST_300001_SM_1000_NS10device_ptrIfEEPfyS9_ffNS7_10__identityEEEvT0_T1_T2_T3_T4_T6__param_1];
	ld.param.u64 	%rd19, [_ZN3cub18CUB_300001_SM_10006detail6reduce28DeviceReduceSingleTileKernelINS2_10policy_hubIfyN4cuda3std3__44plusIfEEE10Policy1000EN6thrust24THRUST_300001_SM_1000_NS10device_ptrIfEEPfyS9_ffNS7_10__identityEEEvT0_T1_T2_T3_T4_T6__param_2];
	ld.param.f32 	%f42, [_ZN3cub18CUB_300001_SM_10006detail6reduce28DeviceReduceSingleTileKernelINS2_10policy_hubIfyN4cuda3std3__44plusIfEEE10Policy1000EN6thrust24THRUST_300001_SM_1000_NS10device_ptrIfEEPfyS9_ffNS7_10__identityEEEvT0_T1_T2_T3_T4_T6__param_4];
	cvta.to.global.u64 	%rd1, %rd20;
	setp.ne.s64 	%p1, %rd19, 0;
	@%p1 bra 	$L__BB9_3;
	mov.u32 	%r156, %tid.x;
	setp.ne.s32 	%p58, %r156, 0;
	@%p58 bra 	$L__BB9_51;
	st.global.f32 	[%rd1], %f42;
	bra.uni 	$L__BB9_51;
$L__BB9_3:
	cvta.to.global.u64 	%rd2, %rd18;
	setp.gt.u64 	%p2, %rd19, 4095;
	@%p2 bra 	$L__BB9_28;
	cvt.u32.u64 	%r1, %rd19;
	mov.u32 	%r2, %tid.x;
	setp.ge.u32 	%p24, %r2, %r1;
	mov.f32 	%f315, 0f00000000;
	mov.u32 	%r160, %r2;
	@%p24 bra 	$L__BB9_6;
	mul.wide.u32 	%rd41, %r2, 4;
	add.s64 	%rd42, %rd2, %rd41;
	ld.global.f32 	%f315, [%rd42];
	add.s32 	%r160, %r2, 256;
$L__BB9_6:
	setp.ge.u32 	%p25, %r160, %r1;
	@%p25 bra 	$L__BB9_19;
	not.b32 	%r83, %r160;
	add.s32 	%r84, %r83, %r1;
	shr.u32 	%r85, %r84, 8;
	add.s32 	%r5, %r85, 1;
	and.b32  	%r6, %r5, 15;
	setp.lt.u32 	%p26, %r84, 3840;
	@%p26 bra 	$L__BB9_10;
	and.b32  	%r86, %r5, 33554416;
	neg.s32 	%r158, %r86;
	mul.wide.u32 	%rd43, %r160, 4;
	add.s64 	%rd44, %rd43, %rd2;
	add.s64 	%rd51, %rd44, 8192;
$L__BB9_9:
	.pragma "nounroll";
	ld.global.f32 	%f189, [%rd51+-8192];
	add.f32 	%f190, %f315, %f189;
	ld.global.f32 	%f191, [%rd51+-7168];
	add.f32 	%f192, %f190, %f191;
	ld.global.f32 	%f193, [%rd51+-6144];
	add.f32 	%f194, %f192, %f193;
	ld.global.f32 	%f195, [%rd51+-5120];
	add.f32 	%f196, %f194, %f195;
	ld.global.f32 	%f197, [%rd51+-4096];
	add.f32 	%f198, %f196, %f197;
	ld.global.f32 	%f199, [%rd51+-3072];
	add.f32 	%f200, %f198, %f199;
	ld.global.f32 	%f201, [%rd51+-2048];
	add.f32 	%f202, %f200, %f201;
	ld.global.f32 	%f203, [%rd51+-1024];
	add.f32 	%f204, %f202, %f203;
	ld.global.f32 	%f205, [%rd51];
	add.f32 	%f206, %f204, %f205;
	ld.global.f32 	%f207, [%rd51+1024];
	add.f32 	%f208, %f206, %f207;
	ld.global.f32 	%f209, [%rd51+2048];
	add.f32 	%f210, %f208, %f209;
	ld.global.f32 	%f211, [%rd51+3072];
	add.f32 	%f212, %f210, %f211;
	ld.global.f32 	%f213, [%rd51+4096];
	add.f32 	%f214, %f212, %f213;
	ld.global.f32 	%f215, [%rd51+5120];
	add.f32 	%f216, %f214, %f215;
	ld.global.f32 	%f217, [%rd51+6144];
	add.f32 	%f218, %f216, %f217;
	ld.global.f32 	%f219, [%rd51+7168];
	add.f32 	%f315, %f218, %f219;
	add.s32 	%r160, %r160, 4096;
	add.s32 	%r158, %r158, 16;
	add.s64 	%rd51, %rd51, 16384;
	setp.ne.s32 	%p27, %r158, 0;
	@%p27 bra 	$L__BB9_9;
$L__BB9_10:
	setp.eq.s32 	%p28, %r6, 0;
	@%p28 bra 	$L__BB9_19;
	and.b32  	%r13, %r5, 7;
	setp.lt.u32 	%p29, %r6, 8;
	@%p29 bra 	$L__BB9_13;
	mul.wide.s32 	%rd45, %r160, 4;
	add.s64 	%rd46, %rd2, %rd45;
	ld.global.f32 	%f221, [%rd46];
	add.f32 	%f222, %f315, %f221;
	ld.global.f32 	%f223, [%rd46+1024];
	add.f32 	%f224, %f222, %f223;
	ld.global.f32 	%f225, [%rd46+2048];
	add.f32 	%f226, %f224, %f225;
	ld.global.f32 	%f227, [%rd46+3072];
	add.f32 	%f228, %f226, %f227;
	ld.global.f32 	%f229, [%rd46+4096];
	add.f32 	%f230, %f228, %f229;
	ld.global.f32 	%f231, [%rd46+5120];
	add.f32 	%f232, %f230, %f231;
	ld.global.f32 	%f233, [%rd46+6144];
	add.f32 	%f234, %f232, %f233;
	ld.global.f32 	%f235, [%rd46+7168];
	add.f32 	%f315, %f234, %f235;
	add.s32 	%r160, %r160, 2048;
$L__BB9_13:
	setp.eq.s32 	%p30, %r13, 0;
	@%p30 bra 	$L__BB9_19;
	and.b32  	%r16, %r5, 3;
	setp.lt.u32 	%p31, %r13, 4;
	@%p31 bra 	$L__BB9_16;
	mul.wide.s32 	%rd47, %r160, 4;
	add.s64 	%rd48, %rd2, %rd47;
	ld.global.f32 	%f237, [%rd48];
	add.f32 	%f238, %f315, %f237;
	ld.global.f32 	%f239, [%rd48+1024];
	add.f32 	%f240, %f238, %f239;
	ld.global.f32 	%f241, [%rd48+2048];
	add.f32 	%f242, %f240, %f241;
	ld.global.f32 	%f243, [%rd48+3072];
	add.f32 	%f315, %f242, %f243;
	add.s32 	%r160, %r160, 1024;
$L__BB9_16:
	setp.eq.s32 	%p32, %r16, 0;
	@%p32 bra 	$L__BB9_19;
	neg.s32 	%r163, %r16;
$L__BB9_18:
	.pragma "nounroll";
	mul.wide.s32 	%rd49, %r160, 4;
	add.s64 	%rd50, %rd2, %rd49;
	ld.global.f32 	%f244, [%rd50];
	add.f32 	%f315, %f315, %f244;
	add.s32 	%r160, %r160, 256;
	add.s32 	%r163, %r163, 1;
	setp.ne.s32 	%p33, %r163, 0;
	@%p33 bra 	$L__BB9_18;
$L__BB9_19:
	setp.lt.u64 	%p34, %rd19, 256;
	@%p34 bra 	$L__BB9_24;
	// begin inline asm
	mov.u32 %r125, %laneid;
	// end inline asm
	mov.b32 	%r127, %f315;
	mov.b32 	%r128, 1;
	mov.b32 	%r149, 31;
	mov.b32 	%r150, -1;
	// begin inline asm
	shfl.sync.down.b32 %r126, %r127, %r128, %r149, %r150;
	// end inline asm
	setp.gt.s32 	%p50, %r125, 30;
	mov.b32 	%f279, %r126;
	add.f32 	%f280, %f315, %f279;
	selp.f32 	%f281, %f315, %f280, %p50;
	mov.b32 	%r132, %f281;
	mov.b32 	%r133, 2;
	// begin inline asm
	shfl.sync.down.b32 %r131, %r132, %r133, %r149, %r150;
	// end inline asm
	setp.gt.s32 	%p51, %r125, 29;
	mov.b32 	%f282, %r131;
	add.f32 	%f283, %f281, %f282;
	selp.f32 	%f284, %f281, %f283, %p51;
	mov.b32 	%r137, %f284;
	mov.b32 	%r138, 4;
	// begin inline asm
	shfl.sync.down.b32 %r136, %r137, %r138, %r149, %r150;
	// end inline asm
	setp.gt.s32 	%p52, %r125, 27;
	mov.b32 	%f285, %r136;
	add.f32 	%f286, %f284, %f285;
	selp.f32 	%f287, %f284, %f286, %p52;
	mov.b32 	%r142, %f287;
	mov.b32 	%r143, 8;
	// begin inline asm
	shfl.sync.down.b32 %r141, %r142, %r143, %r149, %r150;
	// end inline asm
	setp.gt.s32 	%p53, %r125, 23;
	mov.b32 	%f288, %r141;
	add.f32 	%f289, %f287, %f288;
	selp.f32 	%f290, %f287, %f289, %p53;
	mov.b32 	%r147, %f290;
	mov.b32 	%r148, 16;
	// begin inline asm
	shfl.sync.down.b32 %r146, %r147, %r148, %r149, %r150;
	// end inline asm
	setp.gt.s32 	%p54, %r125, 15;
	mov.b32 	%f291, %r146;
	add.f32 	%f16, %f290, %f291;
	selp.f32 	%f327, %f290, %f16, %p54;
	setp.ne.s32 	%p55, %r125, 0;
	@%p55 bra 	$L__BB9_22;
	shr.u32 	%r151, %r2, 3;
	and.b32  	%r152, %r151, 124;
	mov.u32 	%r153, _ZZN3cub18CUB_300001_SM_10006detail6reduce28DeviceReduceSingleTileKernelINS2_10policy_hubIfyN4cuda3std3__44plusIfEEE10Policy1000EN6thrust24THRUST_300001_SM_1000_NS10device_ptrIfEEPfyS9_ffNS7_10__identityEEEvT0_T1_T2_T3_T4_T6_E12temp_storage;
	add.s32 	%r154, %r153, %r152;
	st.shared.f32 	[%r154+8], %f16;
$L__BB9_22:
	bar.sync 	0;
	setp.ne.s32 	%p56, %r2, 0;
	@%p56 bra 	$L__BB9_49;
	ld.shared.f32 	%f292, [_ZZN3cub18CUB_300001_SM_10006detail6reduce28DeviceReduceSingleTileKernelINS2_10policy_hubIfyN4cuda3std3__44plusIfEEE10Policy1000EN6thrust24THRUST_300001_SM_1000_NS10device_ptrIfEEPfyS9_ffNS7_10__identityEEEvT0_T1_T2_T3_T4_T6_E12temp_storage+12];
	add.f32 	%f293, %f327, %f292;
	ld.shared.f32 	%f294, [_ZZN3cub18CUB_300001_SM_10006detail6reduce28DeviceReduceSingleTileKernelINS2_10policy_hubIfyN4cuda3std3__44plusIfEEE10Policy1000EN6thrust24THRUST_300001_SM_1000_NS10device_ptrIfEEPfyS9_ffNS7_10__identityEEEvT0_T1_T2_T3_T4_T6_E12temp_storage+16];
	add.f32 	%f295, %f293, %f294;
	ld.shared.f32 	%f296, [_ZZN3cub18CUB_300001_SM_10006detail6reduce28DeviceReduceSingleTileKernelINS2_10policy_hubIfyN4cuda3std3__44plusIfEEE10Policy1000EN6thrust24THRUST_300001_SM_1000_NS10device_ptrIfEEPfyS9_ffNS7_10__identityEEEvT0_T1_T2_T3_T4_T6_E12temp_storage+20];
	add.f32 	%f297, %f295, %f296;
	ld.shared.f32 	%f298, [_ZZN3cub18CUB_300001_SM_10006detail6reduce28DeviceReduceSingleTileKernelINS2_10policy_hubIfyN4cuda3std3__44plusIfEEE10Policy1000EN6thrust24THRUST_300001_SM_1000_NS10device_ptrIfEEPfyS9_ffNS7_10__identityEEEvT0_T1_T2_T3_T4_T6_E12temp_storage+24];
	add.f32 	%f299, %f297, %f298;
	ld.shared.f32 	%f300, [_ZZN3cub18CUB_300001_SM_10006detail6reduce28DeviceReduceSingleTileKernelINS2_10policy_hubIfyN4cuda3std3__44plusIfEEE10Policy1000EN6thrust24THRUST_300001_SM_1000_NS10device_ptrIfEEPfyS9_ffNS7_10__identityEEEvT0_T1_T2_T3_T4_T6_E12temp_storage+28];
	add.f32 	%f301, %f299, %f300;
	ld.shared.f32 	%f302, [_ZZN3cub18CUB_300001_SM_10006detail6reduce28DeviceReduceSingleTileKernelINS2_10policy_hubIfyN4cuda3std3__44plusIfEEE10Policy1000EN6thrust24THRUST_300001_SM_1000_NS10device_ptrIfEEPfyS9_ffNS7_10__identityEEEvT0_T1_T2_T3_T4_T6_E12temp_storage+32];
	add.f32 	%f303, %f301, %f302;
	ld.shared.f32 	%f304, [_ZZN3cub18CUB_300001_SM_10006detail6reduce28DeviceReduceSingleTileKernelINS2_10policy_hubIfyN4cuda3std3__44plusIfEEE10Policy1000EN6thrust24THRUST_300001_SM_1000_NS10device_ptrIfEEPfyS9_ffNS7_10__identityEEEvT0_T1_T2_T3_T4_T6_E12temp_storage+36];
	add.f32 	%f327, %f303, %f304;
	bra.uni 	$L__BB9_49;
$L__BB9_24:
	// begin inline asm
	mov.u32 %r87, %laneid;
	// end inline asm
	and.b32  	%r113, %r2, 992;
	add.s32 	%r114, %r113, 32;
	setp.gt.u32 	%p35, %r114, %r1;
	not.b32 	%r115, %r113;
	add.s32 	%r116, %r1, %r115;
	selp.b32 	%r111, %r116, 31, %p35;
	mov.b32 	%r89, %f315;
	mov.b32 	%r90, 1;
	mov.b32 	%r112, -1;
	// begin inline asm
	shfl.sync.down.b32 %r88, %r89, %r90, %r111, %r112;
	// end inline asm
	setp.lt.s32 	%p36, %r87, %r111;
	mov.b32 	%f245, %r88;
	add.f32 	%f246, %f315, %f245;
	selp.f32 	%f247, %f246, %f315, %p36;
	mov.b32 	%r94, %f247;
	mov.b32 	%r95, 2;
	// begin inline asm
	shfl.sync.down.b32 %r93, %r94, %r95, %r111, %r112;
	// end inline asm
	add.s32 	%r117, %r87, 2;
	setp.gt.s32 	%p37, %r117, %r111;
	mov.b32 	%f248, %r93;
	add.f32 	%f249, %f247, %f248;
	selp.f32 	%f250, %f247, %f249, %p37;
	mov.b32 	%r99, %f250;
	mov.b32 	%r100, 4;
	// begin inline asm
	shfl.sync.down.b32 %r98, %r99, %r100, %r111, %r112;
	// end inline asm
	add.s32 	%r118, %r87, 4;
	setp.gt.s32 	%p38, %r118, %r111;
	mov.b32 	%f251, %r98;
	add.f32 	%f252, %f250, %f251;
	selp.f32 	%f253, %f250, %f252, %p38;
	mov.b32 	%r104, %f253;
	mov.b32 	%r105, 8;
	// begin inline asm
	shfl.sync.down.b32 %r103, %r104, %r105, %r111, %r112;
	// end inline asm
	add.s32 	%r119, %r87, 8;
	setp.gt.s32 	%p39, %r119, %r111;
	mov.b32 	%f254, %r103;
	add.f32 	%f255, %f253, %f254;
	selp.f32 	%f256, %f253, %f255, %p39;
	mov.b32 	%r109, %f256;
	mov.b32 	%r110, 16;
	// begin inline asm
	shfl.sync.down.b32 %r108, %r109, %r110, %r111, %r112;
	// end inline asm
	add.s32 	%r120, %r87, 16;
	setp.gt.s32 	%p40, %r120, %r111;
	mov.b32 	%f257, %r108;
	add.f32 	%f258, %f256, %f257;
	selp.f32 	%f327, %f256, %f258, %p40;
	setp.ne.s32 	%p41, %r87, 0;
	@%p41 bra 	$L__BB9_26;
	shr.u32 	%r121, %r2, 3;
	and.b32  	%r122, %r121, 124;
	mov.u32 	%r123, _ZZN3cub18CUB_300001_SM_10006detail6reduce28DeviceReduceSingleTileKernelINS2_10policy_hubIfyN4cuda3std3__44plusIfEEE10Policy1000EN6thrust24THRUST_300001_SM_1000_NS10device_ptrIfEEPfyS9_ffNS7_10__identityEEEvT0_T1_T2_T3_T4_T6_E12temp_storage;
	add.s32 	%r124, %r123, %r122;
	st.shared.f32 	[%r124+8], %f327;
$L__BB9_26:
	bar.sync 	0;
	setp.ne.s32 	%p42, %r2, 0;
	@%p42 bra 	$L__BB9_49;
	setp.gt.u64 	%p43, %rd19, 32;
	ld.shared.f32 	%f259, [_ZZN3cub18CUB_300001_SM_10006detail6reduce28DeviceReduceSingleTileKernelINS2_10policy_hubIfyN4cuda3std3__44plusIfEEE10Policy1000EN6thrust24THRUST_300001_SM_1000_NS10device_ptrIfEEPfyS9_ffNS7_10__identityEEEvT0_T1_T2_T3_T4_T6_E12temp_storage+12];
	add.f32 	%f260, %f327, %f259;
	selp.f32 	%f261, %f260, %f327, %p43;
	setp.gt.u64 	%p44, %rd19, 64;
	ld.shared.f32 	%f262, [_ZZN3cub18CUB_300001_SM_10006detail6reduce28DeviceReduceSingleTileKernelINS2_10policy_hubIfyN4cuda3std3__44plusIfEEE10Policy1000EN6thrust24THRUST_300001_SM_1000_NS10device_ptrIfEEPfyS9_ffNS7_10__identityEEEvT0_T1_T2_T3_T4_T6_E12temp_storage+16];
	add.f32 	%f263, %f262, %f261;
	selp.f32 	%f264, %f263, %f261, %p44;
	setp.gt.u64 	%p45, %rd19, 96;
	ld.shared.f32 	%f265, [_ZZN3cub18CUB_300001_SM_10006detail6reduce28DeviceReduceSingleTileKernelINS2_10policy_hubIfyN4cuda3std3__44plusIfEEE10Policy1000EN6thrust24THRUST_300001_SM_1000_NS10device_ptrIfEEPfyS9_ffNS7_10__identityEEEvT0_T1_T2_T3_T4_T6_E12temp_storage+20];
	add.f32 	%f266, %f265, %f264;
	selp.f32 	%f267, %f266, %f264, %p45;
	setp.gt.u64 	%p46, %rd19, 128;
	ld.shared.f32 	%f268, [_ZZN3cub18CUB_300001_SM_10006detail6reduce28DeviceReduceSingleTileKernelINS2_10policy_hubIfyN4cuda3std3__44plusIfEEE10Policy1000EN6thrust24THRUST_300001_SM_1000_NS10device_ptrIfEEPfyS9_ffNS7_10__identityEEEvT0_T1_T2_T3_T4_T6_E12temp_storage+24];
	add.f32 	%f269, %f268, %f267;
	selp.f32 	%f270, %f269, %f267, %p46;
	setp.gt.u64 	%p47, %rd19, 160;
	ld.shared.f32 	%f271, [_ZZN3cub18CUB_300001_SM_10006detail6reduce28DeviceReduceSingleTileKernelINS2_10policy_hubIfyN4cuda3std3__44plusIfEEE10Policy1000EN6thrust24THRUST_300001_SM_1000_NS10device_ptrIfEEPfyS9_ffNS7_10__identityEEEvT0_T1_T2_T3_T4_T6_E12temp_storage+28];
	add.f32 	%f272, %f271, %f270;
	selp.f32 	%f273, %f272, %f270, %p47;
	setp.gt.u64 	%p48, %rd19, 192;
	ld.shared.f32 	%f274, [_ZZN3cub18CUB_300001_SM_10006detail6reduce28DeviceReduceSingleTileKernelINS2_10policy_hubIfyN4cuda3std3__44plusIfEEE10Policy1000EN6thrust24THRUST_300001_SM_1000_NS10device_ptrIfEEPfyS9_ffNS7_10__identityEEEvT0_T1_T2_T3_T4_T6_E12temp_storage+32];
	add.f32 	%f275, %f274, %f273;
	selp.f32 	%f276, %f275, %f273, %p48;
	setp.gt.u64 	%p49, %rd19, 224;
	ld.shared.f32 	%f277, [_ZZN3cub18CUB_300001_SM_10006detail6reduce28DeviceReduceSingleTileKernelINS2_10policy_hubIfyN4cuda3std3__44plusIfEEE10Policy1000EN6thrust24THRUST_300001_SM_1000_NS10device_ptrIfEEPfyS9_ffNS7_10__identityEEEvT0_T1_T2_T3_T4_T6_E12temp_storage+36];
	add.f32 	%f278, %f277, %f276;
	selp.f32 	%f327, %f278, %f276, %p49;
	bra.uni 	$L__BB9_49;
$L__BB9_28:
	mov.u32 	%r24, %tid.x;
	cvt.u64.u32 	%rd6, %r24;
	mul.wide.u32 	%rd22, %r24, 4;
	add.s64 	%rd7, %rd2, %rd22;
	ld.global.f32 	%f43, [%rd7];
	ld.global.f32 	%f44, [%rd7+1024];
	ld.global.f32 	%f45, [%rd7+2048];
	ld.global.f32 	%f46, [%rd7+3072];
	ld.global.f32 	%f47, [%rd7+4096];
	ld.global.f32 	%f48, [%rd7+5120];
	ld.global.f32 	%f49, [%rd7+6144];
	ld.global.f32 	%f50, [%rd7+7168];
	ld.global.f32 	%f51, [%rd7+8192];
	ld.global.f32 	%f52, [%rd7+9216];
	ld.global.f32 	%f53, [%rd7+10240];
	ld.global.f32 	%f54, [%rd7+11264];
	ld.global.f32 	%f55, [%rd7+12288];
	ld.global.f32 	%f56, [%rd7+13312];
	ld.global.f32 	%f57, [%rd7+14336];
	ld.global.f32 	%f58, [%rd7+15360];
	add.f32 	%f59, %f43, %f44;
	add.f32 	%f60, %f45, %f46;
	add.f32 	%f61, %f47, %f48;
	add.f32 	%f62, %f49, %f50;
	add.f32 	%f63, %f51, %f52;
	add.f32 	%f64, %f53, %f54;
	add.f32 	%f65, %f55, %f56;
	add.f32 	%f66, %f57, %f58;
	add.f32 	%f67, %f59, %f60;
	add.f32 	%f68, %f61, %f62;
	add.f32 	%f69, %f63, %f64;
	add.f32 	%f70, %f65, %f66;
	add.f32 	%f71, %f67, %f68;
	add.f32 	%f72, %f69, %f70;
	add.f32 	%f326, %f71, %f72;
	add.s64 	%rd8, %rd19, -4096;
	setp.lt.u64 	%p3, %rd8, 4096;
	mov.b64 	%rd53, 4096;
	@%p3 bra 	$L__BB9_32;
	mov.b64 	%rd53, 4096;
$L__BB9_30:
	shl.b64 	%rd24, %rd53, 2;
	add.s64 	%rd25, %rd7, %rd24;
	ld.global.f32 	%f73, [%rd25];
	ld.global.f32 	%f74, [%rd25+1024];
	ld.global.f32 	%f75, [%rd25+2048];
	ld.global.f32 	%f76, [%rd25+3072];
	ld.global.f32 	%f77, [%rd25+4096];
	ld.global.f32 	%f78, [%rd25+5120];
	ld.global.f32 	%f79, [%rd25+6144];
	ld.global.f32 	%f80, [%rd25+7168];
	ld.global.f32 	%f81, [%rd25+8192];
	ld.global.f32 	%f82, [%rd25+9216];
	ld.global.f32 	%f83, [%rd25+10240];
	ld.global.f32 	%f84, [%rd25+11264];
	ld.global.f32 	%f85, [%rd25+12288];
	ld.global.f32 	%f86, [%rd25+13312];
	ld.global.f32 	%f87, [%rd25+14336];
	ld.global.f32 	%f88, [%rd25+15360];
	add.f32 	%f89, %f326, %f73;
	add.f32 	%f90, %f74, %f75;
	add.f32 	%f91, %f76, %f77;
	add.f32 	%f92, %f78, %f79;
	add.f32 	%f93, %f80, %f81;
	add.f32 	%f94, %f82, %f83;
	add.f32 	%f95, %f84, %f85;
	add.f32 	%f96, %f86, %f87;
	add.f32 	%f97, %f89, %f90;
	add.f32 	%f98, %f91, %f92;
	add.f32 	%f99, %f93, %f94;
	add.f32 	%f100, %f95, %f96;
	add.f32 	%f101, %f97, %f98;
	add.f32 	%f102, %f99, %f100;
	add.f32 	%f103, %f101, %f102;
	add.f32 	%f326, %f103, %f88;
	sub.s64 	%rd26, %rd19, %rd53;
	setp.lt.u64 	%p4, %rd26, 4096;
	@%p4 bra 	$L__BB9_45;
	add.s64 	%rd53, %rd53, 4096;
	setp.le.u64 	%p5, %rd53, %rd8;
	@%p5 bra 	$L__BB9_30;
$L__BB9_32:
	setp.le.u64 	%p6, %rd19, %rd53;
	cvt.u32.u64 	%r42, %rd53;
	cvt.u32.u64 	%r43, %rd19;
	sub.s32 	%r44, %r43, %r42;
	setp.ge.s32 	%p7, %r24, %r44;
	or.pred  	%p8, %p6, %p7;
	@%p8 bra 	$L__BB9_45;
	not.b32 	%r47, %r24;
	add.s32 	%r48, %r47, %r43;
	sub.s32 	%r50, %r48, %r42;
	shr.u32 	%r51, %r50, 8;
	add.s32 	%r25, %r51, 1;
	and.b32  	%r26, %r25, 15;
	setp.lt.u32 	%p9, %r50, 3840;
	mov.u32 	%r167, %r24;
	@%p9 bra 	$L__BB9_36;
	and.b32  	%r52, %r25, 33554416;
	neg.s32 	%r165, %r52;
	add.s64 	%rd27, %rd53, %rd6;
	shl.b64 	%rd28, %rd27, 2;
	add.s64 	%rd29, %rd28, %rd2;
	add.s64 	%rd54, %rd29, 8192;
	mov.u32 	%r167, %r24;
$L__BB9_35:
	.pragma "nounroll";
	ld.global.f32 	%f105, [%rd54+-8192];
	add.f32 	%f106, %f326, %f105;
	ld.global.f32 	%f107, [%rd54+-7168];
	add.f32 	%f108, %f106, %f107;
	ld.global.f32 	%f109, [%rd54+-6144];
	add.f32 	%f110, %f108, %f109;
	ld.global.f32 	%f111, [%rd54+-5120];
	add.f32 	%f112, %f110, %f111;
	ld.global.f32 	%f113, [%rd54+-4096];
	add.f32 	%f114, %f112, %f113;
	ld.global.f32 	%f115, [%rd54+-3072];
	add.f32 	%f116, %f114, %f115;
	ld.global.f32 	%f117, [%rd54+-2048];
	add.f32 	%f118, %f116, %f117;
	ld.global.f32 	%f119, [%rd54+-1024];
	add.f32 	%f120, %f118, %f119;
	ld.global.f32 	%f121, [%rd54];
	add.f32 	%f122, %f120, %f121;
	ld.global.f32 	%f123, [%rd54+1024];
	add.f32 	%f124, %f122, %f123;
	ld.global.f32 	%f125, [%rd54+2048];
	add.f32 	%f126, %f124, %f125;
	ld.global.f32 	%f127, [%rd54+3072];
	add.f32 	%f128, %f126, %f127;
	ld.global.f32 	%f129, [%rd54+4096];
	add.f32 	%f130, %f128, %f129;
	ld.global.f32 	%f131, [%rd54+5120];
	add.f32 	%f132, %f130, %f131;
	ld.global.f32 	%f133, [%rd54+6144];
	add.f32 	%f134, %f132, %f133;
	ld.global.f32 	%f135, [%rd54+7168];
	add.f32 	%f326, %f134, %f135;
	add.s32 	%r167, %r167, 4096;
	add.s32 	%r165, %r165, 16;
	add.s64 	%rd54, %rd54, 16384;
	setp.ne.s32 	%p10, %r165, 0;
	@%p10 bra 	$L__BB9_35;
$L__BB9_36:
	setp.eq.s32 	%p11, %r26, 0;
	@%p11 bra 	$L__BB9_45;
	and.b32  	%r33, %r25, 7;
	setp.lt.u32 	%p12, %r26, 8;
	@%p12 bra 	$L__BB9_39;
	cvt.u64.u32 	%rd30, %r167;
	add.s64 	%rd31, %rd53, %rd30;
	shl.b64 	%rd32, %rd31, 2;
	add.s64 	%rd33, %rd2, %rd32;
	ld.global.f32 	%f137, [%rd33];
	add.f32 	%f138, %f326, %f137;
	ld.global.f32 	%f139, [%rd33+1024];
	add.f32 	%f140, %f138, %f139;
	ld.global.f32 	%f141, [%rd33+2048];
	add.f32 	%f142, %f140, %f141;
	ld.global.f32 	%f143, [%rd33+3072];
	add.f32 	%f144, %f142, %f143;
	ld.global.f32 	%f145, [%rd33+4096];
	add.f32 	%f146, %f144, %f145;
	ld.global.f32 	%f147, [%rd33+5120];
	add.f32 	%f148, %f146, %f147;
	ld.global.f32 	%f149, [%rd33+6144];
	add.f32 	%f150, %f148, %f149;
	ld.global.f32 	%f151, [%rd33+7168];
	add.f32 	%f326, %f150, %f151;
	add.s32 	%r167, %r167, 2048;
$L__BB9_39:
	setp.eq.s32 	%p13, %r33, 0;
	@%p13 bra 	$L__BB9_45;
	and.b32  	%r36, %r25, 3;
	setp.lt.u32 	%p14, %r33, 4;
	@%p14 bra 	$L__BB9_42;
	cvt.u64.u32 	%rd34, %r167;
	add.s64 	%rd35, %rd53, %rd34;
	shl.b64 	%rd36, %rd35, 2;
	add.s64 	%rd37, %rd2, %rd36;
	ld.global.f32 	%f153, [%rd37];
	add.f32 	%f154, %f326, %f153;
	ld.global.f32 	%f155, [%rd37+1024];
	add.f32 	%f156, %f154, %f155;
	ld.global.f32 	%f157, [%rd37+2048];
	add.f32 	%f158, %f156, %f157;
	ld.global.f32 	%f159, [%rd37+3072];
	add.f32 	%f326, %f158, %f159;
	add.s32 	%r167, %r167, 1024;
$L__BB9_42:
	setp.eq.s32 	%p15, %r36, 0;
	@%p15 bra 	$L__BB9_45;
	cvt.u64.u32 	%rd38, %r167;
	add.s64 	%rd39, %rd53, %rd38;
	shl.b64 	%rd40, %rd39, 2;
	add.s64 	%rd55, %rd2, %rd40;
	neg.s32 	%r170, %r36;
$L__BB9_44:
	.pragma "nounroll";
	ld.global.f32 	%f160, [%rd55];
	add.f32 	%f326, %f326, %f160;
	add.s64 	%rd55, %rd55, 1024;
	add.s32 	%r170, %r170, 1;
	setp.ne.s32 	%p16, %r170, 0;
	@%p16 bra 	$L__BB9_44;
$L__BB9_45:
	// begin inline asm
	mov.u32 %r53, %laneid;
	// end inline asm
	mov.b32 	%r55, %f326;
	mov.b32 	%r56, 1;
	mov.b32 	%r77, 31;
	mov.b32 	%r78, -1;
	// begin inline asm
	shfl.sync.down.b32 %r54, %r55, %r56, %r77, %r78;
	// end inline asm
	setp.gt.s32 	%p17, %r53, 30;
	mov.b32 	%f161, %r54;
	add.f32 	%f162, %f326, %f161;
	selp.f32 	%f163, %f326, %f162, %p17;
	mov.b32 	%r60, %f163;
	mov.b32 	%r61, 2;
	// begin inline asm
	shfl.sync.down.b32 %r59, %r60, %r61, %r77, %r78;
	// end inline asm
	setp.gt.s32 	%p18, %r53, 29;
	mov.b32 	%f164, %r59;
	add.f32 	%f165, %f163, %f164;
	selp.f32 	%f166, %f163, %f165, %p18;
	mov.b32 	%r65, %f166;
	mov.b32 	%r66, 4;
	// begin inline asm
	shfl.sync.down.b32 %r64, %r65, %r66, %r77, %r78;
	// end inline asm
	setp.gt.s32 	%p19, %r53, 27;
	mov.b32 	%f167, %r64;
	add.f32 	%f168, %f166, %f167;
	selp.f32 	%f169, %f166, %f168, %p19;
	mov.b32 	%r70, %f169;
	mov.b32 	%r71, 8;
	// begin inline asm
	shfl.sync.down.b32 %r69, %r70, %r71, %r77, %r78;
	// end inline asm
	setp.gt.s32 	%p20, %r53, 23;
	mov.b32 	%f170, %r69;
	add.f32 	%f171, %f169, %f170;
	selp.f32 	%f172, %f169, %f171, %p20;
	mov.b32 	%r75, %f172;
	mov.b32 	%r76, 16;
	// begin inline asm
	shfl.sync.down.b32 %r74, %r75, %r76, %r77, %r78;
	// end inline asm
	setp.gt.s32 	%p21, %r53, 15;
	mov.b32 	%f173, %r74;
	add.f32 	%f38, %f172, %f173;
	selp.f32 	%f327, %f172, %f38, %p21;
	setp.ne.s32 	%p22, %r53, 0;
	@%p22 bra 	$L__BB9_47;
	shr.u32 	%r79, %r24, 3;
	and.b32  	%r80, %r79, 124;
	mov.u32 	%r81, _ZZN3cub18CUB_300001_SM_10006detail6reduce28DeviceReduceSingleTileKernelINS2_10policy_hubIfyN4cuda3std3__44plusIfEEE10Policy1000EN6thrust24THRUST_300001_SM_1000_NS10device_ptrIfEEPfyS9_ffNS7_10__identityEEEvT0_T1_T2_T3_T4_T6_E12temp_storage;
	add.s32 	%r82, %r81, %r80;
	st.shared.f32 	[%r82+8], %f38;
$L__BB9_47:
	bar.sync 	0;
	setp.ne.s32 	%p23, %r24, 0;
	@%p23 bra 	$L__BB9_49;
	ld.shared.f32 	%f174, [_ZZN3cub18CUB_300001_SM_10006detail6reduce28DeviceReduceSingleTileKernelINS2_10policy_hubIfyN4cuda3std3__44plusIfEEE10Policy1000EN6thrust24THRUST_300001_SM_1000_NS10device_ptrIfEEPfyS9_ffNS7_10__identityEEEvT0_T1_T2_T3_T4_T6_E12temp_storage+12];
	add.f32 	%f175, %f327, %f174;
	ld.shared.f32 	%f176, [_ZZN3cub18CUB_300001_SM_10006detail6reduce28DeviceReduceSingleTileKernelINS2_10policy_hubIfyN4cuda3std3__44plusIfEEE10Policy1000EN6thrust24THRUST_300001_SM_1000_NS10device_ptrIfEEPfyS9_ffNS7_10__identityEEEvT0_T1_T2_T3_T4_T6_E12temp_storage+16];
	add.f32 	%f177, %f175, %f176;
	ld.shared.f32 	%f178, [_ZZN3cub18CUB_300001_SM_10006detail6reduce28DeviceReduceSingleTileKernelINS2_10policy_hubIfyN4cuda3std3__44plusIfEEE10Policy1000EN6thrust24THRUST_300001_SM_1000_NS10device_ptrIfEEPfyS9_ffNS7_10__identityEEEvT0_T1_T2_T3_T4_T6_E12temp_storage+20];
	add.f32 	%f179, %f177, %f178;
	ld.shared.f32 	%f180, [_ZZN3cub18CUB_300001_SM_10006detail6reduce28DeviceReduceSingleTileKernelINS2_10policy_hubIfyN4cuda3std3__44plusIfEEE10Policy1000EN6thrust24THRUST_300001_SM_1000_NS10device_ptrIfEEPfyS9_ffNS7_10__identityEEEvT0_T1_T2_T3_T4_T6_E12temp_storage+24];
	add.f32 	%f181, %f179, %f180;
	ld.shared.f32 	%f182, [_ZZN3cub18CUB_300001_SM_10006detail6reduce28DeviceReduceSingleTileKernelINS2_10policy_hubIfyN4cuda3std3__44plusIfEEE10Policy1000EN6thrust24THRUST_300001_SM_1000_NS10device_ptrIfEEPfyS9_ffNS7_10__identityEEEvT0_T1_T2_T3_T4_T6_E12temp_storage+28];
	add.f32 	%f183, %f181, %f182;
	ld.shared.f32 	%f184, [_ZZN3cub18CUB_300001_SM_10006detail6reduce28DeviceReduceSingleTileKernelINS2_10policy_hubIfyN4cuda3std3__44plusIfEEE10Policy1000EN6thrust24THRUST_300001_SM_1000_NS10device_ptrIfEEPfyS9_ffNS7_10__identityEEEvT0_T1_T2_T3_T4_T6_E12temp_storage+32];
	add.f32 	%f185, %f183, %f184;
	ld.shared.f32 	%f186, [_ZZN3cub18CUB_300001_SM_10006detail6reduce28DeviceReduceSingleTileKernelINS2_10policy_hubIfyN4cuda3std3__44plusIfEEE10Policy1000EN6thrust24THRUST_300001_SM_1000_NS10device_ptrIfEEPfyS9_ffNS7_10__identityEEEvT0_T1_T2_T3_T4_T6_E12temp_storage+36];
	add.f32 	%f327, %f185, %f186;
$L__BB9_49:
	mov.u32 	%r155, %tid.x;
	setp.ne.s32 	%p57, %r155, 0;
	@%p57 bra 	$L__BB9_51;
	add.f32 	%f305, %f42, %f327;
	st.global.f32 	[%rd1], %f305;
$L__BB9_51:
	ret;

}
	// .globl	_ZN3cub18CUB_300001_SM_10006detail6reduce18DeviceReduceKernelINS2_10policy_hubIfyN4cuda3std3__44plusIfEEE10Policy1000EN6thrust24THRUST_300001_SM_1000_NS10device_ptrIfEEyS9_fNS7_10__identityEEEvT0_PT3_T1_NS0_13GridEvenShareISK_EET2_T4_
.visible .entry _ZN3cub18CUB_300001_SM_10006detail6reduce18DeviceReduceKernelINS2_10policy_hubIfyN4cuda3std3__44plusIfEEE10Policy1000EN6thrust24THRUST_300001_SM_1000_NS10device_ptrIfEEyS9_fNS7_10__identityEEEvT0_PT3_T1_NS0_13GridEvenShareISK_EET2_T4_(
	.param .align 8 .b8 _ZN3cub18CUB_300001_SM_10006detail6reduce18DeviceReduceKernelINS2_10policy_hubIfyN4cuda3std3__44plusIfEEE10Policy1000EN6thrust24THRUST_300001_SM_1000_NS10device_ptrIfEEyS9_fNS7_10__identityEEEvT0_PT3_T1_NS0_13GridEvenShareISK_EET2_T4__param_0[8],
	.param .u64 .ptr .align 1 _ZN3cub18CUB_300001_SM_10006detail6reduce18DeviceReduceKernelINS2_10policy_hubIfyN4cuda3std3__44plusIfEEE10Policy1000EN6thrust24THRUST_300001_SM_1000_NS10device_ptrIfEEyS9_fNS7_10__identityEEEvT0_PT3_T1_NS0_13GridEvenShareISK_EET2_T4__param_1,
	.param .u64 _ZN3cub18CUB_300001_SM_10006detail6reduce18DeviceReduceKernelINS2_10policy_hubIfyN4cuda3std3__44plusIfEEE10Policy1000EN6thrust24THRUST_300001_SM_1000_NS10device_ptrIfEEyS9_fNS7_10__identityEEEvT0_PT3_T1_NS0_13GridEvenShareISK_EET2_T4__param_2,
	.param .align 8 .b8 _ZN3cub18CUB_300001_SM_10006detail6reduce18DeviceReduceKernelINS2_10policy_hubIfyN4cuda3std3__44plusIfEEE10Policy1000EN6thrust24THRUST_300001_SM_1000_NS10device_ptrIfEEyS9_fNS7_10__identityEEEvT0_PT3_T1_NS0_13GridEvenShareISK_EET2_T4__param_3[72],
	.param .align 1 .b8 _ZN3cub18CUB_300001_SM_10006detail6reduce18DeviceReduceKernelINS2_10policy_hubIfyN4cuda3std3__44plusIfEEE10Policy1000EN6thrust24THRUST_300001_SM_1000_NS10device_ptrIfEEyS9_fNS7_10__identityEEEvT0_PT3_T1_NS0_13GridEvenShareISK_EET2_T4__param_4[1],
	.param .align 1 .b8 _ZN3cub18CUB_300001_SM_10006detail6reduce18DeviceReduceKernelINS2_10policy_hubIfyN4cuda3std3__44plusIfEEE10Policy1000EN6thrust24THRUST_300001_SM_1000_NS10device_ptrIfEEyS9_fNS7_10__identityEEEvT0_PT3_T1_NS0_13GridEvenShareISK_EET2_T4__param_5[1]
)
.maxntid 256
{
	.reg .pred 	%p<57>;
	.reg .b16 	%rs<4>;
	.reg .b32 	%r<206>;
	.reg .b32 	%f<324>;
	.reg .b64 	%rd<78>;
	// demoted variable
	.shared .align 4 .b8 _ZZN3cub18CUB_300001_SM_10006detail6reduce18DeviceReduceKernelINS2_10policy_hubIfyN4cuda3std3__44plusIfEEE10Policy1000EN6thrust24THRUST_300001_SM_1000_NS10device_ptrIfEEyS9_fNS7_10__identityEEEvT0_PT3_T1_NS0_13GridEvenShareISK_EET2_T4_E12temp_storage[44];
	ld.param.u64 	%rd1, [_ZN3cub18CUB_300001_SM_10006detail6reduce18DeviceReduceKernelINS2_10policy_hubIfyN4cuda3std3__44plusIfEEE10Policy1000EN6thrust24THRUST_300001_SM_1000_NS10device_ptrIfEEyS9_fNS7_10__identityEEEvT0_PT3_T1_NS0_13GridEvenShareISK_EET2_T4__param_3+32];
	ld.param.u32 	%r1, [_ZN3cub18CUB_300001_SM_10006detail6reduce18DeviceReduceKernelINS2_10policy_hubIfyN4cuda3std3__44plusIfEEE10Policy1000EN6thrust24THRUST_300001_SM_1000_NS10device_ptrIfEEyS9_fNS7_10__identityEEEvT0_PT3_T1_NS0_13GridEvenShareISK_EET2_T4__param_3+40];
	ld.param.u64 	%rd25, [_ZN3cub18CUB_300001_SM_10006detail6reduce18DeviceReduceKernelINS2_10policy_hubIfyN4cuda3std3__44plusIfEEE10Policy1000EN6thrust24THRUST_300001_SM_1000_NS10device_ptrIfEEyS9_fNS7_10__identityEEEvT0_PT3_T1_NS0_13GridEvenShareISK_EET2_T4__param_0];
	cvta.to.global.u64 	%rd2, %rd25;
	mov.u32 	%r2, %ctaid.x;
	shl.b32 	%r50, %r1, 12;
	cvt.s64.s32 	%rd3, %r50;
	shl.b32 	%r51, %r2, 12;
	cvt.u64.u32 	%rd4, %r51;
	sub.s64 	%rd5, %rd1, %rd4;
	setp.gt.u64 	%p1, %rd5, 4095;
	@%p1 bra 	$L__BB10_25;
	cvt.u32.u64 	%r112, %rd4;
	cvt.u32.u64 	%r3, %rd1;
	sub.s32 	%r4, %r3, %r112;
	mov.u32 	%r5, %tid.x;
	setp.ge.s32 	%p23, %r5, %r4;
	mov.f32 	%f312, 0f00000000;
	mov.u32 	%r193, %r5;
	@%p23 bra 	$L__BB10_3;
	add.s32 	%r114, %r112, %r5;
	mul.wide.u32 	%rd51, %r114, 4;
	add.s64 	%rd52, %rd2, %rd51;
	ld.global.f32 	%f312, [%rd52];
	add.s32 	%r193, %r5, 256;
$L__BB10_3:
	setp.ge.s32 	%p24, %r193, %r4;
	@%p24 bra 	$L__BB10_16;
	not.b32 	%r116, %r193;
	add.s32 	%r117, %r116, %r3;
	sub.s32 	%r118, %r117, %r112;
	shr.u32 	%r119, %r118, 8;
	add.s32 	%r8, %r119, 1;
	and.b32  	%r9, %r8, 15;
	setp.lt.u32 	%p25, %r118, 3840;
	@%p25 bra 	$L__BB10_7;
	and.b32  	%r120, %r8, 33554416;
	neg.s32 	%r191, %r120;
	mul.wide.u32 	%rd53, %r2, 16384;
	mul.wide.u32 	%rd54, %r193, 4;
	or.b64  	%rd55, %rd53, %rd54;
	add.s64 	%rd56, %rd55, %rd2;
	add.s64 	%rd72, %rd56, 8192;
$L__BB10_6:
	.pragma "nounroll";
	ld.global.f32 	%f187, [%rd72+-8192];
	add.f32 	%f188, %f312, %f187;
	ld.global.f32 	%f189, [%rd72+-7168];
	add.f32 	%f190, %f188, %f189;
	ld.global.f32 	%f191, [%rd72+-6144];
	add.f32 	%f192, %f190, %f191;
	ld.global.f32 	%f193, [%rd72+-5120];
	add.f32 	%f194, %f192, %f193;
	ld.global.f32 	%f195, [%rd72+-4096];
	add.f32 	%f196, %f194, %f195;
	ld.global.f32 	%f197, [%rd72+-3072];
	add.f32 	%f198, %f196, %f197;
	ld.global.f32 	%f199, [%rd72+-2048];
	add.f32 	%f200, %f198, %f199;
	ld.global.f32 	%f201, [%rd72+-1024];
	add.f32 	%f202, %f200, %f201;
	ld.global.f32 	%f203, [%rd72];
	add.f32 	%f204, %f202, %f203;
	ld.global.f32 	%f205, [%rd72+1024];
	add.f32 	%f206, %f204, %f205;
	ld.global.f32 	%f207, [%rd72+2048];
	add.f32 	%f208, %f206, %f207;
	ld.global.f32 	%f209, [%rd72+3072];
	add.f32 	%f210, %f208, %f209;
	ld.global.f32 	%f211, [%rd72+4096];
	add.f32 	%f212, %f210, %f211;
	ld.global.f32 	%f213, [%rd72+5120];
	add.f32 	%f214, %f212, %f213;
	ld.global.f32 	%f215, [%rd72+6144];
	add.f32 	%f216, %f214, %f215;
	ld.global.f32 	%f217, [%rd72+7168];
	add.f32 	%f312, %f216, %f217;
	add.s32 	%r193, %r193, 4096;
	add.s32 	%r191, %r191, 16;
	add.s64 	%rd72, %rd72, 16384;
	setp.ne.s32 	%p26, %r191, 0;
	@%p26 bra 	$L__BB10_6;
$L__BB10_7:
	setp.eq.s32 	%p27, %r9, 0;
	@%p27 bra 	$L__BB10_16;
	and.b32  	%r16, %r8, 7;
	setp.lt.u32 	%p28, %r9, 8;
	@%p28 bra 	$L__BB10_10;
	cvt.s64.s32 	%rd57, %r193;
	add.s64 	%rd58, %rd57, %rd4;
	shl.b64 	%rd59, %rd58, 2;
	add.s64 	%rd60, %rd2, %rd59;
	ld.global.f32 	%f219, [%rd60];
	add.f32 	%f220, %f312, %f219;
	ld.global.f32 	%f221, [%rd60+1024];
	add.f32 	%f222, %f220, %f221;
	ld.global.f32 	%f223, [%rd60+2048];
	add.f32 	%f224, %f222, %f223;
	ld.global.f32 	%f225, [%rd60+3072];
	add.f32 	%f226, %f224, %f225;
	ld.global.f32 	%f227, [%rd60+4096];
	add.f32 	%f228, %f226, %f227;
	ld.global.f32 	%f229, [%rd60+5120];
	add.f32 	%f230, %f228, %f229;
	ld.global.f32 	%f231, [%rd60+6144];
	add.f32 	%f232, %f230, %f231;
	ld.global.f32 	%f233, [%rd60+7168];
	add.f32 	%f312, %f232, %f233;
	add.s32 	%r193, %r193, 2048;
$L__BB10_10:
	setp.eq.s32 	%p29, %r16, 0;
	@%p29 bra 	$L__BB10_16;
	and.b32  	%r19, %r8, 3;
	setp.lt.u32 	%p30, %r16, 4;
	@%p30 bra 	$L__BB10_13;
	cvt.s64.s32 	%rd61, %r193;
	add.s64 	%rd62, %rd61, %rd4;
	shl.b64 	%rd63, %rd62, 2;
	add.s64 	%rd64, %rd2, %rd63;
	ld.global.f32 	%f235, [%rd64];
	add.f32 	%f236, %f312, %f235;
	ld.global.f32 	%f237, [%rd64+1024];
	add.f32 	%f238, %f236, %f237;
	ld.global.f32 	%f239, [%rd64+2048];
	add.f32 	%f240, %f238, %f239;
	ld.global.f32 	%f241, [%rd64+3072];
	add.f32 	%f312, %f240, %f241;
	add.s32 	%r193, %r193, 1024;
$L__BB10_13:
	setp.eq.s32 	%p31, %r19, 0;
	@%p31 bra 	$L__BB10_16;
	mul.wide.u32 	%rd65, %r2, 16384;
	add.s64 	%rd9, %rd2, %rd65;
	neg.s32 	%r196, %r19;
$L__BB10_15:
	.pragma "nounroll";
	mul.wide.s32 	%rd66, %r193, 4;
	add.s64 	%rd67, %rd9, %rd66;
	ld.global.f32 	%f242, [%rd67];
	add.f32 	%f312, %f312, %f242;
	add.s32 	%r193, %r193, 256;
	add.s32 	%r196, %r196, 1;
	setp.ne.s32 	%p32, %r196, 0;
	@%p32 bra 	$L__BB10_15;
$L__BB10_16:
	setp.lt.s32 	%p33, %r4, 256;
	@%p33 bra 	$L__BB10_21;
	// begin inline asm
	mov.u32 %r159, %laneid;
	// end inline asm
	mov.b32 	%r161, %f312;
	mov.b32 	%r162, 1;
	mov.b32 	%r183, 31;
	mov.b32 	%r184, -1;
	// begin inline asm
	shfl.sync.down.b32 %r160, %r161, %r162, %r183, %r184;
	// end inline asm
	setp.gt.s32 	%p49, %r159, 30;
	mov.b32 	%f277, %r160;
	add.f32 	%f278, %f312, %f277;
	selp.f32 	%f279, %f312, %f278, %p49;
	mov.b32 	%r166, %f279;
	mov.b32 	%r167, 2;
	// begin inline asm
	shfl.sync.down.b32 %r165, %r166, %r167, %r183, %r184;
	// end inline asm
	setp.gt.s32 	%p50, %r159, 29;
	mov.b32 	%f280, %r165;
	add.f32 	%f281, %f279, %f280;
	selp.f32 	%f282, %f279, %f281, %p50;
	mov.b32 	%r171, %f282;
	mov.b32 	%r172, 4;
	// begin inline asm
	shfl.sync.down.b32 %r170, %r171, %r172, %r183, %r184;
	// end inline asm
	setp.gt.s32 	%p51, %r159, 27;
	mov.b32 	%f283, %r170;
	add.f32 	%f284, %f282, %f283;
	selp.f32 	%f285, %f282, %f284, %p51;
	mov.b32 	%r176, %f285;
	mov.b32 	%r177, 8;
	// begin inline asm
	shfl.sync.down.b32 %r175, %r176, %r177, %r183, %r184;
	// end inline asm
	setp.gt.s32 	%p52, %r159, 23;
	mov.b32 	%f286, %r175;
	add.f32 	%f287, %f285, %f286;
	selp.f32 	%f288, %f285, %f287, %p52;
	mov.b32 	%r181, %f288;
	mov.b32 	%r182, 16;
	// begin inline asm
	shfl.sync.down.b32 %r180, %r181, %r182, %r183, %r184;
	// end inline asm
	setp.gt.s32 	%p53, %r159, 15;
	mov.b32 	%f289, %r180;
	add.f32 	%f16, %f288, %f289;
	selp.f32 	%f323, %f288, %f16, %p53;
	setp.ne.s32 	%p54, %r159, 0;
	@%p54 bra 	$L__BB10_19;
	shr.u32 	%r185, %r5, 3;
	and.b32  	%r186, %r185, 124;
	mov.u32 	%r187, _ZZN3cub18CUB_300001_SM_10006detail6reduce18DeviceReduceKernelINS2_10policy_hubIfyN4cuda3std3__44plusIfEEE10Policy1000EN6thrust24THRUST_300001_SM_1000_NS10device_ptrIfEEyS9_fNS7_10__identityEEEvT0_PT3_T1_NS0_13GridEvenShareISK_EET2_T4_E12temp_storage;
	add.s32 	%r188, %r187, %r186;
	st.shared.f32 	[%r188+8], %f16;
$L__BB10_19:
	bar.sync 	0;
	setp.ne.s32 	%p55, %r5, 0;
	@%p55 bra 	$L__BB10_46;
	ld.shared.f32 	%f290, [_ZZN3cub18CUB_300001_SM_10006detail6reduce18DeviceReduceKernelINS2_10policy_hubIfyN4cuda3std3__44plusIfEEE10Policy1000EN6thrust24THRUST_300001_SM_1000_NS10device_ptrIfEEyS9_fNS7_10__identityEEEvT0_PT3_T1_NS0_13GridEvenShareISK_EET2_T4_E12temp_storage+12];
	add.f32 	%f291, %f323, %f290;
	ld.shared.f32 	%f292, [_ZZN3cub18CUB_300001_SM_10006detail6reduce18DeviceReduceKernelINS2_10policy_hubIfyN4cuda3std3__44plusIfEEE10Policy1000EN6thrust24THRUST_300001_SM_1000_NS10device_ptrIfEEyS9_fNS7_10__identityEEEvT0_PT3_T1_NS0_13GridEvenShareISK_EET2_T4_E12temp_storage+16];
	add.f32 	%f293, %f291, %f292;
	ld.shared.f32 	%f294, [_ZZN3cub18CUB_300001_SM_10006detail6reduce18DeviceReduceKernelINS2_10policy_hubIfyN4cuda3std3__44plusIfEEE10Policy1000EN6thrust24THRUST_300001_SM_1000_NS10device_ptrIfEEyS9_fNS7_10__identityEEEvT0_PT3_T1_NS0_13GridEvenShareISK_EET2_T4_E12temp_storage+20];
	add.f32 	%f295, %f293, %f294;
	ld.shared.f32 	%f296, [_ZZN3cub18CUB_300001_SM_10006detail6reduce18DeviceReduceKernelINS2_10policy_hubIfyN4cuda3std3__44plusIfEEE10Policy1000EN6thrust24THRUST_300001_SM_1000_NS10device_ptrIfEEyS9_fNS7_10__identityEEEvT0_PT3_T1_NS0_13GridEvenShareISK_EET2_T4_E12temp_storage+24];
	add.f32 	%f297, %f295, %f296;
	ld.shared.f32 	%f298, [_ZZN3cub18CUB_300001_SM_10006detail6reduce18DeviceReduceKernelINS2_10policy_hubIfyN4cuda3std3__44plusIfEEE10Policy1000EN6thrust24THRUST_300001_SM_1000_NS10device_ptrIfEEyS9_fNS7_10__identityEEEvT0_PT3_T1_NS0_13GridEvenShareISK_EET2_T4_E12temp_storage+28];
	add.f32 	%f299, %f297, %f298;
	ld.shared.f32 	%f300, [_ZZN3cub18CUB_300001_SM_10006detail6reduce18DeviceReduceKernelINS2_10policy_hubIfyN4cuda3std3__44plusIfEEE10Policy1000EN6thrust24THRUST_300001_SM_1000_NS10device_ptrIfEEyS9_fNS7_10__identityEEEvT0_PT3_T1_NS0_13GridEvenShareISK_EET2_T4_E12temp_storage+32];
	add.f32 	%f301, %f299, %f300;
	ld.shared.f32 	%f302, [_ZZN3cub18CUB_300001_SM_10006detail6reduce18DeviceReduceKernelINS2_10policy_hubIfyN4cuda3std3__44plusIfEEE10Policy1000EN6thrust24THRUST_300001_SM_1000_NS10device_ptrIfEEyS9_fNS7_10__identityEEEvT0_PT3_T1_NS0_13GridEvenShareISK_EET2_T4_E12temp_storage+36];
	add.f32 	%f323, %f301, %f302;
	bra.uni 	$L__BB10_46;
$L__BB10_21:
	// begin inline asm
	mov.u32 %r121, %laneid;
	// end inline asm
	and.b32  	%r147, %r5, 992;
	add.s32 	%r148, %r147, 32;
	setp.gt.s32 	%p34, %r148, %r4;
	not.b32 	%r149, %r147;
	add.s32 	%r150, %r4, %r149;
	selp.b32 	%r145, %r150, 31, %p34;
	mov.b32 	%r123, %f312;
	mov.b32 	%r124, 1;
	mov.b32 	%r146, -1;
	// begin inline asm
	shfl.sync.down.b32 %r122, %r123, %r124, %r145, %r146;
	// end inline asm
	setp.lt.s32 	%p35, %r121, %r145;
	mov.b32 	%f243, %r122;
	add.f32 	%f244, %f312, %f243;
	selp.f32 	%f245, %f244, %f312, %p35;
	mov.b32 	%r128, %f245;
	mov.b32 	%r129, 2;
	// begin inline asm
	shfl.sync.down.b32 %r127, %r128, %r129, %r145, %r146;
	// end inline asm
	add.s32 	%r151, %r121, 2;
	setp.gt.s32 	%p36, %r151, %r145;
	mov.b32 	%f246, %r127;
	add.f32 	%f247, %f245, %f246;
	selp.f32 	%f248, %f245, %f247, %p36;
	mov.b32 	%r133, %f248;
	mov.b32 	%r134, 4;
	// begin inline asm
	shfl.sync.down.b32 %r132, %r133, %r134, %r145, %r146;
	// end inline asm
	add.s32 	%r152, %r121, 4;
	setp.gt.s32 	%p37, %r152, %r145;
	mov.b32 	%f249, %r132;
	add.f32 	%f250, %f248, %f249;
	selp.f32 	%f251, %f248, %f250, %p37;
	mov.b32 	%r138, %f251;
	mov.b32 	%r139, 8;
	// begin inline asm
	shfl.sync.down.b32 %r137, %r138, %r139, %r145, %r146;
	// end inline asm
	add.s32 	%r153, %r121, 8;
	setp.gt.s32 	%p38, %r153, %r145;
	mov.b32 	%f252, %r137;
	add.f32 	%f253, %f251, %f252;
	selp.f32 	%f254, %f251, %f253, %p38;
	mov.b32 	%r143, %f254;
	mov.b32 	%r144, 16;
	// begin inline asm
	shfl.sync.down.b32 %r142, %r143, %r144, %r145, %r146;
	// end inline asm
	add.s32 	%r154, %r121, 16;
	setp.gt.s32 	%p39, %r154, %r145;
	mov.b32 	%f255, %r142;
	add.f32 	%f256, %f254, %f255;
	selp.f32 	%f323, %f254, %f256, %p39;
	setp.ne.s32 	%p40, %r121, 0;
	@%p40 bra 	$L__BB10_23;
	shr.u32 	%r155, %r5, 3;
	and.b32  	%r156, %r155, 124;
	mov.u32 	%r157, _ZZN3cub18CUB_300001_SM_10006detail6reduce18DeviceReduceKernelINS2_10policy_hubIfyN4cuda3std3__44plusIfEEE10Policy1000EN6thrust24THRUST_300001_SM_1000_NS10device_ptrIfEEyS9_fNS7_10__identityEEEvT0_PT3_T1_NS0_13GridEvenShareISK_EET2_T4_E12temp_storage;
	add.s32 	%r158, %r157, %r156;
	st.shared.f32 	[%r158+8], %f323;
$L__BB10_23:
	bar.sync 	0;
	setp.ne.s32 	%p41, %r5, 0;
	@%p41 bra 	$L__BB10_46;
	setp.gt.s32 	%p42, %r4, 32;
	ld.shared.f32 	%f257, [_ZZN3cub18CUB_300001_SM_10006detail6reduce18DeviceReduceKernelINS2_10policy_hubIfyN4cuda3std3__44plusIfEEE10Policy1000EN6thrust24THRUST_300001_SM_1000_NS10device_ptrIfEEyS9_fNS7_10__identityEEEvT0_PT3_T1_NS0_13GridEvenShareISK_EET2_T4_E12temp_storage+12];
	add.f32 	%f258, %f323, %f257;
	selp.f32 	%f259, %f258, %f323, %p42;
	setp.gt.s32 	%p43, %r4, 64;
	ld.shared.f32 	%f260, [_ZZN3cub18CUB_300001_SM_10006detail6reduce18DeviceReduceKernelINS2_10policy_hubIfyN4cuda3std3__44plusIfEEE10Policy1000EN6thrust24THRUST_300001_SM_1000_NS10device_ptrIfEEyS9_fNS7_10__identityEEEvT0_PT3_T1_NS0_13GridEvenShareISK_EET2_T4_E12temp_storage+16];
	add.f32 	%f261, %f260, %f259;
	selp.f32 	%f262, %f261, %f259, %p43;
	setp.gt.s32 	%p44, %r4, 96;
	ld.shared.f32 	%f263, [_ZZN3cub18CUB_300001_SM_10006detail6reduce18DeviceReduceKernelINS2_10policy_hubIfyN4cuda3std3__44plusIfEEE10Policy1000EN6thrust24THRUST_300001_SM_1000_NS10device_ptrIfEEyS9_fNS7_10__identityEEEvT0_PT3_T1_NS0_13GridEvenShareISK_EET2_T4_E12temp_storage+20];
	add.f32 	%f264, %f263, %f262;
	selp.f32 	%f265, %f264, %f262, %p44;
	setp.gt.s32 	%p45, %r4, 128;
	ld.shared.f32 	%f266, [_ZZN3cub18CUB_300001_SM_10006detail6reduce18DeviceReduceKernelINS2_10policy_hubIfyN4cuda3std3__44plusIfEEE10Policy1000EN6thrust24THRUST_300001_SM_1000_NS10device_ptrIfEEyS9_fNS7_10__identityEEEvT0_PT3_T1_NS0_13GridEvenShareISK_EET2_T4_E12temp_storage+24];
	add.f32 	%f267, %f266, %f265;
	selp.f32 	%f268, %f267, %f265, %p45;
	setp.gt.s32 	%p46, %r4, 160;
	ld.shared.f32 	%f269, [_ZZN3cub18CUB_300001_SM_10006detail6reduce18DeviceReduceKernelINS2_10policy_hubIfyN4cuda3std3__44plusIfEEE10Policy1000EN6thrust24THRUST_300001_SM_1000_NS10device_ptrIfEEyS9_fNS7_10__identityEEEvT0_PT3_T1_NS0_13GridEvenShareISK_EET2_T4_E12temp_storage+28];
	add.f32 	%f270, %f269, %f268;
	selp.f32 	%f271, %f270, %f268, %p46;
	setp.gt.s32 	%p47, %r4, 192;
	ld.shared.f32 	%f272, [_ZZN3cub18CUB_300001_SM_10006detail6reduce18DeviceReduceKernelINS2_10policy_hubIfyN4cuda3std3__44plusIfEEE10Policy1000EN6thrust24THRUST_300001_SM_1000_NS10device_ptrIfEEyS9_fNS7_10__identityEEEvT0_PT3_T1_NS0_13GridEvenShareISK_EET2_T4_E12temp_storage+32];
	add.f32 	%f273, %f272, %f271;
	selp.f32 	%f274, %f273, %f271, %p47;
	setp.gt.s32 	%p48, %r4, 224;
	ld.shared.f32 	%f275, [_ZZN3cub18CUB_300001_SM_10006detail6reduce18DeviceReduceKernelINS2_10policy_hubIfyN4cuda3std3__44plusIfEEE10Policy1000EN6thrust24THRUST_300001_SM_1000_NS10device_ptrIfEEyS9_fNS7_10__identityEEEvT0_PT3_T1_NS0_13GridEvenShareISK_EET2_T4_E12temp_storage+36];
	add.f32 	%f276, %f275, %f274;
	selp.f32 	%f323, %f276, %f274, %p48;
	bra.uni 	$L__BB10_46;
$L__BB10_25:
	cvt.u32.u64 	%r52, %rd4;
	mov.u32 	%r27, %tid.x;
	add.s32 	%r53, %r27, %r52;
	mul.wide.u32 	%rd26, %r53, 4;
	add.s64 	%rd27, %rd2, %rd26;
	ld.global.f32 	%f41, [%rd27];
	ld.global.f32 	%f42, [%rd27+1024];
	ld.global.f32 	%f43, [%rd27+2048];
	ld.global.f32 	%f44, [%rd27+3072];
	ld.global.f32 	%f45, [%rd27+4096];
	ld.global.f32 	%f46, [%rd27+5120];
	ld.global.f32 	%f47, [%rd27+6144];
	ld.global.f32 	%f48, [%rd27+7168];
	ld.global.f32 	%f49, [%rd27+8192];
	ld.global.f32 	%f50, [%rd27+9216];
	ld.global.f32 	%f51, [%rd27+10240];
	ld.global.f32 	%f52, [%rd27+11264];
	ld.global.f32 	%f53, [%rd27+12288];
	ld.global.f32 	%f54, [%rd27+13312];
	ld.global.f32 	%f55, [%rd27+14336];
	ld.global.f32 	%f56, [%rd27+15360];
	add.f32 	%f57, %f41, %f42;
	add.f32 	%f58, %f43, %f44;
	add.f32 	%f59, %f45, %f46;
	add.f32 	%f60, %f47, %f48;
	add.f32 	%f61, %f49, %f50;
	add.f32 	%f62, %f51, %f52;
	add.f32 	%f63, %f53, %f54;
	add.f32 	%f64, %f55, %f56;
	add.f32 	%f65, %f57, %f58;
	add.f32 	%f66, %f59, %f60;
	add.f32 	%f67, %f61, %f62;
	add.f32 	%f68, %f63, %f64;
	add.f32 	%f69, %f65, %f66;
	add.f32 	%f70, %f67, %f68;
	add.f32 	%f322, %f69, %f70;
	setp.lt.u64 	%p2, %rd5, %rd3;
	@%p2 bra 	$L__BB10_42;
	cvt.u32.u64 	%r55, %rd3;
	cvt.u64.u32 	%rd28, %r27;
	add.s64 	%rd74, %rd4, %rd3;
	cvt.u32.u64 	%r28, %rd1;
	not.b32 	%r57, %r27;
	add.s32 	%r58, %r57, %r28;
	sub.s32 	%r59, %r58, %r55;
	sub.s32 	%r198, %r59, %r52;
	add.s64 	%rd29, %rd74, %rd28;
	shl.b64 	%rd30, %rd29, 2;
	add.s64 	%rd31, %rd30, %rd2;
	add.s64 	%rd73, %rd31, 8192;
	mov.b32 	%r199, 0;
	shl.b32 	%r60, %r1, 12;
	mov.u64 	%rd75, %rd4;
$L__BB10_27:
	cvt.s64.s32 	%rd15, %r60;
	add.s64 	%rd75, %rd75, %rd15;
	add.s64 	%rd32, %rd1, -4096;
	setp.gt.u64 	%p3, %rd75, %rd32;
	@%p3 bra 	$L__BB10_29;
	shl.b32 	%r61, %r1, 12;
	cvt.s64.s32 	%rd33, %r61;
	cvt.u64.u32 	%rd34, %r27;
	add.s64 	%rd35, %rd75, %rd34;
	shl.b64 	%rd36, %rd35, 2;
	add.s64 	%rd37, %rd2, %rd36;
	ld.global.f32 	%f71, [%rd37];
	ld.global.f32 	%f72, [%rd37+1024];
	ld.global.f32 	%f73, [%rd37+2048];
	ld.global.f32 	%f74, [%rd37+3072];
	ld.global.f32 	%f75, [%rd37+4096];
	ld.global.f32 	%f76, [%rd37+5120];
	ld.global.f32 	%f77, [%rd37+6144];
	ld.global.f32 	%f78, [%rd37+7168];
	ld.global.f32 	%f79, [%rd37+8192];
	ld.global.f32 	%f80, [%rd37+9216];
	ld.global.f32 	%f81, [%rd37+10240];
	ld.global.f32 	%f82, [%rd37+11264];
	ld.global.f32 	%f83, [%rd37+12288];
	ld.global.f32 	%f84, [%rd37+13312];
	ld.global.f32 	%f85, [%rd37+14336];
	ld.global.f32 	%f86, [%rd37+15360];
	add.f32 	%f87, %f322, %f71;
	add.f32 	%f88, %f72, %f73;
	add.f32 	%f89, %f74, %f75;
	add.f32 	%f90, %f76, %f77;
	add.f32 	%f91, %f78, %f79;
	add.f32 	%f92, %f80, %f81;
	add.f32 	%f93, %f82, %f83;
	add.f32 	%f94, %f84, %f85;
	add.f32 	%f95, %f87, %f88;
	add.f32 	%f96, %f89, %f90;
	add.f32 	%f97, %f91, %f92;
	add.f32 	%f98, %f93, %f94;
	add.f32 	%f99, %f95, %f96;
	add.f32 	%f100, %f97, %f98;
	add.f32 	%f101, %f99, %f100;
	add.f32 	%f322, %f101, %f86;
	sub.s64 	%rd38, %rd1, %rd75;
	setp.lt.u64 	%p4, %rd38, %rd33;
	add.s32 	%r199, %r199, 1;
	add.s64 	%rd74, %rd74, %rd33;
	sub.s32 	%r198, %r198, %r61;
	mul.wide.s32 	%rd39, %r61, 4;
	add.s64 	%rd73, %rd73, %rd39;
	@%p4 bra 	$L__BB10_42;
	bra.uni 	$L__BB10_27;
$L__BB10_29:
	setp.le.u64 	%p5, %rd1, %rd75;
	cvt.u32.u64 	%r62, %rd75;
	cvt.u32.u64 	%r63, %rd1;
	sub.s32 	%r64, %r63, %r62;
	setp.ge.s32 	%p6, %r27, %r64;
	or.pred  	%p7, %p5, %p6;
	@%p7 bra 	$L__BB10_42;
	cvt.u32.u64 	%r66, %rd15;
	cvt.u32.u64 	%r67, %rd4;
	not.b32 	%r68, %r27;
	add.s32 	%r69, %r68, %r28;
	add.s32 	%r70, %r66, %r67;
	sub.s32 	%r71, %r69, %r70;
	mul.lo.s32 	%r72, %r1, %r199;
	shl.b32 	%r73, %r72, 12;
	sub.s32 	%r74, %r71, %r73;
	shr.u32 	%r75, %r74, 8;
	add.s32 	%r34, %r75, 1;
	and.b32  	%r35, %r34, 15;
	setp.lt.u32 	%p8, %r74, 3840;
	mov.u32 	%r202, %r27;
	@%p8 bra 	$L__BB10_33;
	shr.u32 	%r76, %r198, 8;
	add.s32 	%r77, %r76, 1;
	and.b32  	%r78, %r77, 33554416;
	neg.s32 	%r200, %r78;
	mov.u32 	%r202, %r27;
$L__BB10_32:
	.pragma "nounroll";
	ld.global.f32 	%f103, [%rd73+-8192];
	add.f32 	%f104, %f322, %f103;
	ld.global.f32 	%f105, [%rd73+-7168];
	add.f32 	%f106, %f104, %f105;
	ld.global.f32 	%f107, [%rd73+-6144];
	add.f32 	%f108, %f106, %f107;
	ld.global.f32 	%f109, [%rd73+-5120];
	add.f32 	%f110, %f108, %f109;
	ld.global.f32 	%f111, [%rd73+-4096];
	add.f32 	%f112, %f110, %f111;
	ld.global.f32 	%f113, [%rd73+-3072];
	add.f32 	%f114, %f112, %f113;
	ld.global.f32 	%f115, [%rd73+-2048];
	add.f32 	%f116, %f114, %f115;
	ld.global.f32 	%f117, [%rd73+-1024];
	add.f32 	%f118, %f116, %f117;
	ld.global.f32 	%f119, [%rd73];
	add.f32 	%f120, %f118, %f119;
	ld.global.f32 	%f121, [%rd73+1024];
	add.f32 	%f122, %f120, %f121;
	ld.global.f32 	%f123, [%rd73+2048];
	add.f32 	%f124, %f122, %f123;
	ld.global.f32 	%f125, [%rd73+3072];
	add.f32 	%f126, %f124, %f125;
	ld.global.f32 	%f127, [%rd73+4096];
	add.f32 	%f128, %f126, %f127;
	ld.global.f32 	%f129, [%rd73+5120];
	add.f32 	%f130, %f128, %f129;
	ld.global.f32 	%f131, [%rd73+6144];
	add.f32 	%f132, %f130, %f131;
	ld.global.f32 	%f133, [%rd73+7168];
	add.f32 	%f322, %f132, %f133;
	add.s32 	%r202, %r202, 4096;
	add.s32 	%r200, %r200, 16;
	add.s64 	%rd73, %rd73, 16384;
	setp.ne.s32 	%p9, %r200, 0;
	@%p9 bra 	$L__BB10_32;
$L__BB10_33:
	setp.eq.s32 	%p10, %r35, 0;
	@%p10 bra 	$L__BB10_42;
	and.b32  	%r42, %r34, 7;
	setp.lt.u32 	%p11, %r35, 8;
	@%p11 bra 	$L__BB10_36;
	cvt.u64.u32 	%rd40, %r202;
	add.s64 	%rd41, %rd75, %rd40;
	shl.b64 	%rd42, %rd41, 2;
	add.s64 	%rd43, %rd2, %rd42;
	ld.global.f32 	%f135, [%rd43];
	add.f32 	%f136, %f322, %f135;
	ld.global.f32 	%f137, [%rd43+1024];
	add.f32 	%f138, %f136, %f137;
	ld.global.f32 	%f139, [%rd43+2048];
	add.f32 	%f140, %f138, %f139;
	ld.global.f32 	%f141, [%rd43+3072];
	add.f32 	%f142, %f140, %f141;
	ld.global.f32 	%f143, [%rd43+4096];
	add.f32 	%f144, %f142, %f143;
	ld.global.f32 	%f145, [%rd43+5120];
	add.f32 	%f146, %f144, %f145;
	ld.global.f32 	%f147, [%rd43+6144];
	add.f32 	%f148, %f146, %f147;
	ld.global.f32 	%f149, [%rd43+7168];
	add.f32 	%f322, %f148, %f149;
	add.s32 	%r202, %r202, 2048;
$L__BB10_36:
	setp.eq.s32 	%p12, %r42, 0;
	@%p12 bra 	$L__BB10_42;
	setp.lt.u32 	%p13, %r42, 4;
	@%p13 bra 	$L__BB10_39;
	cvt.u64.u32 	%rd44, %r202;
	add.s64 	%rd45, %rd75, %rd44;
	shl.b64 	%rd46, %rd45, 2;
	add.s64 	%rd47, %rd2, %rd46;
	ld.global.f32 	%f151, [%rd47];
	add.f32 	%f152, %f322, %f151;
	ld.global.f32 	%f153, [%rd47+1024];
	add.f32 	%f154, %f152, %f153;
	ld.global.f32 	%f155, [%rd47+2048];
	add.f32 	%f156, %f154, %f155;
	ld.global.f32 	%f157, [%rd47+3072];
	add.f32 	%f322, %f156, %f157;
	add.s32 	%r202, %r202, 1024;
$L__BB10_39:
	and.b32  	%r79, %r34, 3;
	setp.eq.s32 	%p14, %r79, 0;
	@%p14 bra 	$L__BB10_42;
	cvt.u64.u32 	%rd48, %r202;
	add.s64 	%rd49, %rd48, %rd74;
	shl.b64 	%rd50, %rd49, 2;
	add.s64 	%rd77, %rd2, %rd50;
	cvt.u16.u32 	%rs1, %r198;
	shr.u16 	%rs2, %rs1, 8;
	add.s16 	%rs3, %rs2, 1;
	cvt.u32.u16 	%r80, %rs3;
	and.b32  	%r81, %r80, 3;
	neg.s32 	%r205, %r81;
$L__BB10_41:
	.pragma "nounroll";
	ld.global.f32 	%f158, [%rd77];
	add.f32 	%f322, %f322, %f158;
	add.s64 	%rd77, %rd77, 1024;
	add.s32 	%r205, %r205, 1;
	setp.ne.s32 	%p15, %r205, 0;
	@%p15 bra 	$L__BB10_41;
$L__BB10_42:
	// begin inline asm
	mov.u32 %r82, %laneid;
	// end inline asm
	mov.b32 	%r84, %f322;
	mov.b32 	%r85, 1;
	mov.b32 	%r106, 31;
	mov.b32 	%r107, -1;
	// begin inline asm
	shfl.sync.down.b32 %r83, %r84, %r85, %r106, %r107;
	// end inline asm
	setp.gt.s32 	%p16, %r82, 30;
	mov.b32 	%f159, %r83;
	add.f32 	%f160, %f322, %f159;
	selp.f32 	%f161, %f322, %f160, %p16;
	mov.b32 	%r89, %f161;
	mov.b32 	%r90, 2;
	// begin inline asm
	shfl.sync.down.b32 %r88, %r89, %r90, %r106, %r107;
	// end inline asm
	setp.gt.s32 	%p17, %r82, 29;
	mov.b32 	%f162, %r88;
	add.f32 	%f163, %f161, %f162;
	selp.f32 	%f164, %f161, %f163, %p17;
	mov.b32 	%r94, %f164;
	mov.b32 	%r95, 4;
	// begin inline asm
	shfl.sync.down.b32 %r93, %r94, %r95, %r106, %r107;
	// end inline asm
	setp.gt.s32 	%p18, %r82, 27;
	mov.b32 	%f165, %r93;
	add.f32 	%f166, %f164, %f165;
	selp.f32 	%f167, %f164, %f166, %p18;
	mov.b32 	%r99, %f167;
	mov.b32 	%r100, 8;
	// begin inline asm
	shfl.sync.down.b32 %r98, %r99, %r100, %r106, %r107;
	// end inline asm
	setp.gt.s32 	%p19, %r82, 23;
	mov.b32 	%f168, %r98;
	add.f32 	%f169, %f167, %f168;
	selp.f32 	%f170, %f167, %f169, %p19;
	mov.b32 	%r104, %f170;
	mov.b32 	%r105, 16;
	// begin inline asm
	shfl.sync.down.b32 %r103, %r104, %r105, %r106, %r107;
	// end inline asm
	setp.gt.s32 	%p20, %r82, 15;
	mov.b32 	%f171, %r103;
	add.f32 	%f37, %f170, %f171;
	selp.f32 	%f323, %f170, %f37, %p20;
	setp.ne.s32 	%p21, %r82, 0;
	@%p21 bra 	$L__BB10_44;
	shr.u32 	%r108, %r27, 3;
	and.b32  	%r109, %r108, 124;
	mov.u32 	%r110, _ZZN3cub18CUB_300001_SM_10006detail6reduce18DeviceReduceKernelINS2_10policy_hubIfyN4cuda3std3__44plusIfEEE10Policy1000EN6thrust24THRUST_300001_SM_1000_NS10device_ptrIfEEyS9_fNS7_10__identityEEEvT0_PT3_T1_NS0_13GridEvenShareISK_EET2_T4_E12temp_storage;
	add.s32 	%r111, %r110, %r109;
	st.shared.f32 	[%r111+8], %f37;
$L__BB10_44:
	bar.sync 	0;
	setp.ne.s32 	%p22, %r27, 0;
	@%p22 bra 	$L__BB10_46;
	ld.shared.f32 	%f172, [_ZZN3cub18CUB_300001_SM_10006detail6reduce18DeviceReduceKernelINS2_10policy_hubIfyN4cuda3std3__44plusIfEEE10Policy1000EN6thrust24THRUST_300001_SM_1000_NS10device_ptrIfEEyS9_fNS7_10__identityEEEvT0_PT3_T1_NS0_13GridEvenShareISK_EET2_T4_E12temp_storage+12];
	add.f32 	%f173, %f323, %f172;
	ld.shared.f32 	%f174, [_ZZN3cub18CUB_300001_SM_10006detail6reduce18DeviceReduceKernelINS2_10policy_hubIfyN4cuda3std3__44plusIfEEE10Policy1000EN6thrust24THRUST_300001_SM_1000_NS10device_ptrIfEEyS9_fNS7_10__identityEEEvT0_PT3_T1_NS0_13GridEvenShareISK_EET2_T4_E12temp_storage+16];
	add.f32 	%f175, %f173, %f174;
	ld.shared.f32 	%f176, [_ZZN3cub18CUB_300001_SM_10006detail6reduce18DeviceReduceKernelINS2_10policy_hubIfyN4cuda3std3__44plusIfEEE10Policy1000EN6thrust24THRUST_300001_SM_1000_NS10device_ptrIfEEyS9_fNS7_10__identityEEEvT0_PT3_T1_NS0_13GridEvenShareISK_EET2_T4_E12temp_storage+20];
	add.f32 	%f177, %f175, %f176;
	ld.shared.f32 	%f178, [_ZZN3cub18CUB_300001_SM_10006detail6reduce18DeviceReduceKernelINS2_10policy_hubIfyN4cuda3std3__44plusIfEEE10Policy1000EN6thrust24THRUST_300001_SM_1000_NS10device_ptrIfEEyS9_fNS7_10__identityEEEvT0_PT3_T1_NS0_13GridEvenShareISK_EET2_T4_E12temp_storage+24];
	add.f32 	%f179, %f177, %f178;
	ld.shared.f32 	%f180, [_ZZN3cub18CUB_300001_SM_10006detail6reduce18DeviceReduceKernelINS2_10policy_hubIfyN4cuda3std3__44plusIfEEE10Policy1000EN6thrust24THRUST_300001_SM_1000_NS10device_ptrIfEEyS9_fNS7_10__identityEEEvT0_PT3_T1_NS0_13GridEvenShareISK_EET2_T4_E12temp_storage+28];
	add.f32 	%f181, %f179, %f180;
	ld.shared.f32 	%f182, [_ZZN3cub18CUB_300001_SM_10006detail6reduce18DeviceReduceKernelINS2_10policy_hubIfyN4cuda3std3__44plusIfEEE10Policy1000EN6thrust24THRUST_300001_SM_1000_NS10device_ptrIfEEyS9_fNS7_10__identityEEEvT0_PT3_T1_NS0_13GridEvenShareISK_EET2_T4_E12temp_storage+32];
	add.f32 	%f183, %f181, %f182;
	ld.shared.f32 	%f184, [_ZZN3cub18CUB_300001_SM_10006detail6reduce18DeviceReduceKernelINS2_10policy_hubIfyN4cuda3std3__44plusIfEEE10Policy1000EN6thrust24THRUST_300001_SM_1000_NS10device_ptrIfEEyS9_fNS7_10__identityEEEvT0_PT3_T1_NS0_13GridEvenShareISK_EET2_T4_E12temp_storage+36];
	add.f32 	%f323, %f183, %f184;
$L__BB10_46:
	mov.u32 	%r189, %tid.x;
	setp.ne.s32 	%p56, %r189, 0;
	@%p56 bra 	$L__BB10_48;
	ld.param.u64 	%rd71, [_ZN3cub18CUB_300001_SM_10006detail6reduce18DeviceReduceKernelINS2_10policy_hubIfyN4cuda3std3__44plusIfEEE10Policy1000EN6thrust24THRUST_300001_SM_1000_NS10device_ptrIfEEyS9_fNS7_10__identityEEEvT0_PT3_T1_NS0_13GridEvenShareISK_EET2_T4__param_1];
	cvta.to.global.u64 	%rd68, %rd71;
	mul.wide.u32 	%rd69, %r2, 4;
	add.s64 	%rd70, %rd68, %rd69;
	st.global.f32 	[%rd70], %f323;
$L__BB10_48:
	ret;

}
	// .globl	_ZN3cub18CUB_300001_SM_10006detail6reduce28DeviceReduceSingleTileKernelINS2_10policy_hubIfyN4cuda3std3__44plusIfEEE10Policy1000EPfSC_iS9_ffNS7_10__identityEEEvT0_T1_T2_T3_T4_T6_
.visible .entry _ZN3cub18CUB_300001_SM_10006detail6reduce28DeviceReduceSingleTileKernelINS2_10policy_hubIfyN4cuda3std3__44plusIfEEE10Policy1000EPfSC_iS9_ffNS7_10__identityEEEvT0_T1_T2_T3_T4_T6_(
	.param .u64 .ptr .align 1 _ZN3cub18CUB_300001_SM_10006detail6reduce28DeviceReduceSingleTileKernelINS2_10policy_hubIfyN4cuda3std3__44plusIfEEE10Policy1000EPfSC_iS9_ffNS7_10__identityEEEvT0_T1_T2_T3_T4_T6__param_0,
	.param .u64 .ptr .align 1 _ZN3cub18CUB_300001_SM_10006detail6reduce28DeviceReduceSingleTileKernelINS2_10policy_hubIfyN4cuda3std3__44plusIfEEE10Policy1000EPfSC_iS9_ffNS7_10__identityEEEvT0_T1_T2_T3_T4_T6__param_1,
	.param .u32 _ZN3cub18CUB_300001_SM_10006detail6reduce28DeviceReduceSingleTileKernelINS2_10policy_hubIfyN4cuda3std3__44plusIfEEE10Policy1000EPfSC_iS9_ffNS7_10__identityEEEvT0_T1_T2_T3_T4_T6__param_2,
	.param .align 1 .b8 _ZN3cub18CUB_300001_SM_10006detail6reduce28DeviceReduceSingleTileKernelINS2_10policy_hubIfyN4cuda3std3__44plusIfEEE10Policy1000EPfSC_iS9_ffNS7_10__identityEEEvT0_T1_T2_T3_T4_T6__param_3[1],
	.param .f32 _ZN3cub18CUB_300001_SM_10006detail6reduce28DeviceReduceSingleTileKernelINS2_10policy_hubIfyN4cuda3std3__44plusIfEEE10Policy1000EPfSC_iS9_ffNS7_10__identityEEEvT0_T1_T2_T3_T4_T6__param_4,
	.param .align 1 .b8 _ZN3cub18CUB_300001_SM_10006detail6reduce28DeviceReduceSingleTileKernelINS2_10policy_hubIfyN4cuda3std3__44plusIfEEE10Policy1000EPfSC_iS9_ffNS7_10__identityEEEvT0_T1_T2_T3_T4_T6__param_5[1]
)
.maxntid 256
.minnctapersm 1
{
	.reg .pred 	%p<97>;
	.reg .b32 	%r<407>;
	.reg .b32 	%f<419>;
	.reg .b64 	%rd<125>;
	// demoted variable
	.shared .align 4 .b8 _ZZN3cub18CUB_300001_SM_10006detail6reduce28DeviceReduceSingleTileKernelINS2_10policy_hubIfyN4cuda3std3__44plusIfEEE10Policy1000EPfSC_iS9_ffNS7_10__identityEEEvT0_T1_T2_T3_T4_T6_E12temp_storage[44];
	ld.param.u64 	%rd16, [_ZN3cub18CUB_300001_SM_10006detail6reduce28DeviceReduceSingleTileKernelINS2_10policy_hubIfyN4cuda3std3__44plusIfEEE10Policy1000EPfSC_iS9_ffNS7_10__identityEEEvT0_T1_T2_T3_T4_T6__param_0];
	ld.param.u64 	%rd17, [_ZN3cub18CUB_300001_SM_10006detail6reduce28DeviceReduceSingleTileKernelINS2_10policy_hubIfyN4cuda3std3__44plusIfEEE10Policy1000EPfSC_iS9_ffNS7_10__identityEEEvT0_T1_T2_T3_T4_T6__param_1];
	ld.param.u32 	%r67, [_ZN3cub18CUB_300001_SM_10006detail6reduce28DeviceReduceSingleTileKernelINS2_10policy_hubIfyN4cuda3std3__44plusIfEEE10Policy1000EPfSC_iS9_ffNS7_10__identityEEEvT0_T1_T2_T3_T4_T6__param_2];
	ld.param.f32 	%f58, [_ZN3cub18CUB_300001_SM_10006detail6reduce28DeviceReduceSingleTileKernelINS2_10policy_hubIfyN4cuda3std3__44plusIfEEE10Policy1000EPfSC_iS9_ffNS7_10__identityEEEvT0_T1_T2_T3_T4_T6__param_4];
	cvta.to.global.u64 	%rd1, %rd17;
	setp.ne.s32 	%p1, %r67, 0;
	@%p1 bra 	$L__BB11_3;
	mov.u32 	%r380, %tid.x;
	setp.ne.s32 	%p96, %r380, 0;
	@%p96 bra 	$L__BB11_74;
	st.global.f32 	[%rd1], %f58;
	bra.uni 	$L__BB11_74;
$L__BB11_3:
	and.b64  	%rd18, %rd16, 15;
	setp.ne.s64 	%p2, %rd18, 0;
	@%p2 bra 	$L__BB11_38;
	setp.gt.s32 	%p49, %r67, 4095;
	@%p49 bra 	$L__BB11_22;
	mov.u32 	%r1, %tid.x;
	setp.ge.s32 	%p66, %r1, %r67;
	mov.f32 	%f397, 0f00000000;
	mov.u32 	%r384, %r1;
	@%p66 bra 	$L__BB11_7;
	mul.wide.u32 	%rd113, %r1, 4;
	add.s64 	%rd112, %rd16, %rd113;
	// begin inline asm
	ld.global.nc.u32 %r300, [%rd112];
	// end inline asm
	mov.b32 	%f397, %r300;
	add.s32 	%r384, %r1, 256;
$L__BB11_7:
	setp.ge.s32 	%p67, %r384, %r67;
	@%p67 bra 	$L__BB11_13;
	not.b32 	%r301, %r384;
	add.s32 	%r4, %r67, %r301;
	and.b32  	%r302, %r4, 768;
	setp.eq.s32 	%p68, %r302, 768;
	@%p68 bra 	$L__BB11_11;
	mul.wide.u32 	%rd114, %r384, 4;
	add.s64 	%rd121, %rd16, %rd114;
	shr.u32 	%r303, %r4, 8;
	add.s32 	%r304, %r303, 1;
	and.b32  	%r305, %r304, 3;
	neg.s32 	%r382, %r305;
$L__BB11_10:
	.pragma "nounroll";
	// begin inline asm
	ld.global.nc.u32 %r306, [%rd121];
	// end inline asm
	mov.b32 	%f323, %r306;
	add.f32 	%f397, %f397, %f323;
	add.s32 	%r384, %r384, 256;
	add.s64 	%rd121, %rd121, 1024;
	add.s32 	%r382, %r382, 1;
	setp.ne.s32 	%p69, %r382, 0;
	@%p69 bra 	$L__BB11_10;
$L__BB11_11:
	setp.lt.u32 	%p70, %r4, 768;
	@%p70 bra 	$L__BB11_13;
$L__BB11_12:
	mul.wide.s32 	%rd120, %r384, 4;
	add.s64 	%rd116, %rd16, %rd120;
	// begin inline asm
	ld.global.nc.u32 %r307, [%rd116];
	// end inline asm
	mov.b32 	%f324, %r307;
	add.f32 	%f325, %f397, %f324;
	add.s64 	%rd117, %rd116, 1024;
	// begin inline asm
	ld.global.nc.u32 %r308, [%rd117];
	// end inline asm
	mov.b32 	%f326, %r308;
	add.f32 	%f327, %f325, %f326;
	add.s64 	%rd118, %rd116, 2048;
	// begin inline asm
	ld.global.nc.u32 %r309, [%rd118];
	// end inline asm
	mov.b32 	%f328, %r309;
	add.f32 	%f329, %f327, %f328;
	add.s64 	%rd119, %rd116, 3072;
	// begin inline asm
	ld.global.nc.u32 %r310, [%rd119];
	// end inline asm
	mov.b32 	%f330, %r310;
	add.f32 	%f397, %f329, %f330;
	add.s32 	%r384, %r384, 1024;
	setp.lt.s32 	%p71, %r384, %r67;
	@%p71 bra 	$L__BB11_12;
$L__BB11_13:
	setp.lt.s32 	%p72, %r67, 256;
	@%p72 bra 	$L__BB11_18;
	// begin inline asm
	mov.u32 %r349, %laneid;
	// end inline asm
	mov.b32 	%r351, %f397;
	mov.b32 	%r352, 1;
	mov.b32 	%r373, 31;
	mov.b32 	%r374, -1;
	// begin inline asm
	shfl.sync.down.b32 %r350, %r351, %r352, %r373, %r374;
	// end inline asm
	setp.gt.s32 	%p88, %r349, 30;
	mov.b32 	%f365, %r350;
	add.f32 	%f366, %f397, %f365;
	selp.f32 	%f367, %f397, %f366, %p88;
	mov.b32 	%r356, %f367;
	mov.b32 	%r357, 2;
	// begin inline asm
	shfl.sync.down.b32 %r355, %r356, %r357, %r373, %r374;
	// end inline asm
	setp.gt.s32 	%p89, %r349, 29;
	mov.b32 	%f368, %r355;
	add.f32 	%f369, %f367, %f368;
	selp.f32 	%f370, %f367, %f369, %p89;
	mov.b32 	%r361, %f370;
	mov.b32 	%r362, 4;
	// begin inline asm
	shfl.sync.down.b32 %r360, %r361, %r362, %r373, %r374;
	// end inline asm
	setp.gt.s32 	%p90, %r349, 27;
	mov.b32 	%f371, %r360;
	add.f32 	%f372, %f370, %f371;
	selp.f32 	%f373, %f370, %f372, %p90;
	mov.b32 	%r366, %f373;
	mov.b32 	%r367, 8;
	// begin inline asm
	shfl.sync.down.b32 %r365, %r366, %r367, %r373, %r374;
	// end inline asm
	setp.gt.s32 	%p91, %r349, 23;
	mov.b32 	%f374, %r365;
	add.f32 	%f375, %f373, %f374;
	selp.f32 	%f376, %f373, %f375, %p91;
	mov.b32 	%r371, %f376;
	mov.b32 	%r372, 16;
	// begin inline asm
	shfl.sync.down.b32 %r370, %r371, %r372, %r373, %r374;
	// end inline asm
	setp.gt.s32 	%p92, %r349, 15;
	mov.b32 	%f377, %r370;
	add.f32 	%f10, %f376, %f377;
	selp.f32 	%f418, %f376, %f10, %p92;
	setp.ne.s32 	%p93, %r349, 0;
	@%p93 bra 	$L__BB11_16;
	shr.u32 	%r375, %r1, 3;
	and.b32  	%r376, %r375, 124;
	mov.u32 	%r377, _ZZN3cub18CUB_300001_SM_10006detail6reduce28DeviceReduceSingleTileKernelINS2_10policy_hubIfyN4cuda3std3__44plusIfEEE10Policy1000EPfSC_iS9_ffNS7_10__identityEEEvT0_T1_T2_T3_T4_T6_E12temp_storage;
	add.s32 	%r378, %r377, %r376;
	st.shared.f32 	[%r378+8], %f10;
$L__BB11_16:
	bar.sync 	0;
	setp.ne.s32 	%p94, %r1, 0;
	@%p94 bra 	$L__BB11_72;
	ld.shared.f32 	%f378, [_ZZN3cub18CUB_300001_SM_10006detail6reduce28DeviceReduceSingleTileKernelINS2_10policy_hubIfyN4cuda3std3__44plusIfEEE10Policy1000EPfSC_iS9_ffNS7_10__identityEEEvT0_T1_T2_T3_T4_T6_E12temp_storage+12];
	add.f32 	%f379, %f418, %f378;
	ld.shared.f32 	%f380, [_ZZN3cub18CUB_300001_SM_10006detail6reduce28DeviceReduceSingleTileKernelINS2_10policy_hubIfyN4cuda3std3__44plusIfEEE10Policy1000EPfSC_iS9_ffNS7_10__identityEEEvT0_T1_T2_T3_T4_T6_E12temp_storage+16];
	add.f32 	%f381, %f379, %f380;
	ld.shared.f32 	%f382, [_ZZN3cub18CUB_300001_SM_10006detail6reduce28DeviceReduceSingleTileKernelINS2_10policy_hubIfyN4cuda3std3__44plusIfEEE10Policy1000EPfSC_iS9_ffNS7_10__identityEEEvT0_T1_T2_T3_T4_T6_E12temp_storage+20];
	add.f32 	%f383, %f381, %f382;
	ld.shared.f32 	%f384, [_ZZN3cub18CUB_300001_SM_10006detail6reduce28DeviceReduceSingleTileKernelINS2_10policy_hubIfyN4cuda3std3__44plusIfEEE10Policy1000EPfSC_iS9_ffNS7_10__identityEEEvT0_T1_T2_T3_T4_T6_E12temp_storage+24];
	add.f32 	%f385, %f383, %f384;
	ld.shared.f32 	%f386, [_ZZN3cub18CUB_300001_SM_10006detail6reduce28DeviceReduceSingleTileKernelINS2_10policy_hubIfyN4cuda3std3__44plusIfEEE10Policy1000EPfSC_iS9_ffNS7_10__identityEEEvT0_T1_T2_T3_T4_T6_E12temp_storage+28];
	add.f32 	%f387, %f385, %f386;
	ld.shared.f32 	%f388, [_ZZN3cub18CUB_300001_SM_10006detail6reduce28DeviceReduceSingleTileKernelINS2_10policy_hubIfyN4cuda3std3__44plusIfEEE10Policy1000EPfSC_iS9_ffNS7_10__identityEEEvT0_T1_T2_T3_T4_T6_E12temp_storage+32];
	add.f32 	%f389, %f387, %f388;
	ld.shared.f32 	%f390, [_ZZN3cub18CUB_300001_SM_10006detail6reduce28DeviceReduceSingleTileKernelINS2_10policy_hubIfyN4cuda3std3__44plusIfEEE10Policy1000EPfSC_iS9_ffNS7_10__identityEEEvT0_T1_T2_T3_T4_T6_E12temp_storage+36];
	add.f32 	%f418, %f389, %f390;
	bra.uni 	$L__BB11_72;
$L__BB11_18:
	// begin inline asm
	mov.u32 %r311, %laneid;
	// end inline asm
	and.b32  	%r337, %r1, 992;
	add.s32 	%r338, %r337, 32;
	setp.gt.s32 	%p73, %r338, %r67;
	not.b32 	%r339, %r337;
	add.s32 	%r340, %r67, %r339;
	selp.b32 	%r335, %r340, 31, %p73;
	mov.b32 	%r313, %f397;
	mov.b32 	%r314, 1;
	mov.b32 	%r336, -1;
	// begin inline asm
	shfl.sync.down.b32 %r312, %r313, %r314, %r335, %r336;
	// end inline asm
	setp.lt.s32 	%p74, %r311, %r335;
	mov.b32 	%f331, %r312;
	add.f32 	%f332, %f397, %f331;
	selp.f32 	%f333, %f332, %f397, %p74;
	mov.b32 	%r318, %f333;
	mov.b32 	%r319, 2;
	// begin inline asm
	shfl.sync.down.b32 %r317, %r318, %r319, %r335, %r336;
	// end inline asm
	add.s32 	%r341, %r311, 2;
	setp.gt.s32 	%p75, %r341, %r335;
	mov.b32 	%f334, %r317;
	add.f32 	%f335, %f333, %f334;
	selp.f32 	%f336, %f333, %f335, %p75;
	mov.b32 	%r323, %f336;
	mov.b32 	%r324, 4;
	// begin inline asm
	shfl.sync.down.b32 %r322, %r323, %r324, %r335, %r336;
	// end inline asm
	add.s32 	%r342, %r311, 4;
	setp.gt.s32 	%p76, %r342, %r335;
	mov.b32 	%f337, %r322;
	add.f32 	%f338, %f336, %f337;
	selp.f32 	%f339, %f336, %f338, %p76;
	mov.b32 	%r328, %f339;
	mov.b32 	%r329, 8;
	// begin inline asm
	shfl.sync.down.b32 %r327, %r328, %r329, %r335, %r336;
	// end inline asm
	add.s32 	%r343, %r311, 8;
	setp.gt.s32 	%p77, %r343, %r335;
	mov.b32 	%f340, %r327;
	add.f32 	%f341, %f339, %f340;
	selp.f32 	%f342, %f339, %f341, %p77;
	mov.b32 	%r333, %f342;
	mov.b32 	%r334, 16;
	// begin inline asm
	shfl.sync.down.b32 %r332, %r333, %r334, %r335, %r336;
	// end inline asm
	add.s32 	%r344, %r311, 16;
	setp.gt.s32 	%p78, %r344, %r335;
	mov.b32 	%f343, %r332;
	add.f32 	%f344, %f342, %f343;
	selp.f32 	%f418, %f342, %f344, %p78;
	setp.ne.s32 	%p79, %r311, 0;
	@%p79 bra 	$L__BB11_20;
	shr.u32 	%r345, %r1, 3;
	and.b32  	%r346, %r345, 124;
	mov.u32 	%r347, _ZZN3cub18CUB_300001_SM_10006detail6reduce28DeviceReduceSingleTileKernelINS2_10policy_hubIfyN4cuda3std3__44plusIfEEE10Policy1000EPfSC_iS9_ffNS7_10__identityEEEvT0_T1_T2_T3_T4_T6_E12temp_storage;
	add.s32 	%r348, %r347, %r346;
	st.shared.f32 	[%r348+8], %f418;
$L__BB11_20:
	bar.sync 	0;
	setp.ne.s32 	%p80, %r1, 0;
	@%p80 bra 	$L__BB11_72;
	setp.gt.s32 	%p81, %r67, 32;
	ld.shared.f32 	%f345, [_ZZN3cub18CUB_300001_SM_10006detail6reduce28DeviceReduceSingleTileKernelINS2_10policy_hubIfyN4cuda3std3__44plusIfEEE10Policy1000EPfSC_iS9_ffNS7_10__identityEEEvT0_T1_T2_T3_T4_T6_E12temp_storage+12];
	add.f32 	%f346, %f418, %f345;
	selp.f32 	%f347, %f346, %f418, %p81;
	setp.gt.s32 	%p82, %r67, 64;
	ld.shared.f32 	%f348, [_ZZN3cub18CUB_300001_SM_10006detail6reduce28DeviceReduceSingleTileKernelINS2_10policy_hubIfyN4cuda3std3__44plusIfEEE10Policy1000EPfSC_iS9_ffNS7_10__identityEEEvT0_T1_T2_T3_T4_T6_E12temp_storage+16];
	add.f32 	%f349, %f348, %f347;
	selp.f32 	%f350, %f349, %f347, %p82;
	setp.gt.s32 	%p83, %r67, 96;
	ld.shared.f32 	%f351, [_ZZN3cub18CUB_300001_SM_10006detail6reduce28DeviceReduceSingleTileKernelINS2_10policy_hubIfyN4cuda3std3__44plusIfEEE10Policy1000EPfSC_iS9_ffNS7_10__identityEEEvT0_T1_T2_T3_T4_T6_E12temp_storage+20];
	add.f32 	%f352, %f351, %f350;
	selp.f32 	%f353, %f352, %f350, %p83;
	setp.gt.s32 	%p84, %r67, 128;
	ld.shared.f32 	%f354, [_ZZN3cub18CUB_300001_SM_10006detail6reduce28DeviceReduceSingleTileKernelINS2_10policy_hubIfyN4cuda3std3__44plusIfEEE10Policy1000EPfSC_iS9_ffNS7_10__identityEEEvT0_T1_T2_T3_T4_T6_E12temp_storage+24];
	add.f32 	%f355, %f354, %f353;
	selp.f32 	%f356, %f355, %f353, %p84;
	setp.gt.s32 	%p85, %r67, 160;
	ld.shared.f32 	%f357, [_ZZN3cub18CUB_300001_SM_10006detail6reduce28DeviceReduceSingleTileKernelINS2_10policy_hubIfyN4cuda3std3__44plusIfEEE10Policy1000EPfSC_iS9_ffNS7_10__identityEEEvT0_T1_T2_T3_T4_T6_E12temp_storage+28];
	add.f32 	%f358, %f357, %f356;
	selp.f32 	%f359, %f358, %f356, %p85;
	setp.gt.s32 	%p86, %r67, 192;
	ld.shared.f32 	%f360, [_ZZN3cub18CUB_300001_SM_10006detail6reduce28DeviceReduceSingleTileKernelINS2_10policy_hubIfyN4cuda3std3__44plusIfEEE10Policy1000EPfSC_iS9_ffNS7_10__identityEEEvT0_T1_T2_T3_T4_T6_E12temp_storage+32];
	add.f32 	%f361, %f360, %f359;
	selp.f32 	%f362, %f361, %f359, %p86;
	setp.gt.s32 	%p87, %r67, 224;
	ld.shared.f32 	%f363, [_ZZN3cub18CUB_300001_SM_10006detail6reduce28DeviceReduceSingleTileKernelINS2_10policy_hubIfyN4cuda3std3__44plusIfEEE10Policy1000EPfSC_iS9_ffNS7_10__identityEEEvT0_T1_T2_T3_T4_T6_E12temp_storage+36];
	add.f32 	%f364, %f363, %f362;
	selp.f32 	%f418, %f364, %f362, %p87;
	bra.uni 	$L__BB11_72;
$L__BB11_22:
	mov.u32 	%r13, %tid.x;
	shl.b32 	%r224, %r13, 2;
	mul.wide.u32 	%rd86, %r224, 4;
	add.s64 	%rd76, %rd16, %rd86;
	// begin inline asm
	ld.global.nc.v2.u64 {%rd74, %rd75}, [%rd76];
	// end inline asm
	mov.b64 	{%r225, %r226}, %rd75;
	mov.b64 	{%r227, %r228}, %rd74;
	mov.b32 	%f225, %r228;
	mov.b32 	%f226, %r227;
	mov.b32 	%f227, %r226;
	mov.b32 	%f228, %r225;
	add.s64 	%rd79, %rd76, 4096;
	// begin inline asm
	ld.global.nc.v2.u64 {%rd77, %rd78}, [%rd79];
	// end inline asm
	mov.b64 	{%r229, %r230}, %rd78;
	mov.b64 	{%r231, %r232}, %rd77;
	mov.b32 	%f229, %r232;
	mov.b32 	%f230, %r231;
	mov.b32 	%f231, %r230;
	mov.b32 	%f232, %r229;
	add.s64 	%rd82, %rd76, 8192;
	// begin inline asm
	ld.global.nc.v2.u64 {%rd80, %rd81}, [%rd82];
	// end inline asm
	mov.b64 	{%r233, %r234}, %rd81;
	mov.b64 	{%r235, %r236}, %rd80;
	mov.b32 	%f233, %r236;
	mov.b32 	%f234, %r235;
	mov.b32 	%f235, %r234;
	mov.b32 	%f236, %r233;
	add.s64 	%rd85, %rd76, 12288;
	// begin inline asm
	ld.global.nc.v2.u64 {%rd83, %rd84}, [%rd85];
	// end inline asm
	mov.b64 	{%r237, %r238}, %rd84;
	mov.b64 	{%r239, %r240}, %rd83;
	mov.b32 	%f237, %r240;
	mov.b32 	%f238, %r239;
	mov.b32 	%f239, %r238;
	mov.b32 	%f240, %r237;
	add.f32 	%f241, %f226, %f225;
	add.f32 	%f242, %f228, %f227;
	add.f32 	%f243, %f230, %f229;
	add.f32 	%f244, %f232, %f231;
	add.f32 	%f245, %f234, %f233;
	add.f32 	%f246, %f236, %f235;
	add.f32 	%f247, %f238, %f237;
	add.f32 	%f248, %f240, %f239;
	add.f32 	%f249, %f241, %f242;
	add.f32 	%f250, %f243, %f244;
	add.f32 	%f251, %f245, %f246;
	add.f32 	%f252, %f247, %f248;
	add.f32 	%f253, %f249, %f250;
	add.f32 	%f254, %f251, %f252;
	add.f32 	%f404, %f253, %f254;
	setp.lt.u32 	%p50, %r67, 8192;
	mov.b32 	%r387, 4096;
	@%p50 bra 	$L__BB11_26;
	add.s32 	%r14, %r67, -4096;
	mov.b32 	%r387, 4096;
$L__BB11_24:
	mul.wide.s32 	%rd99, %r387, 4;
	add.s64 	%rd89, %rd76, %rd99;
	// begin inline asm
	ld.global.nc.v2.u64 {%rd87, %rd88}, [%rd89];
	// end inline asm
	mov.b64 	{%r242, %r243}, %rd88;
	mov.b64 	{%r244, %r245}, %rd87;
	mov.b32 	%f255, %r245;
	mov.b32 	%f256, %r244;
	mov.b32 	%f257, %r243;
	mov.b32 	%f258, %r242;
	add.s64 	%rd92, %rd89, 4096;
	// begin inline asm
	ld.global.nc.v2.u64 {%rd90, %rd91}, [%rd92];
	// end inline asm
	mov.b64 	{%r246, %r247}, %rd91;
	mov.b64 	{%r248, %r249}, %rd90;
	mov.b32 	%f259, %r249;
	mov.b32 	%f260, %r248;
	mov.b32 	%f261, %r247;
	mov.b32 	%f262, %r246;
	add.s64 	%rd95, %rd89, 8192;
	// begin inline asm
	ld.global.nc.v2.u64 {%rd93, %rd94}, [%rd95];
	// end inline asm
	mov.b64 	{%r250, %r251}, %rd94;
	mov.b64 	{%r252, %r253}, %rd93;
	mov.b32 	%f263, %r253;
	mov.b32 	%f264, %r252;
	mov.b32 	%f265, %r251;
	mov.b32 	%f266, %r250;
	add.s64 	%rd98, %rd89, 12288;
	// begin inline asm
	ld.global.nc.v2.u64 {%rd96, %rd97}, [%rd98];
	// end inline asm
	mov.b64 	{%r254, %r255}, %rd97;
	mov.b64 	{%r256, %r257}, %rd96;
	mov.b32 	%f267, %r257;
	mov.b32 	%f268, %r256;
	mov.b32 	%f269, %r255;
	mov.b32 	%f270, %r254;
	add.f32 	%f271, %f404, %f256;
	add.f32 	%f272, %f255, %f258;
	add.f32 	%f273, %f257, %f260;
	add.f32 	%f274, %f259, %f262;
	add.f32 	%f275, %f261, %f264;
	add.f32 	%f276, %f263, %f266;
	add.f32 	%f277, %f265, %f268;
	add.f32 	%f278, %f267, %f270;
	add.f32 	%f279, %f271, %f272;
	add.f32 	%f280, %f273, %f274;
	add.f32 	%f281, %f275, %f276;
	add.f32 	%f282, %f277, %f278;
	add.f32 	%f283, %f279, %f280;
	add.f32 	%f284, %f281, %f282;
	add.f32 	%f285, %f283, %f284;
	add.f32 	%f404, %f285, %f269;
	sub.s32 	%r258, %r67, %r387;
	setp.lt.s32 	%p51, %r258, 4096;
	@%p51 bra 	$L__BB11_34;
	add.s32 	%r387, %r387, 4096;
	setp.le.s32 	%p52, %r387, %r14;
	@%p52 bra 	$L__BB11_24;
$L__BB11_26:
	setp.le.s32 	%p53, %r67, %r387;
	@%p53 bra 	$L__BB11_34;
	sub.s32 	%r18, %r67, %r387;
	setp.ge.s32 	%p54, %r13, %r18;
	@%p54 bra 	$L__BB11_34;
	not.b32 	%r259, %r13;
	add.s32 	%r260, %r67, %r259;
	sub.s32 	%r19, %r260, %r387;
	and.b32  	%r261, %r19, 768;
	setp.eq.s32 	%p55, %r261, 768;
	mov.u32 	%r391, %r13;
	@%p55 bra 	$L__BB11_31;
	add.s32 	%r389, %r13, %r387;
	shr.u32 	%r262, %r19, 8;
	add.s32 	%r263, %r262, 1;
	and.b32  	%r264, %r263, 3;
	neg.s32 	%r388, %r264;
	mov.u32 	%r391, %r13;
$L__BB11_30:
	.pragma "nounroll";
	mul.wide.u32 	%rd101, %r389, 4;
	add.s64 	%rd100, %rd16, %rd101;
	// begin inline asm
	ld.global.nc.u32 %r265, [%rd100];
	// end inline asm
	mov.b32 	%f287, %r265;
	add.f32 	%f404, %f404, %f287;
	add.s32 	%r391, %r391, 256;
	add.s32 	%r389, %r389, 256;
	add.s32 	%r388, %r388, 1;
	setp.ne.s32 	%p56, %r388, 0;
	@%p56 bra 	$L__BB11_30;
$L__BB11_31:
	setp.lt.u32 	%p57, %r19, 768;
	@%p57 bra 	$L__BB11_34;
	cvt.u64.u32 	%rd102, %r391;
	cvt.u64.u32 	%rd103, %r387;
	add.s64 	%rd104, %rd102, %rd103;
	shl.b64 	%rd105, %rd104, 2;
	add.s64 	%rd106, %rd105, %rd16;
	add.s64 	%rd122, %rd106, 2048;
	add.s32 	%r392, %r391, %r387;
$L__BB11_33:
	mul.wide.u32 	%rd111, %r392, 4;
	add.s64 	%rd107, %rd16, %rd111;
	// begin inline asm
	ld.global.nc.u32 %r266, [%rd107];
	// end inline asm
	mov.b32 	%f288, %r266;
	add.f32 	%f289, %f404, %f288;
	add.s64 	%rd108, %rd122, -1024;
	// begin inline asm
	ld.global.nc.u32 %r267, [%rd108];
	// end inline asm
	mov.b32 	%f290, %r267;
	add.f32 	%f291, %f289, %f290;
	// begin inline asm
	ld.global.nc.u32 %r268, [%rd122];
	// end inline asm
	mov.b32 	%f292, %r268;
	add.f32 	%f293, %f291, %f292;
	add.s64 	%rd110, %rd122, 1024;
	// begin inline asm
	ld.global.nc.u32 %r269, [%rd110];
	// end inline asm
	mov.b32 	%f294, %r269;
	add.f32 	%f404, %f293, %f294;
	add.s32 	%r391, %r391, 1024;
	add.s64 	%rd122, %rd122, 4096;
	add.s32 	%r392, %r392, 1024;
	setp.lt.s32 	%p58, %r391, %r18;
	@%p58 bra 	$L__BB11_33;
$L__BB11_34:
	// begin inline asm
	mov.u32 %r270, %laneid;
	// end inline asm
	mov.b32 	%r272, %f404;
	mov.b32 	%r273, 1;
	mov.b32 	%r294, 31;
	mov.b32 	%r295, -1;
	// begin inline asm
	shfl.sync.down.b32 %r271, %r272, %r273, %r294, %r295;
	// end inline asm
	setp.gt.s32 	%p59, %r270, 30;
	mov.b32 	%f295, %r271;
	add.f32 	%f296, %f404, %f295;
	selp.f32 	%f297, %f404, %f296, %p59;
	mov.b32 	%r277, %f297;
	mov.b32 	%r278, 2;
	// begin inline asm
	shfl.sync.down.b32 %r276, %r277, %r278, %r294, %r295;
	// end inline asm
	setp.gt.s32 	%p60, %r270, 29;
	mov.b32 	%f298, %r276;
	add.f32 	%f299, %f297, %f298;
	selp.f32 	%f300, %f297, %f299, %p60;
	mov.b32 	%r282, %f300;
	mov.b32 	%r283, 4;
	// begin inline asm
	shfl.sync.down.b32 %r281, %r282, %r283, %r294, %r295;
	// end inline asm
	setp.gt.s32 	%p61, %r270, 27;
	mov.b32 	%f301, %r281;
	add.f32 	%f302, %f300, %f301;
	selp.f32 	%f303, %f300, %f302, %p61;
	mov.b32 	%r287, %f303;
	mov.b32 	%r288, 8;
	// begin inline asm
	shfl.sync.down.b32 %r286, %r287, %r288, %r294, %r295;
	// end inline asm
	setp.gt.s32 	%p62, %r270, 23;
	mov.b32 	%f304, %r286;
	add.f32 	%f305, %f303, %f304;
	selp.f32 	%f306, %f303, %f305, %p62;
	mov.b32 	%r292, %f306;
	mov.b32 	%r293, 16;
	// begin inline asm
	shfl.sync.down.b32 %r291, %r292, %r293, %r294, %r295;
	// end inline asm
	setp.gt.s32 	%p63, %r270, 15;
	mov.b32 	%f307, %r291;
	add.f32 	%f26, %f306, %f307;
	selp.f32 	%f418, %f306, %f26, %p63;
	setp.ne.s32 	%p64, %r270, 0;
	@%p64 bra 	$L__BB11_36;
	shr.u32 	%r296, %r13, 3;
	and.b32  	%r297, %r296, 124;
	mov.u32 	%r298, _ZZN3cub18CUB_300001_SM_10006detail6reduce28DeviceReduceSingleTileKernelINS2_10policy_hubIfyN4cuda3std3__44plusIfEEE10Policy1000EPfSC_iS9_ffNS7_10__identityEEEvT0_T1_T2_T3_T4_T6_E12temp_storage;
	add.s32 	%r299, %r298, %r297;
	st.shared.f32 	[%r299+8], %f26;
$L__BB11_36:
	bar.sync 	0;
	setp.ne.s32 	%p65, %r13, 0;
	@%p65 bra 	$L__BB11_72;
	ld.shared.f32 	%f308, [_ZZN3cub18CUB_300001_SM_10006detail6reduce28DeviceReduceSingleTileKernelINS2_10policy_hubIfyN4cuda3std3__44plusIfEEE10Policy1000EPfSC_iS9_ffNS7_10__identityEEEvT0_T1_T2_T3_T4_T6_E12temp_storage+12];
	add.f32 	%f309, %f418, %f308;
	ld.shared.f32 	%f310, [_ZZN3cub18CUB_300001_SM_10006detail6reduce28DeviceReduceSingleTileKernelINS2_10policy_hubIfyN4cuda3std3__44plusIfEEE10Policy1000EPfSC_iS9_ffNS7_10__identityEEEvT0_T1_T2_T3_T4_T6_E12temp_storage+16];
	add.f32 	%f311, %f309, %f310;
	ld.shared.f32 	%f312, [_ZZN3cub18CUB_300001_SM_10006detail6reduce28DeviceReduceSingleTileKernelINS2_10policy_hubIfyN4cuda3std3__44plusIfEEE10Policy1000EPfSC_iS9_ffNS7_10__identityEEEvT0_T1_T2_T3_T4_T6_E12temp_storage+20];
	add.f32 	%f313, %f311, %f312;
	ld.shared.f32 	%f314, [_ZZN3cub18CUB_300001_SM_10006detail6reduce28DeviceReduceSingleTileKernelINS2_10policy_hubIfyN4cuda3std3__44plusIfEEE10Policy1000EPfSC_iS9_ffNS7_10__identityEEEvT0_T1_T2_T3_T4_T6_E12temp_storage+24];
	add.f32 	%f315, %f313, %f314;
	ld.shared.f32 	%f316, [_ZZN3cub18CUB_300001_SM_10006detail6reduce28DeviceReduceSingleTileKernelINS2_10policy_hubIfyN4cuda3std3__44plusIfEEE10Policy1000EPfSC_iS9_ffNS7_10__identityEEEvT0_T1_T2_T3_T4_T6_E12temp_storage+28];
	add.f32 	%f317, %f315, %f316;
	ld.shared.f32 	%f318, [_ZZN3cub18CUB_300001_SM_10006detail6reduce28DeviceReduceSingleTileKernelINS2_10policy_hubIfyN4cuda3std3__44plusIfEEE10Policy1000EPfSC_iS9_ffNS7_10__identityEEEvT0_T1_T2_T3_T4_T6_E12temp_storage+32];
	add.f32 	%f319, %f317, %f318;
	ld.shared.f32 	%f320, [_ZZN3cub18CUB_300001_SM_10006detail6reduce28DeviceReduceSingleTileKernelINS2_10policy_hubIfyN4cuda3std3__44plusIfEEE10Policy1000EPfSC_iS9_ffNS7_10__identityEEEvT0_T1_T2_T3_T4_T6_E12temp_storage+36];
	add.f32 	%f418, %f319, %f320;
	bra.uni 	$L__BB11_72;
$L__BB11_38:
	setp.gt.s32 	%p3, %r67, 4095;
	@%p3 bra 	$L__BB11_56;
	mov.u32 	%r34, %tid.x;
	setp.ge.s32 	%p20, %r34, %r67;
	mov.f32 	%f410, 0f00000000;
	mov.u32 	%r397, %r34;
	@%p20 bra 	$L__BB11_41;
	mul.wide.u32 	%rd66, %r34, 4;
	add.s64 	%rd65, %rd16, %rd66;
	// begin inline asm
	ld.global.nc.u32 %r144, [%rd65];
	// end inline asm
	mov.b32 	%f410, %r144;
	add.s32 	%r397, %r34, 256;
$L__BB11_41:
	setp.ge.s32 	%p21, %r397, %r67;
	@%p21 bra 	$L__BB11_47;
	not.b32 	%r145, %r397;
	add.s32 	%r37, %r67, %r145;
	and.b32  	%r146, %r37, 768;
	setp.eq.s32 	%p22, %r146, 768;
	@%p22 bra 	$L__BB11_45;
	mul.wide.u32 	%rd67, %r397, 4;
	add.s64 	%rd123, %rd16, %rd67;
	shr.u32 	%r147, %r37, 8;
	add.s32 	%r148, %r147, 1;
	and.b32  	%r149, %r148, 3;
	neg.s32 	%r395, %r149;
$L__BB11_44:
	.pragma "nounroll";
	// begin inline asm
	ld.global.nc.u32 %r150, [%rd123];
	// end inline asm
	mov.b32 	%f157, %r150;
	add.f32 	%f410, %f410, %f157;
	add.s32 	%r397, %r397, 256;
	add.s64 	%rd123, %rd123, 1024;
	add.s32 	%r395, %r395, 1;
	setp.ne.s32 	%p23, %r395, 0;
	@%p23 bra 	$L__BB11_44;
$L__BB11_45:
	setp.lt.u32 	%p24, %r37, 768;
	@%p24 bra 	$L__BB11_47;
$L__BB11_46:
	mul.wide.s32 	%rd73, %r397, 4;
	add.s64 	%rd69, %rd16, %rd73;
	// begin inline asm
	ld.global.nc.u32 %r151, [%rd69];
	// end inline asm
	mov.b32 	%f158, %r151;
	add.f32 	%f159, %f410, %f158;
	add.s64 	%rd70, %rd69, 1024;
	// begin inline asm
	ld.global.nc.u32 %r152, [%rd70];
	// end inline asm
	mov.b32 	%f160, %r152;
	add.f32 	%f161, %f159, %f160;
	add.s64 	%rd71, %rd69, 2048;
	// begin inline asm
	ld.global.nc.u32 %r153, [%rd71];
	// end inline asm
	mov.b32 	%f162, %r153;
	add.f32 	%f163, %f161, %f162;
	add.s64 	%rd72, %rd69, 3072;
	// begin inline asm
	ld.global.nc.u32 %r154, [%rd72];
	// end inline asm
	mov.b32 	%f164, %r154;
	add.f32 	%f410, %f163, %f164;
	add.s32 	%r397, %r397, 1024;
	setp.lt.s32 	%p25, %r397, %r67;
	@%p25 bra 	$L__BB11_46;
$L__BB11_47:
	setp.lt.s32 	%p26, %r67, 256;
	@%p26 bra 	$L__BB11_52;
	// begin inline asm
	mov.u32 %r193, %laneid;
	// end inline asm
	mov.b32 	%r195, %f410;
	mov.b32 	%r196, 1;
	mov.b32 	%r217, 31;
	mov.b32 	%r218, -1;
	// begin inline asm
	shfl.sync.down.b32 %r194, %r195, %r196, %r217, %r218;
	// end inline asm
	setp.gt.s32 	%p42, %r193, 30;
	mov.b32 	%f199, %r194;
	add.f32 	%f200, %f410, %f199;
	selp.f32 	%f201, %f410, %f200, %p42;
	mov.b32 	%r200, %f201;
	mov.b32 	%r201, 2;
	// begin inline asm
	shfl.sync.down.b32 %r199, %r200, %r201, %r217, %r218;
	// end inline asm
	setp.gt.s32 	%p43, %r193, 29;
	mov.b32 	%f202, %r199;
	add.f32 	%f203, %f201, %f202;
	selp.f32 	%f204, %f201, %f203, %p43;
	mov.b32 	%r205, %f204;
	mov.b32 	%r206, 4;
	// begin inline asm
	shfl.sync.down.b32 %r204, %r205, %r206, %r217, %r218;
	// end inline asm
	setp.gt.s32 	%p44, %r193, 27;
	mov.b32 	%f205, %r204;
	add.f32 	%f206, %f204, %f205;
	selp.f32 	%f207, %f204, %f206, %p44;
	mov.b32 	%r210, %f207;
	mov.b32 	%r211, 8;
	// begin inline asm
	shfl.sync.down.b32 %r209, %r210, %r211, %r217, %r218;
	// end inline asm
	setp.gt.s32 	%p45, %r193, 23;
	mov.b32 	%f208, %r209;
	add.f32 	%f209, %f207, %f208;
	selp.f32 	%f210, %f207, %f209, %p45;
	mov.b32 	%r215, %f210;
	mov.b32 	%r216, 16;
	// begin inline asm
	shfl.sync.down.b32 %r214, %r215, %r216, %r217, %r218;
	// end inline asm
	setp.gt.s32 	%p46, %r193, 15;
	mov.b32 	%f211, %r214;
	add.f32 	%f38, %f210, %f211;
	selp.f32 	%f418, %f210, %f38, %p46;
	setp.ne.s32 	%p47, %r193, 0;
	@%p47 bra 	$L__BB11_50;
	shr.u32 	%r219, %r34, 3;
	and.b32  	%r220, %r219, 124;
	mov.u32 	%r221, _ZZN3cub18CUB_300001_SM_10006detail6reduce28DeviceReduceSingleTileKernelINS2_10policy_hubIfyN4cuda3std3__44plusIfEEE10Policy1000EPfSC_iS9_ffNS7_10__identityEEEvT0_T1_T2_T3_T4_T6_E12temp_storage;
	add.s32 	%r222, %r221, %r220;
	st.shared.f32 	[%r222+8], %f38;
$L__BB11_50:
	bar.sync 	0;
	setp.ne.s32 	%p48, %r34, 0;
	@%p48 bra 	$L__BB11_72;
	ld.shared.f32 	%f212, [_ZZN3cub18CUB_300001_SM_10006detail6reduce28DeviceReduceSingleTileKernelINS2_10policy_hubIfyN4cuda3std3__44plusIfEEE10Policy1000EPfSC_iS9_ffNS7_10__identityEEEvT0_T1_T2_T3_T4_T6_E12temp_storage+12];
	add.f32 	%f213, %f418, %f212;
	ld.shared.f32 	%f214, [_ZZN3cub18CUB_300001_SM_10006detail6reduce28DeviceReduceSingleTileKernelINS2_10policy_hubIfyN4cuda3std3__44plusIfEEE10Policy1000EPfSC_iS9_ffNS7_10__identityEEEvT0_T1_T2_T3_T4_T6_E12temp_storage+16];
	add.f32 	%f215, %f213, %f214;
	ld.shared.f32 	%f216, [_ZZN3cub18CUB_300001_SM_10006detail6reduce28DeviceReduceSingleTileKernelINS2_10policy_hubIfyN4cuda3std3__44plusIfEEE10Policy1000EPfSC_iS9_ffNS7_10__identityEEEvT0_T1_T2_T3_T4_T6_E12temp_storage+20];
	add.f32 	%f217, %f215, %f216;
	ld.shared.f32 	%f218, [_ZZN3cub18CUB_300001_SM_10006detail6reduce28DeviceReduceSingleTileKernelINS2_10policy_hubIfyN4cuda3std3__44plusIfEEE10Policy1000EPfSC_iS9_ffNS7_10__identityEEEvT0_T1_T2_T3_T4_T6_E12temp_storage+24];
	add.f32 	%f219, %f217, %f218;
	ld.shared.f32 	%f220, [_ZZN3cub18CUB_300001_SM_10006detail6reduce28DeviceReduceSingleTileKernelINS2_10policy_hubIfyN4cuda3std3__44plusIfEEE10Policy1000EPfSC_iS9_ffNS7_10__identityEEEvT0_T1_T2_T3_T4_T6_E12temp_storage+28];
	add.f32 	%f221, %f219, %f220;
	ld.shared.f32 	%f222, [_ZZN3cub18CUB_300001_SM_10006detail6reduce28DeviceReduceSingleTileKernelINS2_10policy_hubIfyN4cuda3std3__44plusIfEEE10Policy1000EPfSC_iS9_ffNS7_10__identityEEEvT0_T1_T2_T3_T4_T6_E12temp_storage+32];
	add.f32 	%f223, %f221, %f222;
	ld.shared.f32 	%f224, [_ZZN3cub18CUB_300001_SM_10006detail6reduce28DeviceReduceSingleTileKernelINS2_10policy_hubIfyN4cuda3std3__44plusIfEEE10Policy1000EPfSC_iS9_ffNS7_10__identityEEEvT0_T1_T2_T3_T4_T6_E12temp_storage+36];
	add.f32 	%f418, %f223, %f224;
	bra.uni 	$L__BB11_72;
$L__BB11_52:
	// begin inline asm
	mov.u32 %r155, %laneid;
	// end inline asm
	and.b32  	%r181, %r34, 992;
	add.s32 	%r182, %r181, 32;
	setp.gt.s32 	%p27, %r182, %r67;
	not.b32 	%r183, %r181;
	add.s32 	%r184, %r67, %r183;
	selp.b32 	%r179, %r184, 31, %p27;
	mov.b32 	%r157, %f410;
	mov.b32 	%r158, 1;
	mov.b32 	%r180, -1;
	// begin inline asm
	shfl.sync.down.b32 %r156, %r157, %r158, %r179, %r180;
	// end inline asm
	setp.lt.s32 	%p28, %r155, %r179;
	mov.b32 	%f165, %r156;
	add.f32 	%f166, %f410, %f165;
	selp.f32 	%f167, %f166, %f410, %p28;
	mov.b32 	%r162, %f167;
	mov.b32 	%r163, 2;
	// begin inline asm
	shfl.sync.down.b32 %r161, %r162, %r163, %r179, %r180;
	// end inline asm
	add.s32 	%r185, %r155, 2;
	setp.gt.s32 	%p29, %r185, %r179;
	mov.b32 	%f168, %r161;
	add.f32 	%f169, %f167, %f168;
	selp.f32 	%f170, %f167, %f169, %p29;
	mov.b32 	%r167, %f170;
	mov.b32 	%r168, 4;
	// begin inline asm
	shfl.sync.down.b32 %r166, %r167, %r168, %r179, %r180;
	// end inline asm
	add.s32 	%r186, %r155, 4;
	setp.gt.s32 	%p30, %r186, %r179;
	mov.b32 	%f171, %r166;
	add.f32 	%f172, %f170, %f171;
	selp.f32 	%f173, %f170, %f172, %p30;
	mov.b32 	%r172, %f173;
	mov.b32 	%r173, 8;
	// begin inline asm
	shfl.sync.down.b32 %r171, %r172, %r173, %r179, %r180;
	// end inline asm
	add.s32 	%r187, %r155, 8;
	setp.gt.s32 	%p31, %r187, %r179;
	mov.b32 	%f174, %r171;
	add.f32 	%f175, %f173, %f174;
	selp.f32 	%f176, %f173, %f175, %p31;
	mov.b32 	%r177, %f176;
	mov.b32 	%r178, 16;
	// begin inline asm
	shfl.sync.down.b32 %r176, %r177, %r178, %r179, %r180;
	// end inline asm
	add.s32 	%r188, %r155, 16;
	setp.gt.s32 	%p32, %r188, %r179;
	mov.b32 	%f177, %r176;
	add.f32 	%f178, %f176, %f177;
	selp.f32 	%f418, %f176, %f178, %p32;
	setp.ne.s32 	%p33, %r155, 0;
	@%p33 bra 	$L__BB11_54;
	shr.u32 	%r189, %r34, 3;
	and.b32  	%r190, %r189, 124;
	mov.u32 	%r191, _ZZN3cub18CUB_300001_SM_10006detail6reduce28DeviceReduceSingleTileKernelINS2_10policy_hubIfyN4cuda3std3__44plusIfEEE10Policy1000EPfSC_iS9_ffNS7_10__identityEEEvT0_T1_T2_T3_T4_T6_E12temp_storage;
	add.s32 	%r192, %r191, %r190;
	st.shared.f32 	[%r192+8], %f418;
$L__BB11_54:
	bar.sync 	0;
	setp.ne.s32 	%p34, %r34, 0;
	@%p34 bra 	$L__BB11_72;
	setp.gt.s32 	%p35, %r67, 32;
	ld.shared.f32 	%f179, [_ZZN3cub18CUB_300001_SM_10006detail6reduce28DeviceReduceSingleTileKernelINS2_10policy_hubIfyN4cuda3std3__44plusIfEEE10Policy1000EPfSC_iS9_ffNS7_10__identityEEEvT0_T1_T2_T3_T4_T6_E12temp_storage+12];
	add.f32 	%f180, %f418, %f179;
	selp.f32 	%f181, %f180, %f418, %p35;
	setp.gt.s32 	%p36, %r67, 64;
	ld.shared.f32 	%f182, [_ZZN3cub18CUB_300001_SM_10006detail6reduce28DeviceReduceSingleTileKernelINS2_10policy_hubIfyN4cuda3std3__44plusIfEEE10Policy1000EPfSC_iS9_ffNS7_10__identityEEEvT0_T1_T2_T3_T4_T6_E12temp_storage+16];
	add.f32 	%f183, %f182, %f181;
	selp.f32 	%f184, %f183, %f181, %p36;
	setp.gt.s32 	%p37, %r67, 96;
	ld.shared.f32 	%f185, [_ZZN3cub18CUB_300001_SM_10006detail6reduce28DeviceReduceSingleTileKernelINS2_10policy_hubIfyN4cuda3std3__44plusIfEEE10Policy1000EPfSC_iS9_ffNS7_10__identityEEEvT0_T1_T2_T3_T4_T6_E12temp_storage+20];
	add.f32 	%f186, %f185, %f184;
	selp.f32 	%f187, %f186, %f184, %p37;
	setp.gt.s32 	%p38, %r67, 128;
	ld.shared.f32 	%f188, [_ZZN3cub18CUB_300001_SM_10006detail6reduce28DeviceReduceSingleTileKernelINS2_10policy_hubIfyN4cuda3std3__44plusIfEEE10Policy1000EPfSC_iS9_ffNS7_10__identityEEEvT0_T1_T2_T3_T4_T6_E12temp_storage+24];
	add.f32 	%f189, %f188, %f187;
	selp.f32 	%f190, %f189, %f187, %p38;
	setp.gt.s32 	%p39, %r67, 160;
	ld.shared.f32 	%f191, [_ZZN3cub18CUB_300001_SM_10006detail6reduce28DeviceReduceSingleTileKernelINS2_10policy_hubIfyN4cuda3std3__44plusIfEEE10Policy1000EPfSC_iS9_ffNS7_10__identityEEEvT0_T1_T2_T3_T4_T6_E12temp_storage+28];
	add.f32 	%f192, %f191, %f190;
	selp.f32 	%f193, %f192, %f190, %p39;
	setp.gt.s32 	%p40, %r67, 192;
	ld.shared.f32 	%f194, [_ZZN3cub18CUB_300001_SM_10006detail6reduce28DeviceReduceSingleTileKernelINS2_10policy_hubIfyN4cuda3std3__44plusIfEEE10Policy1000EPfSC_iS9_ffNS7_10__identityEEEvT0_T1_T2_T3_T4_T6_E12temp_storage+32];
	add.f32 	%f195, %f194, %f193;
	selp.f32 	%f196, %f195, %f193, %p40;
	setp.gt.s32 	%p41, %r67, 224;
	ld.shared.f32 	%f197, [_ZZN3cub18CUB_300001_SM_10006detail6reduce28DeviceReduceSingleTileKernelINS2_10policy_hubIfyN4cuda3std3__44plusIfEEE10Policy1000EPfSC_iS9_ffNS7_10__identityEEEvT0_T1_T2_T3_T4_T6_E12temp_storage+36];
	add.f32 	%f198, %f197, %f196;
	selp.f32 	%f418, %f198, %f196, %p41;
	bra.uni 	$L__BB11_72;
$L__BB11_56:
	mov.u32 	%r46, %tid.x;
	mul.wide.u32 	%rd35, %r46, 4;
	add.s64 	%rd19, %rd16, %rd35;
	// begin inline asm
	ld.global.nc.u32 %r68, [%rd19];
	// end inline asm
	mov.b32 	%f59, %r68;
	add.s64 	%rd20, %rd19, 1024;
	// begin inline asm
	ld.global.nc.u32 %r69, [%rd20];
	// end inline asm
	mov.b32 	%f60, %r69;
	add.s64 	%rd21, %rd19, 2048;
	// begin inline asm
	ld.global.nc.u32 %r70, [%rd21];
	// end inline asm
	mov.b32 	%f61, %r70;
	add.s64 	%rd22, %rd19, 3072;
	// begin inline asm
	ld.global.nc.u32 %r71, [%rd22];
	// end inline asm
	mov.b32 	%f62, %r71;
	add.s64 	%rd23, %rd19, 4096;
	// begin inline asm
	ld.global.nc.u32 %r72, [%rd23];
	// end inline asm
	mov.b32 	%f63, %r72;
	add.s64 	%rd24, %rd19, 5120;
	// begin inline asm
	ld.global.nc.u32 %r73, [%rd24];
	// end inline asm
	mov.b32 	%f64, %r73;
	add.s64 	%rd25, %rd19, 6144;
	// begin inline asm
	ld.global.nc.u32 %r74, [%rd25];
	// end inline asm
	mov.b32 	%f65, %r74;
	add.s64 	%rd26, %rd19, 7168;
	// begin inline asm
	ld.global.nc.u32 %r75, [%rd26];
	// end inline asm
	mov.b32 	%f66, %r75;
	add.s64 	%rd27, %rd19, 8192;
	// begin inline asm
	ld.global.nc.u32 %r76, [%rd27];
	// end inline asm
	mov.b32 	%f67, %r76;
	add.s64 	%rd28, %rd19, 9216;
	// begin inline asm
	ld.global.nc.u32 %r77, [%rd28];
	// end inline asm
	mov.b32 	%f68, %r77;
	add.s64 	%rd29, %rd19, 10240;
	// begin inline asm
	ld.global.nc.u32 %r78, [%rd29];
	// end inline asm
	mov.b32 	%f69, %r78;
	add.s64 	%rd30, %rd19, 11264;
	// begin inline asm
	ld.global.nc.u32 %r79, [%rd30];
	// end inline asm
	mov.b32 	%f70, %r79;
	add.s64 	%rd31, %rd19, 12288;
	// begin inline asm
	ld.global.nc.u32 %r80, [%rd31];
	// end inline asm
	mov.b32 	%f71, %r80;
	add.s64 	%rd32, %rd19, 13312;
	// begin inline asm
	ld.global.nc.u32 %r81, [%rd32];
	// end inline asm
	mov.b32 	%f72, %r81;
	add.s64 	%rd33, %rd19, 14336;
	// begin inline asm
	ld.global.nc.u32 %r82, [%rd33];
	// end inline asm
	mov.b32 	%f73, %r82;
	add.s64 	%rd34, %rd19, 15360;
	// begin inline asm
	ld.global.nc.u32 %r83, [%rd34];
	// end inline asm
	mov.b32 	%f74, %r83;
	add.f32 	%f75, %f59, %f60;
	add.f32 	%f76, %f61, %f62;
	add.f32 	%f77, %f63, %f64;
	add.f32 	%f78, %f65, %f66;
	add.f32 	%f79, %f67, %f68;
	add.f32 	%f80, %f69, %f70;
	add.f32 	%f81, %f71, %f72;
	add.f32 	%f82, %f73, %f74;
	add.f32 	%f83, %f75, %f76;
	add.f32 	%f84, %f77, %f78;
	add.f32 	%f85, %f79, %f80;
	add.f32 	%f86, %f81, %f82;
	add.f32 	%f87, %f83, %f84;
	add.f32 	%f88, %f85, %f86;
	add.f32 	%f417, %f87, %f88;
	setp.lt.u32 	%p4, %r67, 8192;
	mov.b32 	%r400, 4096;
	@%p4 bra 	$L__BB11_60;
	add.s32 	%r47, %r67, -4096;
	mov.b32 	%r400, 4096;
$L__BB11_58:
	mul.wide.s32 	%rd52, %r400, 4;
	add.s64 	%rd36, %rd19, %rd52;
	// begin inline asm
	ld.global.nc.u32 %r86, [%rd36];
	// end inline asm
	mov.b32 	%f89, %r86;
	add.s64 	%rd37, %rd36, 1024;
	// begin inline asm
	ld.global.nc.u32 %r87, [%rd37];
	// end inline asm
	mov.b32 	%f90, %r87;
	add.s64 	%rd38, %rd36, 2048;
	// begin inline asm
	ld.global.nc.u32 %r88, [%rd38];
	// end inline asm
	mov.b32 	%f91, %r88;
	add.s64 	%rd39, %rd36, 3072;
	// begin inline asm
	ld.global.nc.u32 %r89, [%rd39];
	// end inline asm
	mov.b32 	%f92, %r89;
	add.s64 	%rd40, %rd36, 4096;
	// begin inline asm
	ld.global.nc.u32 %r90, [%rd40];
	// end inline asm
	mov.b32 	%f93, %r90;
	add.s64 	%rd41, %rd36, 5120;
	// begin inline asm
	ld.global.nc.u32 %r91, [%rd41];
	// end inline asm
	mov.b32 	%f94, %r91;
	add.s64 	%rd42, %rd36, 6144;
	// begin inline asm
	ld.global.nc.u32 %r92, [%rd42];
	// end inline asm
	mov.b32 	%f95, %r92;
	add.s64 	%rd43, %rd36, 7168;
	// begin inline asm
	ld.global.nc.u32 %r93, [%rd43];
	// end inline asm
	mov.b32 	%f96, %r93;
	add.s64 	%rd44, %rd36, 8192;
	// begin inline asm
	ld.global.nc.u32 %r94, [%rd44];
	// end inline asm
	mov.b32 	%f97, %r94;
	add.s64 	%rd45, %rd36, 9216;
	// begin inline asm
	ld.global.nc.u32 %r95, [%rd45];
	// end inline asm
	mov.b32 	%f98, %r95;
	add.s64 	%rd46, %rd36, 10240;
	// begin inline asm
	ld.global.nc.u32 %r96, [%rd46];
	// end inline asm
	mov.b32 	%f99, %r96;
	add.s64 	%rd47, %rd36, 11264;
	// begin inline asm
	ld.global.nc.u32 %r97, [%rd47];
	// end inline asm
	mov.b32 	%f100, %r97;
	add.s64 	%rd48, %rd36, 12288;
	// begin inline asm
	ld.global.nc.u32 %r98, [%rd48];
	// end inline asm
	mov.b32 	%f101, %r98;
	add.s64 	%rd49, %rd36, 13312;
	// begin inline asm
	ld.global.nc.u32 %r99, [%rd49];
	// end inline asm
	mov.b32 	%f102, %r99;
	add.s64 	%rd50, %rd36, 14336;
	// begin inline asm
	ld.global.nc.u32 %r100, [%rd50];
	// end inline asm
	mov.b32 	%f103, %r100;
	add.s64 	%rd51, %rd36, 15360;
	// begin inline asm
	ld.global.nc.u32 %r101, [%rd51];
	// end inline asm
	mov.b32 	%f104, %r101;
	add.f32 	%f105, %f417, %f89;
	add.f32 	%f106, %f90, %f91;
	add.f32 	%f107, %f92, %f93;
	add.f32 	%f108, %f94, %f95;
	add.f32 	%f109, %f96, %f97;
	add.f32 	%f110, %f98, %f99;
	add.f32 	%f111, %f100, %f101;
	add.f32 	%f112, %f102, %f103;
	add.f32 	%f113, %f105, %f106;
	add.f32 	%f114, %f107, %f108;
	add.f32 	%f115, %f109, %f110;
	add.f32 	%f116, %f111, %f112;
	add.f32 	%f117, %f113, %f114;
	add.f32 	%f118, %f115, %f116;
	add.f32 	%f119, %f117, %f118;
	add.f32 	%f417, %f119, %f104;
	sub.s32 	%r102, %r67, %r400;
	setp.lt.s32 	%p5, %r102, 4096;
	@%p5 bra 	$L__BB11_68;
	add.s32 	%r400, %r400, 4096;
	setp.le.s32 	%p6, %r400, %r47;
	@%p6 bra 	$L__BB11_58;
$L__BB11_60:
	setp.le.s32 	%p7, %r67, %r400;
	@%p7 bra 	$L__BB11_68;
	sub.s32 	%r51, %r67, %r400;
	setp.ge.s32 	%p8, %r46, %r51;
	@%p8 bra 	$L__BB11_68;
	not.b32 	%r103, %r46;
	add.s32 	%r104, %r67, %r103;
	sub.s32 	%r52, %r104, %r400;
	and.b32  	%r105, %r52, 768;
	setp.eq.s32 	%p9, %r105, 768;
	mov.u32 	%r404, %r46;
	@%p9 bra 	$L__BB11_65;
	add.s32 	%r402, %r46, %r400;
	shr.u32 	%r106, %r52, 8;
	add.s32 	%r107, %r106, 1;
	and.b32  	%r108, %r107, 3;
	neg.s32 	%r401, %r108;
	mov.u32 	%r404, %r46;
$L__BB11_64:
	.pragma "nounroll";
	mul.wide.u32 	%rd54, %r402, 4;
	add.s64 	%rd53, %rd16, %rd54;
	// begin inline asm
	ld.global.nc.u32 %r109, [%rd53];
	// end inline asm
	mov.b32 	%f121, %r109;
	add.f32 	%f417, %f417, %f121;
	add.s32 	%r404, %r404, 256;
	add.s32 	%r402, %r402, 256;
	add.s32 	%r401, %r401, 1;
	setp.ne.s32 	%p10, %r401, 0;
	@%p10 bra 	$L__BB11_64;
$L__BB11_65:
	setp.lt.u32 	%p11, %r52, 768;
	@%p11 bra 	$L__BB11_68;
	cvt.u64.u32 	%rd55, %r404;
	cvt.u64.u32 	%rd56, %r400;
	add.s64 	%rd57, %rd55, %rd56;
	shl.b64 	%rd58, %rd57, 2;
	add.s64 	%rd59, %rd58, %rd16;
	add.s64 	%rd124, %rd59, 2048;
	add.s32 	%r405, %r404, %r400;
$L__BB11_67:
	mul.wide.u32 	%rd64, %r405, 4;
	add.s64 	%rd60, %rd16, %rd64;
	// begin inline asm
	ld.global.nc.u32 %r110, [%rd60];
	// end inline asm
	mov.b32 	%f122, %r110;
	add.f32 	%f123, %f417, %f122;
	add.s64 	%rd61, %rd124, -1024;
	// begin inline asm
	ld.global.nc.u32 %r111, [%rd61];
	// end inline asm
	mov.b32 	%f124, %r111;
	add.f32 	%f125, %f123, %f124;
	// begin inline asm
	ld.global.nc.u32 %r112, [%rd124];
	// end inline asm
	mov.b32 	%f126, %r112;
	add.f32 	%f127, %f125, %f126;
	add.s64 	%rd63, %rd124, 1024;
	// begin inline asm
	ld.global.nc.u32 %r113, [%rd63];
	// end inline asm
	mov.b32 	%f128, %r113;
	add.f32 	%f417, %f127, %f128;
	add.s32 	%r404, %r404, 1024;
	add.s64 	%rd124, %rd124, 4096;
	add.s32 	%r405, %r405, 1024;
	setp.lt.s32 	%p12, %r404, %r51;
	@%p12 bra 	$L__BB11_67;
$L__BB11_68:
	// begin inline asm
	mov.u32 %r114, %laneid;
	// end inline asm
	mov.b32 	%r116, %f417;
	mov.b32 	%r117, 1;
	mov.b32 	%r138, 31;
	mov.b32 	%r139, -1;
	// begin inline asm
	shfl.sync.down.b32 %r115, %r116, %r117, %r138, %r139;
	// end inline asm
	setp.gt.s32 	%p13, %r114, 30;
	mov.b32 	%f129, %r115;
	add.f32 	%f130, %f417, %f129;
	selp.f32 	%f131, %f417, %f130, %p13;
	mov.b32 	%r121, %f131;
	mov.b32 	%r122, 2;
	// begin inline asm
	shfl.sync.down.b32 %r120, %r121, %r122, %r138, %r139;
	// end inline asm
	setp.gt.s32 	%p14, %r114, 29;
	mov.b32 	%f132, %r120;
	add.f32 	%f133, %f131, %f132;
	selp.f32 	%f134, %f131, %f133, %p14;
	mov.b32 	%r126, %f134;
	mov.b32 	%r127, 4;
	// begin inline asm
	shfl.sync.down.b32 %r125, %r126, %r127, %r138, %r139;
	// end inline asm
	setp.gt.s32 	%p15, %r114, 27;
	mov.b32 	%f135, %r125;
	add.f32 	%f136, %f134, %f135;
	selp.f32 	%f137, %f134, %f136, %p15;
	mov.b32 	%r131, %f137;
	mov.b32 	%r132, 8;
	// begin inline asm
	shfl.sync.down.b32 %r130, %r131, %r132, %r138, %r139;
	// end inline asm
	setp.gt.s32 	%p16, %r114, 23;
	mov.b32 	%f138, %r130;
	add.f32 	%f139, %f137, %f138;
	selp.f32 	%f140, %f137, %f139, %p16;
	mov.b32 	%r136, %f140;
	mov.b32 	%r137, 16;
	// begin inline asm
	shfl.sync.down.b32 %r135, %r136, %r137, %r138, %r139;
	// end inline asm
	setp.gt.s32 	%p17, %r114, 15;
	mov.b32 	%f141, %r135;
	add.f32 	%f54, %f140, %f141;
	selp.f32 	%f418, %f140, %f54, %p17;
	setp.ne.s32 	%p18, %r114, 0;
	@%p18 bra 	$L__BB11_70;
	shr.u32 	%r140, %r46, 3;
	and.b32  	%r141, %r140, 124;
	mov.u32 	%r142, _ZZN3cub18CUB_300001_SM_10006detail6reduce28DeviceReduceSingleTileKernelINS2_10policy_hubIfyN4cuda3std3__44plusIfEEE10Policy1000EPfSC_iS9_ffNS7_10__identityEEEvT0_T1_T2_T3_T4_T6_E12temp_storage;
	add.s32 	%r143, %r142, %r141;
	st.shared.f32 	[%r143+8], %f54;
$L__BB11_70:
	bar.sync 	0;
	setp.ne.s32 	%p19, %r46, 0;
	@%p19 bra 	$L__BB11_72;
	ld.shared.f32 	%f142, [_ZZN3cub18CUB_300001_SM_10006detail6reduce28DeviceReduceSingleTileKernelINS2_10policy_hubIfyN4cuda3std3__44plusIfEEE10Policy1000EPfSC_iS9_ffNS7_10__identityEEEvT0_T1_T2_T3_T4_T6_E12temp_storage+12];
	add.f32 	%f143, %f418, %f142;
	ld.shared.f32 	%f144, [_ZZN3cub18CUB_300001_SM_10006detail6reduce28DeviceReduceSingleTileKernelINS2_10policy_hubIfyN4cuda3std3__44plusIfEEE10Policy1000EPfSC_iS9_ffNS7_10__identityEEEvT0_T1_T2_T3_T4_T6_E12temp_storage+16];
	add.f32 	%f145, %f143, %f144;
	ld.shared.f32 	%f146, [_ZZN3cub18CUB_300001_SM_10006detail6reduce28DeviceReduceSingleTileKernelINS2_10policy_hubIfyN4cuda3std3__44plusIfEEE10Policy1000EPfSC_iS9_ffNS7_10__identityEEEvT0_T1_T2_T3_T4_T6_E12temp_storage+20];
	add.f32 	%f147, %f145, %f146;
	ld.shared.f32 	%f148, [_ZZN3cub18CUB_300001_SM_10006detail6reduce28DeviceReduceSingleTileKernelINS2_10policy_hubIfyN4cuda3std3__44plusIfEEE10Policy1000EPfSC_iS9_ffNS7_10__identityEEEvT0_T1_T2_T3_T4_T6_E12temp_storage+24];
	add.f32 	%f149, %f147, %f148;
	ld.shared.f32 	%f150, [_ZZN3cub18CUB_300001_SM_10006detail6reduce28DeviceReduceSingleTileKernelINS2_10policy_hubIfyN4cuda3std3__44plusIfEEE10Policy1000EPfSC_iS9_ffNS7_10__identityEEEvT0_T1_T2_T3_T4_T6_E12temp_storage+28];
	add.f32 	%f151, %f149, %f150;
	ld.shared.f32 	%f152, [_ZZN3cub18CUB_300001_SM_10006detail6reduce28DeviceReduceSingleTileKernelINS2_10policy_hubIfyN4cuda3std3__44plusIfEEE10Policy1000EPfSC_iS9_ffNS7_10__identityEEEvT0_T1_T2_T3_T4_T6_E12temp_storage+32];
	add.f32 	%f153, %f151, %f152;
	ld.shared.f32 	%f154, [_ZZN3cub18CUB_300001_SM_10006detail6reduce28DeviceReduceSingleTileKernelINS2_10policy_hubIfyN4cuda3std3__44plusIfEEE10Policy1000EPfSC_iS9_ffNS7_10__identityEEEvT0_T1_T2_T3_T4_T6_E12temp_storage+36];
	add.f32 	%f418, %f153, %f154;
$L__BB11_72:
	mov.u32 	%r379, %tid.x;
	setp.ne.s32 	%p95, %r379, 0;
	@%p95 bra 	$L__BB11_74;
	add.f32 	%f391, %f58, %f418;
	st.global.f32 	[%rd1], %f391;
$L__BB11_74:
	ret;

}
.func  (.param .b64 func_retval0) __internal_accurate_pow(
	.param .b64 __internal_accurate_pow_param_0,
	.param .b64 __internal_accurate_pow_param_1
)
{
	.reg .pred 	%p<8>;
	.reg .b32 	%r<49>;
	.reg .b32 	%f<3>;
	.reg .b64 	%fd<109>;

	ld.param.f64 	%fd10, [__internal_accurate_pow_param_0];
	ld.param.f64 	%fd11, [__internal_accurate_pow_param_1];
	{
	.reg .b32 %temp; 
	mov.b64 	{%temp, %r46}, %fd10;
	}
	{
	.reg .b32 %temp; 
	mov.b64 	{%r45, %temp}, %fd10;
	}
	shr.u32 	%r47, %r46, 20;
	setp.gt.u32 	%p1, %r46, 1048575;
	@%p1 bra 	$L__BB12_2;
	mul.f64 	%fd12, %fd10, 0d4350000000000000;
	{
	.reg .b32 %temp; 
	mov.b64 	{%temp, %r46}, %fd12;
	}
	{
	.reg .b32 %temp; 
	mov.b64 	{%r45, %temp}, %fd12;
	}
	shr.u32 	%r16, %r46, 20;
	add.s32 	%r47, %r16, -54;
$L__BB12_2:
	add.s32 	%r48, %r47, -1023;
	and.b32  	%r17, %r46, -2146435073;
	or.b32  	%r18, %r17, 1072693248;
	mov.b64 	%fd107, {%r45, %r18};
	setp.lt.u32 	%p2, %r18, 1073127583;
	@%p2 bra 	$L__BB12_4;
	{
	.reg .b32 %temp; 
	mov.b64 	{%r19, %temp}, %fd107;
	}
	{
	.reg .b32 %temp; 
	mov.b64 	{%temp, %r20}, %fd107;
	}
	add.s32 	%r21, %r20, -1048576;
	mov.b64 	%fd107, {%r19, %r21};
	add.s32 	%r48, %r47, -1022;
$L__BB12_4:
	add.f64 	%fd13, %fd107, 0dBFF0000000000000;
	add.f64 	%fd14, %fd107, 0d3FF0000000000000;
	rcp.approx.ftz.f64 	%fd15, %fd14;
	neg.f64 	%fd16, %fd14;
	fma.rn.f64 	%fd17, %fd16, %fd15, 0d3FF0000000000000;
	fma.rn.f64 	%fd18, %fd17, %fd17, %fd17;
	fma.rn.f64 	%fd19, %fd18, %fd15, %fd15;
	mul.f64 	%fd20, %fd13, %fd19;
	fma.rn.f64 	%fd21, %fd13, %fd19, %fd20;
	mul.f64 	%fd22, %fd21, %fd21;
	fma.rn.f64 	%fd23, %fd22, 0d3EB0F5FF7D2CAFE2, 0d3ED0F5D241AD3B5A;
	fma.rn.f64 	%fd24, %fd23, %fd22, 0d3EF3B20A75488A3F;
	fma.rn.f64 	%fd25, %fd24, %fd22, 0d3F1745CDE4FAECD5;
	fma.rn.f64 	%fd26, %fd25, %fd22, 0d3F3C71C7258A578B;
	fma.rn.f64 	%fd27, %fd26, %fd22, 0d3F6249249242B910;
	fma.rn.f64 	%fd28, %fd27, %fd22, 0d3F89999999999DFB;
	sub.f64 	%fd29, %fd13, %fd21;
	add.f64 	%fd30, %fd29, %fd29;
	neg.f64 	%fd31, %fd21;
	fma.rn.f64 	%fd32, %fd31, %fd13, %fd30;
	mul.f64 	%fd33, %fd19, %fd32;
	fma.rn.f64 	%fd34, %fd22, %fd28, 0d3FB5555555555555;
	mov.f64 	%fd35, 0d3FB5555555555555;
	sub.f64 	%fd36, %fd35, %fd34;
	fma.rn.f64 	%fd37, %fd22, %fd28, %fd36;
	add.f64 	%fd38, %fd37, 0dBC46A4CB00B9E7B0;
	add.f64 	%fd39, %fd34, %fd38;
	sub.f64 	%fd40, %fd34, %fd39;
	add.f64 	%fd41, %fd38, %fd40;
	mul.rn.f64 	%fd42, %fd21, %fd21;
	neg.f64 	%fd43, %fd42;
	fma.rn.f64 	%fd44, %fd21, %fd21, %fd43;
	{
	.reg .b32 %temp; 
	mov.b64 	{%r22, %temp}, %fd33;
	}
	{
	.reg .b32 %temp; 
	mov.b64 	{%temp, %r23}, %fd33;
	}
	add.s32 	%r24, %r23, 1048576;
	mov.b64 	%fd45, {%r22, %r24};
	fma.rn.f64 	%fd46, %fd21, %fd45, %fd44;
	mul.rn.f64 	%fd47, %fd42, %fd21;
	neg.f64 	%fd48, %fd47;
	fma.rn.f64 	%fd49, %fd42, %fd21, %fd48;
	fma.rn.f64 	%fd50, %fd42, %fd33, %fd49;
	fma.rn.f64 	%fd51, %fd46, %fd21, %fd50;
	mul.rn.f64 	%fd52, %fd39, %fd47;
	neg.f64 	%fd53, %fd52;
	fma.rn.f64 	%fd54, %fd39, %fd47, %fd53;
	fma.rn.f64 	%fd55, %fd39, %fd51, %fd54;
	fma.rn.f64 	%fd56, %fd41, %fd47, %fd55;
	add.f64 	%fd57, %fd52, %fd56;
	sub.f64 	%fd58, %fd52, %fd57;
	add.f64 	%fd59, %fd56, %fd58;
	add.f64 	%fd60, %fd21, %fd57;
	sub.f64 	%fd61, %fd21, %fd60;
	add.f64 	%fd62, %fd57, %fd61;
	add.f64 	%fd63, %fd59, %fd62;
	add.f64 	%fd64, %fd33, %fd63;
	add.f64 	%fd65, %fd60, %fd64;
	sub.f64 	%fd66, %fd60, %fd65;
	add.f64 	%fd67, %fd64, %fd66;
	xor.b32  	%r25, %r48, -2147483648;
	mov.b32 	%r26, 1127219200;
	mov.b64 	%fd68, {%r25, %r26};
	mov.b32 	%r27, -2147483648;
	mov.b64 	%fd69, {%r27, %r26};
	sub.f64 	%fd70, %fd68, %fd69;
	fma.rn.f64 	%fd71, %fd70, 0d3FE62E42FEFA39EF, %fd65;
	fma.rn.f64 	%fd72, %fd70, 0dBFE62E42FEFA39EF, %fd71;
	sub.f64 	%fd73, %fd72, %fd65;
	sub.f64 	%fd74, %fd67, %fd73;
	fma.rn.f64 	%fd75, %fd70, 0d3C7ABC9E3B39803F, %fd74;
	add.f64 	%fd76, %fd71, %fd75;
	sub.f64 	%fd77, %fd71, %fd76;
	add.f64 	%fd78, %fd75, %fd77;
	{
	.reg .b32 %temp; 
	mov.b64 	{%temp, %r28}, %fd11;
	}
	{
	.reg .b32 %temp; 
	mov.b64 	{%r29, %temp}, %fd11;
	}
	shl.b32 	%r30, %r28, 1;
	setp.gt.u32 	%p3, %r30, -33554433;
	and.b32  	%r31, %r28, -15728641;
	selp.b32 	%r32, %r31, %r28, %p3;
	mov.b64 	%fd79, {%r29, %r32};
	mul.rn.f64 	%fd80, %fd76, %fd79;
	neg.f64 	%fd81, %fd80;
	fma.rn.f64 	%fd82, %fd76, %fd79, %fd81;
	fma.rn.f64 	%fd83, %fd78, %fd79, %fd82;
	add.f64 	%fd4, %fd80, %fd83;
	sub.f64 	%fd84, %fd80, %fd4;
	add.f64 	%fd5, %fd83, %fd84;
	fma.rn.f64 	%fd85, %fd4, 0d3FF71547652B82FE, 0d4338000000000000;
	{
	.reg .b32 %temp; 
	mov.b64 	{%r13, %temp}, %fd85;
	}
	mov.f64 	%fd86, 0dC338000000000000;
	add.rn.f64 	%fd87, %fd85, %fd86;
	fma.rn.f64 	%fd88, %fd87, 0dBFE62E42FEFA39EF, %fd4;
	fma.rn.f64 	%fd89, %fd87, 0dBC7ABC9E3B39803F, %fd88;
	fma.rn.f64 	%fd90, %fd89, 0d3E5ADE1569CE2BDF, 0d3E928AF3FCA213EA;
	fma.rn.f64 	%fd91, %fd90, %fd89, 0d3EC71DEE62401315;
	fma.rn.f64 	%fd92, %fd91, %fd89, 0d3EFA01997C89EB71;
	fma.rn.f64 	%fd93, %fd92, %fd89, 0d3F2A01A014761F65;
	fma.rn.f64 	%fd94, %fd93, %fd89, 0d3F56C16C1852B7AF;
	fma.rn.f64 	%fd95, %fd94, %fd89, 0d3F81111111122322;
	fma.rn.f64 	%fd96, %fd95, %fd89, 0d3FA55555555502A1;
	fma.rn.f64 	%fd97, %fd96, %fd89, 0d3FC5555555555511;
	fma.rn.f64 	%fd98, %fd97, %fd89, 0d3FE000000000000B;
	fma.rn.f64 	%fd99, %fd98, %fd89, 0d3FF0000000000000;
	fma.rn.f64 	%fd100, %fd99, %fd89, 0d3FF0000000000000;
	{
	.reg .b32 %temp; 
	mov.b64 	{%r14, %temp}, %fd100;
	}
	{
	.reg .b32 %temp; 
	mov.b64 	{%temp, %r15}, %fd100;
	}
	shl.b32 	%r33, %r13, 20;
	add.s32 	%r34, %r33, %r15;
	mov.b64 	%fd108, {%r14, %r34};
	{
	.reg .b32 %temp; 
	mov.b64 	{%temp, %r35}, %fd4;
	}
	mov.b32 	%f2, %r35;
	abs.f32 	%f1, %f2;
	setp.lt.f32 	%p4, %f1, 0f4086232B;
	@%p4 bra 	$L__BB12_7;
	setp.lt.f64 	%p5, %fd4, 0d0000000000000000;
	add.f64 	%fd101, %fd4, 0d7FF0000000000000;
	selp.f64 	%fd108, 0d0000000000000000, %fd101, %p5;
	setp.geu.f32 	%p6, %f1, 0f40874800;
	@%p6 bra 	$L__BB12_7;
	shr.u32 	%r36, %r13, 31;
	add.s32 	%r37, %r13, %r36;
	shr.s32 	%r38, %r37, 1;
	shl.b32 	%r39, %r38, 20;
	add.s32 	%r40, %r15, %r39;
	mov.b64 	%fd102, {%r14, %r40};
	sub.s32 	%r41, %r13, %r38;
	shl.b32 	%r42, %r41, 20;
	add.s32 	%r43, %r42, 1072693248;
	mov.b32 	%r44, 0;
	mov.b64 	%fd103, {%r44, %r43};
	mul.f64 	%fd108, %fd103, %fd102;
$L__BB12_7:
	abs.f64 	%fd104, %fd108;
	setp.eq.f64 	%p7, %fd104, 0d7FF0000000000000;
	fma.rn.f64 	%fd105, %fd108, %fd5, %fd108;
	selp.f64 	%fd106, %fd108, %fd105, %p7;
	st.param.f64 	[func_retval0], %fd106;
	ret;

}


// ===== COMPILED SASS (sm_100) =====

	.target	sm_100

	.elftype	@"ET_EXEC"


//--------------------- .note.nv.tkinfo           --------------------------
	.section	.note.nv.tkinfo,"",@"SHT_NOTE"
	.sectionflags	@"SHF_NOTE_NV_TKINFO"
	.tkinfo
        /*0018*/ 	.word	0x00000002
        /*0030*/ 	.string	""
        /*0030*/ 	.string	"ptxas"
        /*0030*/ 	.string	"Cuda compilation tools, release 13.0, V13.0.88"
        /*0030*/ 	.string	"Build cuda_13.0.r13.0/compiler.36424714_0"
        /*0030*/ 	.string	"-arch sm_100 -m 64 "



//--------------------- .note.nv.cuinfo           --------------------------
	.section	.note.nv.cuinfo,"",@"SHT_NOTE"
	.sectionflags	@"SHF_NOTE_NV_CUINFO"
        /*0018*/ 	.short	0x0002
        /*001a*/ 	.short	0x0064
        /*001c*/ 	.short	0x0082
	.zero		2


//--------------------- .nv.info                  --------------------------
	.section	.nv.info,"",@"SHT_CUDA_INFO"
	.align	4


	//----- nvinfo : EIATTR_REGCOUNT
	.align		4
        /*0000*/ 	.byte	0x04, 0x2f
        /*0002*/ 	.short	(.L_72 - .L_71)
	.align		4
.L_71:
        /*0004*/ 	.word	index@(_Z13calgridenergyPfS_)
        /*0008*/ 	.word	0x00000028


	//----- nvinfo : EIATTR_FRAME_SIZE
	.align		4
.L_72:
        /*000c*/ 	.byte	0x04, 0x11
        /*000e*/ 	.short	(.L_74 - .L_73)
	.align		4
.L_73:
        /*0010*/ 	.word	index@($_Z13calgridenergyPfS_$__internal_accurate_pow)
        /*0014*/ 	.word	0x00000000


	//----- nvinfo : EIATTR_FRAME_SIZE
	.align		4
.L_74:
        /*0018*/ 	.byte	0x04, 0x11
        /*001a*/ 	.short	(.L_76 - .L_75)
	.align		4
.L_75:
        /*001c*/ 	.word	index@(_Z13calgridenergyPfS_)
        /*0020*/ 	.word	0x00000000


	//----- nvinfo : EIATTR_REGCOUNT
	.align		4
.L_76:
        /*0024*/ 	.byte	0x04, 0x2f
        /*0026*/ 	.short	(.L_78 - .L_77)
	.align		4
.L_77:
        /*0028*/ 	.word	index@(_Z17calRHS_PeriodicBCPfS_S_)
        /*002c*/ 	.word	0x0000002a


	//----- nvinfo : EIATTR_FRAME_SIZE
	.align		4
.L_78:
        /*0030*/ 	.byte	0x04, 0x11
        /*0032*/ 	.short	(.L_80 - .L_79)
	.align		4
.L_79:
        /*0034*/ 	.word	index@($_Z17calRHS_PeriodicBCPfS_S_$__internal_accurate_pow)
        /*0038*/ 	.word	0x00000000


	//----- nvinfo : EIATTR_FRAME_SIZE
	.align		4
.L_80:
        /*003c*/ 	.byte	0x04, 0x11
        /*003e*/ 	.short	(.L_82 - .L_81)
	.align		4
.L_81:
        /*0040*/ 	.word	index@($__internal_3_$__cuda_sm20_div_rn_f64_full)
        /*0044*/ 	.word	0x00000000


	//----- nvinfo : EIATTR_FRAME_SIZE
	.align		4
.L_82:
        /*0048*/ 	.byte	0x04, 0x11
        /*004a*/ 	.short	(.L_84 - .L_83)
	.align		4
.L_83:
        /*004c*/ 	.word	index@(_Z17calRHS_PeriodicBCPfS_S_)
        /*0050*/ 	.word	0x00000000


	//----- nvinfo : EIATTR_REGCOUNT
	.align		4
.L_84:
        /*0054*/ 	.byte	0x04, 0x2f
        /*0056*/ 	.short	(.L_86 - .L_85)
	.align		4
.L_85:
        /*0058*/ 	.word	index@(_Z16updateeta_withBCPfS_S_S_Pi)
        /*005c*/ 	.word	0x00000010


	//----- nvinfo : EIATTR_FRAME_SIZE
	.align		4
.L_86:
        /*0060*/ 	.byte	0x04, 0x11
        /*0062*/ 	.short	(.L_88 - .L_87)
	.align		4
.L_87:
        /*0064*/ 	.word	index@($__internal_2_$__cuda_sm3x_div_rn_noftz_f32_slowpath)
        /*0068*/ 	.word	0x00000000


	//----- nvinfo : EIATTR_FRAME_SIZE
	.align		4
.L_88:
        /*006c*/ 	.byte	0x04, 0x11
        /*006e*/ 	.short	(.L_90 - .L_89)
	.align		4
.L_89:
        /*0070*/ 	.word	index@(_Z16updateeta_withBCPfS_S_S_Pi)
        /*0074*/ 	.word	0x00000000


	//----- nvinfo : EIATTR_REGCOUNT
	.align		4
.L_90:
        /*0078*/ 	.byte	0x04, 0x2f
        /*007a*/ 	.short	(.L_92 - .L_91)
	.align		4
.L_91:
        /*007c*/ 	.word	index@(_Z15updateConstantsv)
        /*0080*/ 	.word	0x0000001d


	//----- nvinfo : EIATTR_FRAME_SIZE
	.align		4
.L_92:
        /*0084*/ 	.byte	0x04, 0x11
        /*0086*/ 	.short	(.L_94 - .L_93)
	.align		4
.L_93:
        /*0088*/ 	.word	index@($_Z15updateConstantsv$__internal_accurate_pow)
        /*008c*/ 	.word	0x00000000


	//----- nvinfo : EIATTR_FRAME_SIZE
	.align		4
.L_94:
        /*0090*/ 	.byte	0x04, 0x11
        /*0092*/ 	.short	(.L_96 - .L_95)
	.align		4
.L_95:
        /*0094*/ 	.word	index@($__internal_1_$__cuda_sm20_div_rn_f64_full)
        /*0098*/ 	.word	0x00000000


	//----- nvinfo : EIATTR_FRAME_SIZE
	.align		4
.L_96:
        /*009c*/ 	.byte	0x04, 0x11
        /*009e*/ 	.short	(.L_98 - .L_97)
	.align		4
.L_97:
        /*00a0*/ 	.word	index@(_Z15updateConstantsv)
        /*00a4*/ 	.word	0x00000000


	//----- nvinfo : EIATTR_REGCOUNT
	.align		4
.L_98:
        /*00a8*/ 	.byte	0x04, 0x2f
        /*00aa*/ 	.short	(.L_100 - .L_99)
	.align		4
.L_99:
        /*00ac*/ 	.word	index@(_Z27calRHS_NeumannAndPeriodicBCPfS_S_Pi)
        /*00b0*/ 	.word	0x0000002a


	//----- nvinfo : EIATTR_FRAME_SIZE
	.align		4
.L_100:
        /*00b4*/ 	.byte	0x04, 0x11
        /*00b6*/ 	.short	(.L_102 - .L_101)
	.align		4
.L_101:
        /*00b8*/ 	.word	index@($_Z27calRHS_NeumannAndPeriodicBCPfS_S_Pi$__internal_accurate_pow)
        /*00bc*/ 	.word	0x00000000


	//----- nvinfo : EIATTR_FRAME_SIZE
	.align		4
.L_102:
        /*00c0*/ 	.byte	0x04, 0x11
        /*00c2*/ 	.short	(.L_104 - .L_103)
	.align		4
.L_103:
        /*00c4*/ 	.word	index@($__internal_0_$__cuda_sm20_div_rn_f64_full)
        /*00c8*/ 	.word	0x00000000


	//----- nvinfo : EIATTR_FRAME_SIZE
	.align		4
.L_104:
        /*00cc*/ 	.byte	0x04, 0x11
        /*00ce*/ 	.short	(.L_106 - .L_105)
	.align		4
.L_105:
        /*00d0*/ 	.word	index@(_Z27calRHS_NeumannAndPeriodicBCPfS_S_Pi)
        /*00d4*/ 	.word	0x00000000


	//----- nvinfo : EIATTR_REGCOUNT
	.align		4
.L_106:
        /*00d8*/ 	.byte	0x04, 0x2f
        /*00da*/ 	.short	(.L_108 - .L_107)
	.align		4
.L_107:
        /*00dc*/ 	.word	index@(_ZN3cub18CUB_300001_SM_10006detail11EmptyKernelIvEEvv)
        /*00e0*/ 	.word	0x00000004


	//----- nvinfo : EIATTR_FRAME_SIZE
	.align		4
.L_108:
        /*00e4*/ 	.byte	0x04, 0x11
        /*00e6*/ 	.short	(.L_110 - .L_109)
	.align		4
.L_109:
        /*00e8*/ 	.word	index@(_ZN3cub18CUB_300001_SM_10006detail11EmptyKernelIvEEvv)
        /*00ec*/ 	.word	0x00000000


	//----- nvinfo : EIATTR_REGCOUNT
	.align		4
.L_110:
        /*00f0*/ 	.byte	0x04, 0x2f
        /*00f2*/ 	.short	(.L_112 - .L_111)
	.align		4
.L_111:
        /*00f4*/ 	.word	index@(_ZN3cub18CUB_300001_SM_10006detail6reduce28DeviceReduceSingleTileKernelINS2_10policy_hubIfjN4cuda3std3__44plusIfEEE10Policy1000EN6thrust24THRUST_300001_SM_1000_NS10device_ptrIfEEPfjS9_ffNS7_10__identityEEEvT0_T1_T2_T3_T4_T6_)
        /*00f8*/ 	.word	0x00000020


	//----- nvinfo : EIATTR_FRAME_SIZE
	.align		4
.L_112:
        /*00fc*/ 	.byte	0x04, 0x11
        /*00fe*/ 	.short	(.L_114 - .L_113)
	.align		4
.L_113:
        /*0100*/ 	.word	index@(_ZN3cub18CUB_300001_SM_10006detail6reduce28DeviceReduceSingleTileKernelINS2_10policy_hubIfjN4cuda3std3__44plusIfEEE10Policy1000EN6thrust24THRUST_300001_SM_1000_NS10device_ptrIfEEPfjS9_ffNS7_10__identityEEEvT0_T1_T2_T3_T4_T6_)
        /*0104*/ 	.word	0x00000000


	//----- nvinfo : EIATTR_REGCOUNT
	.align		4
.L_114:
        /*0108*/ 	.byte	0x04, 0x2f
        /*010a*/ 	.short	(.L_116 - .L_115)
	.align		4
.L_115:
        /*010c*/ 	.word	index@(_ZN3cub18CUB_300001_SM_10006detail6reduce18DeviceReduceKernelINS2_10policy_hubIfjN4cuda3std3__44plusIfEEE10Policy1000EN6thrust24THRUST_300001_SM_1000_NS10device_ptrIfEEjS9_fNS7_10__identityEEEvT0_PT3_T1_NS0_13GridEvenShareISK_EET2_T4_)
        /*0110*/ 	.word	0x00000020


	//----- nvinfo : EIATTR_FRAME_SIZE
	.align		4
.L_116:
        /*0114*/ 	.byte	0x04, 0x11
        /*0116*/ 	.short	(.L_118 - .L_117)
	.align		4
.L_117:
        /*0118*/ 	.word	index@(_ZN3cub18CUB_300001_SM_10006detail6reduce18DeviceReduceKernelINS2_10policy_hubIfjN4cuda3std3__44plusIfEEE10Policy1000EN6thrust24THRUST_300001_SM_1000_NS10device_ptrIfEEjS9_fNS7_10__identityEEEvT0_PT3_T1_NS0_13GridEvenShareISK_EET2_T4_)
        /*011c*/ 	.word	0x00000000


	//----- nvinfo : EIATTR_REGCOUNT
	.align		4
.L_118:
        /*0120*/ 	.byte	0x04, 0x2f
        /*0122*/ 	.short	(.L_120 - .L_119)
	.align		4
.L_119:
        /*0124*/ 	.word	index@(_ZN3cub18CUB_300001_SM_10006detail6reduce28DeviceReduceSingleTileKernelINS2_10policy_hubIfjN4cuda3std3__44plusIfEEE10Policy1000EPfSC_iS9_ffNS7_10__identityEEEvT0_T1_T2_T3_T4_T6_)
        /*0128*/ 	.word	0x0000001e


	//----- nvinfo : EIATTR_FRAME_SIZE
	.align		4
.L_120:
        /*012c*/ 	.byte	0x04, 0x11
        /*012e*/ 	.short	(.L_122 - .L_121)
	.align		4
.L_121:
        /*0130*/ 	.word	index@(_ZN3cub18CUB_300001_SM_10006detail6reduce28DeviceReduceSingleTileKernelINS2_10policy_hubIfjN4cuda3std3__44plusIfEEE10Policy1000EPfSC_iS9_ffNS7_10__identityEEEvT0_T1_T2_T3_T4_T6_)
        /*0134*/ 	.word	0x00000000


	//----- nvinfo : EIATTR_REGCOUNT
	.align		4
.L_122:
        /*0138*/ 	.byte	0x04, 0x2f
        /*013a*/ 	.short	(.L_124 - .L_123)
	.align		4
.L_123:
        /*013c*/ 	.word	index@(_ZN3cub18CUB_300001_SM_10006detail6reduce28DeviceReduceSingleTileKernelINS2_10policy_hubIfyN4cuda3std3__44plusIfEEE10Policy1000EN6thrust24THRUST_300001_SM_1000_NS10device_ptrIfEEPfyS9_ffNS7_10__identityEEEvT0_T1_T2_T3_T4_T6_)
        /*0140*/ 	.word	0x00000020


	//----- nvinfo : EIATTR_FRAME_SIZE
	.align		4
.L_124:
        /*0144*/ 	.byte	0x04, 0x11
        /*0146*/ 	.short	(.L_126 - .L_125)
	.align		4
.L_125:
        /*0148*/ 	.word	index@(_ZN3cub18CUB_300001_SM_10006detail6reduce28DeviceReduceSingleTileKernelINS2_10policy_hubIfyN4cuda3std3__44plusIfEEE10Policy1000EN6thrust24THRUST_300001_SM_1000_NS10device_ptrIfEEPfyS9_ffNS7_10__identityEEEvT0_T1_T2_T3_T4_T6_)
        /*014c*/ 	.word	0x00000000


	//----- nvinfo : EIATTR_REGCOUNT
	.align		4
.L_126:
        /*0150*/ 	.byte	0x04, 0x2f
        /*0152*/ 	.short	(.L_128 - .L_127)
	.align		4
.L_127:
        /*0154*/ 	.word	index@(_ZN3cub18CUB_300001_SM_10006detail6reduce18DeviceReduceKernelINS2_10policy_hubIfyN4cuda3std3__44plusIfEEE10Policy1000EN6thrust24THRUST_300001_SM_1000_NS10device_ptrIfEEyS9_fNS7_10__identityEEEvT0_PT3_T1_NS0_13GridEvenShareISK_EET2_T4_)
        /*0158*/ 	.word	0x0000001e


	//----- nvinfo : EIATTR_FRAME_SIZE
	.align		4
.L_128:
        /*015c*/ 	.byte	0x04, 0x11
        /*015e*/ 	.short	(.L_130 - .L_129)
	.align		4
.L_129:
        /*0160*/ 	.word	index@(_ZN3cub18CUB_300001_SM_10006detail6reduce18DeviceReduceKernelINS2_10policy_hubIfyN4cuda3std3__44plusIfEEE10Policy1000EN6thrust24THRUST_300001_SM_1000_NS10device_ptrIfEEyS9_fNS7_10__identityEEEvT0_PT3_T1_NS0_13GridEvenShareISK_EET2_T4_)
        /*0164*/ 	.word	0x00000000


	//----- nvinfo : EIATTR_REGCOUNT
	.align		4
.L_130:
        /*0168*/ 	.byte	0x04, 0x2f
        /*016a*/ 	.short	(.L_132 - .L_131)
	.align		4
.L_131:
        /*016c*/ 	.word	index@(_ZN3cub18CUB_300001_SM_10006detail6reduce28DeviceReduceSingleTileKernelINS2_10policy_hubIfyN4cuda3std3__44plusIfEEE10Policy1000EPfSC_iS9_ffNS7_10__identityEEEvT0_T1_T2_T3_T4_T6_)
        /*0170*/ 	.word	0x0000001e


	//----- nvinfo : EIATTR_FRAME_SIZE
	.align		4
.L_132:
        /*0174*/ 	.byte	0x04, 0x11
        /*0176*/ 	.short	(.L_134 - .L_133)
	.align		4
.L_133:
        /*0178*/ 	.word	index@(_ZN3cub18CUB_300001_SM_10006detail6reduce28DeviceReduceSingleTileKernelINS2_10policy_hubIfyN4cuda3std3__44plusIfEEE10Policy1000EPfSC_iS9_ffNS7_10__identityEEEvT0_T1_T2_T3_T4_T6_)
        /*017c*/ 	.word	0x00000000


	//----- nvinfo : EIATTR_MIN_STACK_SIZE
	.align		4
.L_134:
        /*0180*/ 	.byte	0x04, 0x12
        /*0182*/ 	.short	(.L_136 - .L_135)
	.align		4
.L_135:
        /*0184*/ 	.word	index@(_ZN3cub18CUB_300001_SM_10006detail6reduce28DeviceReduceSingleTileKernelINS2_10policy_hubIfyN4cuda3std3__44plusIfEEE10Policy1000EPfSC_iS9_ffNS7_10__identityEEEvT0_T1_T2_T3_T4_T6_)
        /*0188*/ 	.word	0x00000000


	//----- nvinfo : EIATTR_MIN_STACK_SIZE
	.align		4
.L_136:
        /*018c*/ 	.byte	0x04, 0x12
        /*018e*/ 	.short	(.L_138 - .L_137)
	.align		4
.L_137:
        /*0190*/ 	.word	index@(_ZN3cub18CUB_300001_SM_10006detail6reduce18DeviceReduceKernelINS2_10policy_hubIfyN4cuda3std3__44plusIfEEE10Policy1000EN6thrust24THRUST_300001_SM_1000_NS10device_ptrIfEEyS9_fNS7_10__identityEEEvT0_PT3_T1_NS0_13GridEvenShareISK_EET2_T4_)
        /*0194*/ 	.word	0x00000000


	//----- nvinfo : EIATTR_MIN_STACK_SIZE
	.align		4
.L_138:
        /*0198*/ 	.byte	0x04, 0x12
        /*019a*/ 	.short	(.L_140 - .L_139)
	.align		4
.L_139:
        /*019c*/ 	.word	index@(_ZN3cub18CUB_300001_SM_10006detail6reduce28DeviceReduceSingleTileKernelINS2_10policy_hubIfyN4cuda3std3__44plusIfEEE10Policy1000EN6thrust24THRUST_300001_SM_1000_NS10device_ptrIfEEPfyS9_ffNS7_10__identityEEEvT0_T1_T2_T3_T4_T6_)
        /*01a0*/ 	.word	0x00000000


	//----- nvinfo : EIATTR_MIN_STACK_SIZE
	.align		4
.L_140:
        /*01a4*/ 	.byte	0x04, 0x12
        /*01a6*/ 	.short	(.L_142 - .L_141)
	.align		4
.L_141:
        /*01a8*/ 	.word	index@(_ZN3cub18CUB_300001_SM_10006detail6reduce28DeviceReduceSingleTileKernelINS2_10policy_hubIfjN4cuda3std3__44plusIfEEE10Policy1000EPfSC_iS9_ffNS7_10__identityEEEvT0_T1_T2_T3_T4_T6_)
        /*01ac*/ 	.word	0x00000000


	//----- nvinfo : EIATTR_MIN_STACK_SIZE
	.align		4
.L_142:
        /*01b0*/ 	.byte	0x04, 0x12
        /*01b2*/ 	.short	(.L_144 - .L_143)
	.align		4
.L_143:
        /*01b4*/ 	.word	index@(_ZN3cub18CUB_300001_SM_10006detail6reduce18DeviceReduceKernelINS2_10policy_hubIfjN4cuda3std3__44plusIfEEE10Policy1000EN6thrust24THRUST_300001_SM_1000_NS10device_ptrIfEEjS9_fNS7_10__identityEEEvT0_PT3_T1_NS0_13GridEvenShareISK_EET2_T4_)
        /*01b8*/ 	.word	0x00000000


	//----- nvinfo : EIATTR_MIN_STACK_SIZE
	.align		4
.L_144:
        /*01bc*/ 	.byte	0x04, 0x12
        /*01be*/ 	.short	(.L_146 - .L_145)
	.align		4
.L_145:
        /*01c0*/ 	.word	index@(_ZN3cub18CUB_300001_SM_10006detail6reduce28DeviceReduceSingleTileKernelINS2_10policy_hubIfjN4cuda3std3__44plusIfEEE10Policy1000EN6thrust24THRUST_300001_SM_1000_NS10device_ptrIfEEPfjS9_ffNS7_10__identityEEEvT0_T1_T2_T3_T4_T6_)
        /*01c4*/ 	.word	0x00000000


	//----- nvinfo : EIATTR_MIN_STACK_SIZE
	.align		4
.L_146:
        /*01c8*/ 	.byte	0x04, 0x12
        /*01ca*/ 	.short	(.L_148 - .L_147)
	.align		4
.L_147:
        /*01cc*/ 	.word	index@(_ZN3cub18CUB_300001_SM_10006detail11EmptyKernelIvEEvv)
        /*01d0*/ 	.word	0x00000000


	//----- nvinfo : EIATTR_MIN_STACK_SIZE
	.align		4
.L_148:
        /*01d4*/ 	.byte	0x04, 0x12
        /*01d6*/ 	.short	(.L_150 - .L_149)
	.align		4
.L_149:
        /*01d8*/ 	.word	index@(_Z27calRHS_NeumannAndPeriodicBCPfS_S_Pi)
        /*01dc*/ 	.word	0x00000000


	//----- nvinfo : EIATTR_MIN_STACK_SIZE
	.align		4
.L_150:
        /*01e0*/ 	.byte	0x04, 0x12
        /*01e2*/ 	.short	(.L_152 - .L_151)
	.align		4
.L_151:
        /*01e4*/ 	.word	index@(_Z15updateConstantsv)
        /*01e8*/ 	.word	0x00000000


	//----- nvinfo : EIATTR_MIN_STACK_SIZE
	.align		4
.L_152:
        /*01ec*/ 	.byte	0x04, 0x12
        /*01ee*/ 	.short	(.L_154 - .L_153)
	.align		4
.L_153:
        /*01f0*/ 	.word	index@(_Z16updateeta_withBCPfS_S_S_Pi)
        /*01f4*/ 	.word	0x00000000


	//----- nvinfo : EIATTR_MIN_STACK_SIZE
	.align		4
.L_154:
        /*01f8*/ 	.byte	0x04, 0x12
        /*01fa*/ 	.short	(.L_156 - .L_155)
	.align		4
.L_155:
        /*01fc*/ 	.word	index@(_Z17calRHS_PeriodicBCPfS_S_)
        /*0200*/ 	.word	0x00000000


	//----- nvinfo : EIATTR_MIN_STACK_SIZE
	.align		4
.L_156:
        /*0204*/ 	.byte	0x04, 0x12
        /*0206*/ 	.short	(.L_158 - .L_157)
	.align		4
.L_157:
        /*0208*/ 	.word	index@(_Z13calgridenergyPfS_)
        /*020c*/ 	.word	0x00000000
.L_158:


//--------------------- .nv.compat                --------------------------
	.section	.nv.compat,"",@"SHT_CUDA_COMPAT_INFO"
	.align	4
        /*0000*/ 	.byte	0x02, 0x09, 0x00, 0x00, 0x02, 0x02, 0x01, 0x00, 0x02, 0x05, 0x05, 0x00, 0x03, 0x07, 0x01, 0x01
        /*0010*/ 	.byte	0x02, 0x03, 0x00, 0x00, 0x02, 0x06, 0x01, 0x00, 0x04, 0x0b, 0x08, 0x00, 0x01, 0x00, 0x00, 0x00
        /*0020*/ 	.byte	0x00, 0x00, 0x00, 0x00


//--------------------- .nv.info._ZN3cub18CUB_300001_SM_10006detail6reduce28DeviceReduceSingleTileKernelINS2_10policy_hubIfyN4cuda3std3__44plusIfEEE10Policy1000EPfSC_iS9_ffNS7_10__identityEEEvT0_T1_T2_T3_T4_T6_ --------------------------
	.section	.nv.info._ZN3cub18CUB_300001_SM_10006detail6reduce28DeviceReduceSingleTileKernelINS2_10policy_hubIfyN4cuda3std3__44plusIfEEE10Policy1000EPfSC_iS9_ffNS7_10__identityEEEvT0_T1_T2_T3_T4_T6_,"",@"SHT_CUDA_INFO"
	.sectionflags	@""
	.align	4


	//----- nvinfo : EIATTR_CUDA_API_VERSION
	.align		4
        /*0000*/ 	.byte	0x04, 0x37
        /*0002*/ 	.short	(.L_160 - .L_159)
.L_159:
        /*0004*/ 	.word	0x00000082


	//----- nvinfo : EIATTR_KPARAM_INFO
	.align		4
.L_160:
        /*0008*/ 	.byte	0x04, 0x17
        /*000a*/ 	.short	(.L_162 - .L_161)
.L_161:
        /*000c*/ 	.word	0x00000000
        /*0010*/ 	.short	0x0005
        /*0012*/ 	.short	0x001c
        /*0014*/ 	.byte	0x00, 0xf0, 0x05, 0x00


	//----- nvinfo : EIATTR_KPARAM_INFO
	.align		4
.L_162:
        /*0018*/ 	.byte	0x04, 0x17
        /*001a*/ 	.short	(.L_164 - .L_163)
.L_163:
        /*001c*/ 	.word	0x00000000
        /*0020*/ 	.short	0x0004
        /*0022*/ 	.short	0x0018
        /*0024*/ 	.byte	0x00, 0xf0, 0x11, 0x00


	//----- nvinfo : EIATTR_KPARAM_INFO
	.align		4
.L_164:
        /*0028*/ 	.byte	0x04, 0x17
        /*002a*/ 	.short	(.L_166 - .L_165)
.L_165:
        /*002c*/ 	.word	0x00000000
        /*0030*/ 	.short	0x0003
        /*0032*/ 	.short	0x0014
        /*0034*/ 	.byte	0x00, 0xf0, 0x05, 0x00


	//----- nvinfo : EIATTR_KPARAM_INFO
	.align		4
.L_166:
        /*0038*/ 	.byte	0x04, 0x17
        /*003a*/ 	.short	(.L_168 - .L_167)
.L_167:
        /*003c*/ 	.word	0x00000000
        /*0040*/ 	.short	0x0002
        /*0042*/ 	.short	0x0010
        /*0044*/ 	.byte	0x00, 0xf0, 0x11, 0x00


	//----- nvinfo : EIATTR_KPARAM_INFO
	.align		4
.L_168:
        /*0048*/ 	.byte	0x04, 0x17
        /*004a*/ 	.short	(.L_170 - .L_169)
.L_169:
        /*004c*/ 	.word	0x00000000
        /*0050*/ 	.short	0x0001
        /*0052*/ 	.short	0x0008
        /*0054*/ 	.byte	0x00, 0xf5, 0x21, 0x00


	//----- nvinfo : EIATTR_KPARAM_INFO
	.align		4
.L_170:
        /*0058*/ 	.byte	0x04, 0x17
        /*005a*/ 	.short	(.L_172 - .L_171)
.L_171:
        /*005c*/ 	.word	0x00000000
        /*0060*/ 	.short	0x0000
        /*0062*/ 	.short	0x0000
        /*0064*/ 	.byte	0x00, 0xf5, 0x21, 0x00


	//----- nvinfo : EIATTR_SPARSE_MMA_MASK
	.align		4
.L_172:
        /*0068*/ 	.byte	0x03, 0x50
        /*006a*/ 	.short	0x0000


	//----- nvinfo : EIATTR_MAXREG_COUNT
	.align		4
        /*006c*/ 	.byte	0x03, 0x1b
        /*006e*/ 	.short	0x00ff


	//----- nvinfo : EIATTR_NUM_BARRIERS
	.align		4
        /*0070*/ 	.byte	0x02, 0x4c
        /*0072*/ 	.byte	0x01
	.zero		1


	//----- nvinfo : EIATTR_MERCURY_ISA_VERSION
	.align		4
        /*0074*/ 	.byte	0x03, 0x5f
        /*0076*/ 	.short	0x0101


	//----- nvinfo : EIATTR_COOP_GROUP_MASK_REGIDS
	.align		4
        /*0078*/ 	.byte	0x04, 0x29
        /*007a*/ 	.short	(.L_174 - .L_173)


	//   ....[0]....
.L_173:
        /*007c*/ 	.word	0xffffffff


	//   ....[1]....
        /*0080*/ 	.word	0xffffffff


	//   ....[2]....
        /*0084*/ 	.word	0xffffffff


	//   ....[3]....
        /*0088*/ 	.word	0xffffffff


	//   ....[4]....
        /*008c*/ 	.word	0xffffffff


	//   ....[5]....
        /*0090*/ 	.word	0xffffffff


	//   ....[6]....
        /*0094*/ 	.word	0xffffffff


	//   ....[7]....
        /*0098*/ 	.word	0xffffffff


	//   ....[8]....
        /*009c*/ 	.word	0xffffffff


	//   ....[9]....
        /*00a0*/ 	.word	0xffffffff


	//   ....[10]....
        /*00a4*/ 	.word	0xffffffff


	//   ....[11]....
        /*00a8*/ 	.word	0xffffffff


	//   ....[12]....
        /*00ac*/ 	.word	0xffffffff


	//   ....[13]....
        /*00b0*/ 	.word	0xffffffff


	//   ....[14]....
        /*00b4*/ 	.word	0xffffffff


	//   ....[15]....
        /*00b8*/ 	.word	0xffffffff


	//   ....[16]....
        /*00bc*/ 	.word	0xffffffff


	//   ....[17]....
        /*00c0*/ 	.word	0xffffffff


	//   ....[18]....
        /*00c4*/ 	.word	0xffffffff


	//   ....[19]....
        /*00c8*/ 	.word	0xffffffff


	//   ....[20]....
        /*00cc*/ 	.word	0xffffffff


	//   ....[21]....
        /*00d0*/ 	.word	0xffffffff


	//   ....[22]....
        /*00d4*/ 	.word	0xffffffff


	//   ....[23]....
        /*00d8*/ 	.word	0xffffffff


	//   ....[24]....
        /*00dc*/ 	.word	0xffffffff


	//   ....[25]....
        /*00e0*/ 	.word	0xffffffff


	//   ....[26]....
        /*00e4*/ 	.word	0xffffffff


	//   ....[27]....
        /*00e8*/ 	.word	0xffffffff


	//   ....[28]....
        /*00ec*/ 	.word	0xffffffff


	//   ....[29]....
        /*00f0*/ 	.word	0xffffffff


	//----- nvinfo : EIATTR_COOP_GROUP_INSTR_OFFSETS
	.align		4
.L_174:
        /*00f4*/ 	.byte	0x04, 0x28
        /*00f6*/ 	.short	(.L_176 - .L_175)


	//   ....[0]....
.L_175:
        /*00f8*/ 	.word	0x00000980


	//   ....[1]....
        /*00fc*/ 	.word	0x000009e0


	//   ....[2]....
        /*0100*/ 	.word	0x00000a50


	//   ....[3]....
        /*0104*/ 	.word	0x00000aa0


	//   ....[4]....
        /*0108*/ 	.word	0x00000ad0


	//   ....[5]....
        /*010c*/ 	.word	0x00000c90


	//   ....[6]....
        /*0110*/ 	.word	0x00000d20


	//   ....[7]....
        /*0114*/ 	.word	0x00000d60


	//   ....[8]....
        /*0118*/ 	.word	0x00000db0


	//   ....[9]....
        /*011c*/ 	.word	0x00000df0


	//   ....[10]....
        /*0120*/ 	.word	0x00001c00


	//   ....[11]....
        /*0124*/ 	.word	0x00001c80


	//   ....[12]....
        /*0128*/ 	.word	0x00001cd0


	//   ....[13]....
        /*012c*/ 	.word	0x00001d10


	//   ....[14]....
        /*0130*/ 	.word	0x00001d40


	//   ....[15]....
        /*0134*/ 	.word	0x00002700


	//   ....[16]....
        /*0138*/ 	.word	0x00002760


	//   ....[17]....
        /*013c*/ 	.word	0x000027d0


	//   ....[18]....
        /*0140*/ 	.word	0x00002820


	//   ....[19]....
        /*0144*/ 	.word	0x00002850


	//   ....[20]....
        /*0148*/ 	.word	0x00002a10


	//   ....[21]....
        /*014c*/ 	.word	0x00002a90


	//   ....[22]....
        /*0150*/ 	.word	0x00002ad0


	//   ....[23]....
        /*0154*/ 	.word	0x00002b10


	//   ....[24]....
        /*0158*/ 	.word	0x00002b70


	//   ....[25]....
        /*015c*/ 	.word	0x00003b00


	//   ....[26]....
        /*0160*/ 	.word	0x00003b80


	//   ....[27]....
        /*0164*/ 	.word	0x00003bd0


	//   ....[28]....
        /*0168*/ 	.word	0x00003c10


	//   ....[29]....
        /*016c*/ 	.word	0x00003c40


	//----- nvinfo : EIATTR_VRC_CTA_INIT_COUNT
	.align		4
.L_176:
        /*0170*/ 	.byte	0x02, 0x4a
	.zero		1
	.zero		1


	//----- nvinfo : EIATTR_EXIT_INSTR_OFFSETS
	.align		4
        /*0174*/ 	.byte	0x04, 0x1c
        /*0176*/ 	.short	(.L_178 - .L_177)


	//   ....[0]....
.L_177:
        /*0178*/ 	.word	0x00000080


	//   ....[1]....
        /*017c*/ 	.word	0x000000c0


	//   ....[2]....
        /*0180*/ 	.word	0x00003d90


	//   ....[3]....
        /*0184*/ 	.word	0x00003de0


	//----- nvinfo : EIATTR_MAX_THREADS
	.align		4
.L_178:
        /*0188*/ 	.byte	0x04, 0x05
        /*018a*/ 	.short	(.L_180 - .L_179)
.L_179:
        /*018c*/ 	.word	0x00000100
        /*0190*/ 	.word	0x00000001
        /*0194*/ 	.word	0x00000001


	//----- nvinfo : EIATTR_CRS_STACK_SIZE
	.align		4
.L_180:
        /*0198*/ 	.byte	0x04, 0x1e
        /*019a*/ 	.short	(.L_182 - .L_181)
.L_181:
        /*019c*/ 	.word	0x00000000


	//----- nvinfo : EIATTR_CBANK_PARAM_SIZE
	.align		4
.L_182:
        /*01a0*/ 	.byte	0x03, 0x19
        /*01a2*/ 	.short	0x001d


	//----- nvinfo : EIATTR_PARAM_CBANK
	.align		4
        /*01a4*/ 	.byte	0x04, 0x0a
        /*01a6*/ 	.short	(.L_184 - .L_183)
	.align		4
.L_183:
        /*01a8*/ 	.word	index@(.nv.constant0._ZN3cub18CUB_300001_SM_10006detail6reduce28DeviceReduceSingleTileKernelINS2_10policy_hubIfyN4cuda3std3__44plusIfEEE10Policy1000EPfSC_iS9_ffNS7_10__identityEEEvT0_T1_T2_T3_T4_T6_)
        /*01ac*/ 	.short	0x0380
        /*01ae*/ 	.short	0x001d


	//----- nvinfo : EIATTR_SW_WAR
	.align		4
.L_184:
        /*01b0*/ 	.byte	0x04, 0x36
        /*01b2*/ 	.short	(.L_186 - .L_185)
.L_185:
        /*01b4*/ 	.word	0x00000008
.L_186:


//--------------------- .nv.info._ZN3cub18CUB_300001_SM_10006detail6reduce18DeviceReduceKernelINS2_10policy_hubIfyN4cuda3std3__44plusIfEEE10Policy1000EN6thrust24THRUST_300001_SM_1000_NS10device_ptrIfEEyS9_fNS7_10__identityEEEvT0_PT3_T1_NS0_13GridEvenShareISK_EET2_T4_ --------------------------
	.section	.nv.info._ZN3cub18CUB_300001_SM_10006detail6reduce18DeviceReduceKernelINS2_10policy_hubIfyN4cuda3std3__44plusIfEEE10Policy1000EN6thrust24THRUST_300001_SM_1000_NS10device_ptrIfEEyS9_fNS7_10__identityEEEvT0_PT3_T1_NS0_13GridEvenShareISK_EET2_T4_,"",@"SHT_CUDA_INFO"
	.sectionflags	@""
	.align	4


	//----- nvinfo : EIATTR_CUDA_API_VERSION
	.align		4
        /*0000*/ 	.byte	0x04, 0x37
        /*0002*/ 	.short	(.L_188 - .L_187)
.L_187:
        /*0004*/ 	.word	0x00000082


	//----- nvinfo : EIATTR_KPARAM_INFO
	.align		4
.L_188:
        /*0008*/ 	.byte	0x04, 0x17
        /*000a*/ 	.short	(.L_190 - .L_189)
.L_189:
        /*000c*/ 	.word	0x00000000
        /*0010*/ 	.short	0x0005
        /*0012*/ 	.short	0x0061
        /*0014*/ 	.byte	0x00, 0xf0, 0x05, 0x00


	//----- nvinfo : EIATTR_KPARAM_INFO
	.align		4
.L_190:
        /*0018*/ 	.byte	0x04, 0x17
        /*001a*/ 	.short	(.L_192 - .L_191)
.L_191:
        /*001c*/ 	.word	0x00000000
        /*0020*/ 	.short	0x0004
        /*0022*/ 	.short	0x0060
        /*0024*/ 	.byte	0x00, 0xf0, 0x05, 0x00


	//----- nvinfo : EIATTR_KPARAM_INFO
	.align		4
.L_192:
        /*0028*/ 	.byte	0x04, 0x17
        /*002a*/ 	.short	(.L_194 - .L_193)
.L_193:
        /*002c*/ 	.word	0x00000000
        /*0030*/ 	.short	0x0003
        /*0032*/ 	.short	0x0018
        /*0034*/ 	.byte	0x00, 0xf0, 0x21, 0x01


	//----- nvinfo : EIATTR_KPARAM_INFO
	.align		4
.L_194:
        /*0038*/ 	.byte	0x04, 0x17
        /*003a*/ 	.short	(.L_196 - .L_195)
.L_195:
        /*003c*/ 	.word	0x00000000
        /*0040*/ 	.short	0x0002
        /*0042*/ 	.short	0x0010
        /*0044*/ 	.byte	0x00, 0xf0, 0x21, 0x00


	//----- nvinfo : EIATTR_KPARAM_INFO
	.align		4
.L_196:
        /*0048*/ 	.byte	0x04, 0x17
        /*004a*/ 	.short	(.L_198 - .L_197)
.L_197:
        /*004c*/ 	.word	0x00000000
        /*0050*/ 	.short	0x0001
        /*0052*/ 	.short	0x0008
        /*0054*/ 	.byte	0x00, 0xf5, 0x21, 0x00


	//----- nvinfo : EIATTR_KPARAM_INFO
	.align		4
.L_198:
        /*0058*/ 	.byte	0x04, 0x17
        /*005a*/ 	.short	(.L_200 - .L_199)
.L_199:
        /*005c*/ 	.word	0x00000000
        /*0060*/ 	.short	0x0000
        /*0062*/ 	.short	0x0000
        /*0064*/ 	.byte	0x00, 0xf0, 0x21, 0x00


	//----- nvinfo : EIATTR_SPARSE_MMA_MASK
	.align		4
.L_200:
        /*0068*/ 	.byte	0x03, 0x50
        /*006a*/ 	.short	0x0000


	//----- nvinfo : EIATTR_MAXREG_COUNT
	.align		4
        /*006c*/ 	.byte	0x03, 0x1b
        /*006e*/ 	.short	0x00ff


	//----- nvinfo : EIATTR_NUM_BARRIERS
	.align		4
        /*0070*/ 	.byte	0x02, 0x4c
        /*0072*/ 	.byte	0x01
	.zero		1


	//----- nvinfo : EIATTR_MERCURY_ISA_VERSION
	.align		4
        /*0074*/ 	.byte	0x03, 0x5f
        /*0076*/ 	.short	0x0101


	//----- nvinfo : EIATTR_COOP_GROUP_MASK_REGIDS
	.align		4
        /*0078*/ 	.byte	0x04, 0x29
        /*007a*/ 	.short	(.L_202 - .L_201)


	//   ....[0]....
.L_201:
        /*007c*/ 	.word	0xffffffff


	//   ....[1]....
        /*0080*/ 	.word	0xffffffff


	//   ....[2]....
        /*0084*/ 	.word	0xffffffff


	//   ....[3]....
        /*0088*/ 	.word	0xffffffff


	//   ....[4]....
        /*008c*/ 	.word	0xffffffff


	//   ....[5]....
        /*0090*/ 	.word	0xffffffff


	//   ....[6]....
        /*0094*/ 	.word	0xffffffff


	//   ....[7]....
        /*0098*/ 	.word	0xffffffff


	//   ....[8]....
        /*009c*/ 	.word	0xffffffff


	//   ....[9]....
        /*00a0*/ 	.word	0xffffffff


	//   ....[10]....
        /*00a4*/ 	.word	0xffffffff


	//   ....[11]....
        /*00a8*/ 	.word	0xffffffff


	//   ....[12]....
        /*00ac*/ 	.word	0xffffffff


	//   ....[13]....
        /*00b0*/ 	.word	0xffffffff


	//   ....[14]....
        /*00b4*/ 	.word	0xffffffff


	//----- nvinfo : EIATTR_COOP_GROUP_INSTR_OFFSETS
	.align		4
.L_202:
        /*00b8*/ 	.byte	0x04, 0x28
        /*00ba*/ 	.short	(.L_204 - .L_203)


	//   ....[0]....
.L_203:
        /*00bc*/ 	.word	0x000009c0


	//   ....[1]....
        /*00c0*/ 	.word	0x00000a20


	//   ....[2]....
        /*00c4*/ 	.word	0x00000a90


	//   ....[3]....
        /*00c8*/ 	.word	0x00000ae0


	//   ....[4]....
        /*00cc*/ 	.word	0x00000b10


	//   ....[5]....
        /*00d0*/ 	.word	0x00000cd0


	//   ....[6]....
        /*00d4*/ 	.word	0x00000d60


	//   ....[7]....
        /*00d8*/ 	.word	0x00000dd0


	//   ....[8]....
        /*00dc*/ 	.word	0x00000e20


	//   ....[9]....
        /*00e0*/ 	.word	0x00000e50


	//   ....[10]....
        /*00e4*/ 	.word	0x00002030


	//   ....[11]....
        /*00e8*/ 	.word	0x000020c0


	//   ....[12]....
        /*00ec*/ 	.word	0x00002110


	//   ....[13]....
        /*00f0*/ 	.word	0x00002150


	//   ....[14]....
        /*00f4*/ 	.word	0x00002180


	//----- nvinfo : EIATTR_VRC_CTA_INIT_COUNT
	.align		4
.L_204:
        /*00f8*/ 	.byte	0x02, 0x4a
	.zero		1
	.zero		1


	//----- nvinfo : EIATTR_EXIT_INSTR_OFFSETS
	.align		4
        /*00fc*/ 	.byte	0x04, 0x1c
        /*00fe*/ 	.short	(.L_206 - .L_205)


	//   ....[0]....
.L_205:
        /*0100*/ 	.word	0x000022d0


	//   ....[1]....
        /*0104*/ 	.word	0x00002330


	//----- nvinfo : EIATTR_MAX_THREADS
	.align		4
.L_206:
        /*0108*/ 	.byte	0x04, 0x05
        /*010a*/ 	.short	(.L_208 - .L_207)
.L_207:
        /*010c*/ 	.word	0x00000100
        /*0110*/ 	.word	0x00000001
        /*0114*/ 	.word	0x00000001


	//----- nvinfo : EIATTR_CRS_STACK_SIZE
	.align		4
.L_208:
        /*0118*/ 	.byte	0x04, 0x1e
        /*011a*/ 	.short	(.L_210 - .L_209)
.L_209:
        /*011c*/ 	.word	0x00000000


	//----- nvinfo : EIATTR_CBANK_PARAM_SIZE
	.align		4
.L_210:
        /*0120*/ 	.byte	0x03, 0x19
        /*0122*/ 	.short	0x0062


	//----- nvinfo : EIATTR_PARAM_CBANK
	.align		4
        /*0124*/ 	.byte	0x04, 0x0a
        /*0126*/ 	.short	(.L_212 - .L_211)
	.align		4
.L_211:
        /*0128*/ 	.word	index@(.nv.constant0._ZN3cub18CUB_300001_SM_10006detail6reduce18DeviceReduceKernelINS2_10policy_hubIfyN4cuda3std3__44plusIfEEE10Policy1000EN6thrust24THRUST_300001_SM_1000_NS10device_ptrIfEEyS9_fNS7_10__identityEEEvT0_PT3_T1_NS0_13GridEvenShareISK_EET2_T4_)
        /*012c*/ 	.short	0x0380
        /*012e*/ 	.short	0x0062


	//----- nvinfo : EIATTR_SW_WAR
	.align		4
.L_212:
        /*0130*/ 	.byte	0x04, 0x36
        /*0132*/ 	.short	(.L_214 - .L_213)
.L_213:
        /*0134*/ 	.word	0x00000008
.L_214:


//--------------------- .nv.info._ZN3cub18CUB_300001_SM_10006detail6reduce28DeviceReduceSingleTileKernelINS2_10policy_hubIfyN4cuda3std3__44plusIfEEE10Policy1000EN6thrust24THRUST_300001_SM_1000_NS10device_ptrIfEEPfyS9_ffNS7_10__identityEEEvT0_T1_T2_T3_T4_T6_ --------------------------
	.section	.nv.info._ZN3cub18CUB_300001_SM_10006detail6reduce28DeviceReduceSingleTileKernelINS2_10policy_hubIfyN4cuda3std3__44plusIfEEE10Policy1000EN6thrust24THRUST_300001_SM_1000_NS10device_ptrIfEEPfyS9_ffNS7_10__identityEEEvT0_T1_T2_T3_T4_T6_,"",@"SHT_CUDA_INFO"
	.sectionflags	@""
	.align	4


	//----- nvinfo : EIATTR_CUDA_API_VERSION
	.align		4
        /*0000*/ 	.byte	0x04, 0x37
        /*0002*/ 	.short	(.L_216 - .L_215)
.L_215:
        /*0004*/ 	.word	0x00000082


	//----- nvinfo : EIATTR_KPARAM_INFO
	.align		4
.L_216:
        /*0008*/ 	.byte	0x04, 0x17
        /*000a*/ 	.short	(.L_218 - .L_217)
.L_217:
        /*000c*/ 	.word	0x00000000
        /*0010*/ 	.short	0x0005
        /*0012*/ 	.short	0x0020
        /*0014*/ 	.byte	0x00, 0xf0, 0x05, 0x00


	//----- nvinfo : EIATTR_KPARAM_INFO
	.align		4
.L_218:
        /*0018*/ 	.byte	0x04, 0x17
        /*001a*/ 	.short	(.L_220 - .L_219)
.L_219:
        /*001c*/ 	.word	0x00000000
        /*0020*/ 	.short	0x0004
        /*0022*/ 	.short	0x001c
        /*0024*/ 	.byte	0x00, 0xf0, 0x11, 0x00


	//----- nvinfo : EIATTR_KPARAM_INFO
	.align		4
.L_220:
        /*0028*/ 	.byte	0x04, 0x17
        /*002a*/ 	.short	(.L_222 - .L_221)
.L_221:
        /*002c*/ 	.word	0x00000000
        /*0030*/ 	.short	0x0003
        /*0032*/ 	.short	0x0018
        /*0034*/ 	.byte	0x00, 0xf0, 0x05, 0x00


	//----- nvinfo : EIATTR_KPARAM_INFO
	.align		4
.L_222:
        /*0038*/ 	.byte	0x04, 0x17
        /*003a*/ 	.short	(.L_224 - .L_223)
.L_223:
        /*003c*/ 	.word	0x00000000
        /*0040*/ 	.short	0x0002
        /*0042*/ 	.short	0x0010
        /*0044*/ 	.byte	0x00, 0xf0, 0x21, 0x00


	//----- nvinfo : EIATTR_KPARAM_INFO
	.align		4
.L_224:
        /*0048*/ 	.byte	0x04, 0x17
        /*004a*/ 	.short	(.L_226 - .L_225)
.L_225:
        /*004c*/ 	.word	0x00000000
        /*0050*/ 	.short	0x0001
        /*0052*/ 	.short	0x0008
        /*0054*/ 	.byte	0x00, 0xf5, 0x21, 0x00


	//----- nvinfo : EIATTR_KPARAM_INFO
	.align		4
.L_226:
        /*0058*/ 	.byte	0x04, 0x17
        /*005a*/ 	.short	(.L_228 - .L_227)
.L_227:
        /*005c*/ 	.word	0x00000000
        /*0060*/ 	.short	0x0000
        /*0062*/ 	.short	0x0000
        /*0064*/ 	.byte	0x00, 0xf0, 0x21, 0x00


	//----- nvinfo : EIATTR_SPARSE_MMA_MASK
	.align		4
.L_228:
        /*0068*/ 	.byte	0x03, 0x50
        /*006a*/ 	.short	0x0000


	//----- nvinfo : EIATTR_MAXREG_COUNT
	.align		4
        /*006c*/ 	.byte	0x03, 0x1b
        /*006e*/ 	.short	0x00ff


	//----- nvinfo : EIATTR_NUM_BARRIERS
	.align		4
        /*0070*/ 	.byte	0x02, 0x4c
        /*0072*/ 	.byte	0x01
	.zero		1


	//----- nvinfo : EIATTR_MERCURY_ISA_VERSION
	.align		4
        /*0074*/ 	.byte	0x03, 0x5f
        /*0076*/ 	.short	0x0101


	//----- nvinfo : EIATTR_COOP_GROUP_MASK_REGIDS
	.align		4
        /*0078*/ 	.byte	0x04, 0x29
        /*007a*/ 	.short	(.L_230 - .L_229)


	//   ....[0]....
.L_229:
        /*007c*/ 	.word	0xffffffff


	//   ....[1]....
        /*0080*/ 	.word	0xffffffff


	//   ....[2]....
        /*0084*/ 	.word	0xffffffff


	//   ....[3]....
        /*0088*/ 	.word	0xffffffff


	//   ....[4]....
        /*008c*/ 	.word	0xffffffff


	//   ....[5]....
        /*0090*/ 	.word	0xffffffff


	//   ....[6]....
        /*0094*/ 	.word	0xffffffff


	//   ....[7]....
        /*0098*/ 	.word	0xffffffff


	//   ....[8]....
        /*009c*/ 	.word	0xffffffff


	//   ....[9]....
        /*00a0*/ 	.word	0xffffffff


	//   ....[10]....
        /*00a4*/ 	.word	0xffffffff


	//   ....[11]....
        /*00a8*/ 	.word	0xffffffff


	//   ....[12]....
        /*00ac*/ 	.word	0xffffffff


	//   ....[13]....
        /*00b0*/ 	.word	0xffffffff


	//   ....[14]....
        /*00b4*/ 	.word	0xffffffff


	//----- nvinfo : EIATTR_COOP_GROUP_INSTR_OFFSETS
	.align		4
.L_230:
        /*00b8*/ 	.byte	0x04, 0x28
        /*00ba*/ 	.short	(.L_232 - .L_231)


	//   ....[0]....
.L_231:
        /*00bc*/ 	.word	0x00000930


	//   ....[1]....
        /*00c0*/ 	.word	0x00000990


	//   ....[2]....
        /*00c4*/ 	.word	0x00000a00


	//   ....[3]....
        /*00c8*/ 	.word	0x00000a50


	//   ....[4]....
        /*00cc*/ 	.word	0x00000a80


	//   ....[5]....
        /*00d0*/ 	.word	0x00000c40


	//   ....[6]....
        /*00d4*/ 	.word	0x00000cd0


	//   ....[7]....
        /*00d8*/ 	.word	0x00000d20


	//   ....[8]....
        /*00dc*/ 	.word	0x00000d60


	//   ....[9]....
        /*00e0*/ 	.word	0x00000da0


	//   ....[10]....
        /*00e4*/ 	.word	0x00001dc0


	//   ....[11]....
        /*00e8*/ 	.word	0x00001e40


	//   ....[12]....
        /*00ec*/ 	.word	0x00001e90


	//   ....[13]....
        /*00f0*/ 	.word	0x00001ed0


	//   ....[14]....
        /*00f4*/ 	.word	0x00001f00


	//----- nvinfo : EIATTR_VRC_CTA_INIT_COUNT
	.align		4
.L_232:
        /*00f8*/ 	.byte	0x02, 0x4a
	.zero		1
	.zero		1


	//----- nvinfo : EIATTR_EXIT_INSTR_OFFSETS
	.align		4
        /*00fc*/ 	.byte	0x04, 0x1c
        /*00fe*/ 	.short	(.L_234 - .L_233)


	//   ....[0]....
.L_233:
        /*0100*/ 	.word	0x000000a0


	//   ....[1]....
        /*0104*/ 	.word	0x000000e0


	//   ....[2]....
        /*0108*/ 	.word	0x00002040


	//   ....[3]....
        /*010c*/ 	.word	0x00002090


	//----- nvinfo : EIATTR_MAX_THREADS
	.align		4
.L_234:
        /*0110*/ 	.byte	0x04, 0x05
        /*0112*/ 	.short	(.L_236 - .L_235)
.L_235:
        /*0114*/ 	.word	0x00000100
        /*0118*/ 	.word	0x00000001
        /*011c*/ 	.word	0x00000001


	//----- nvinfo : EIATTR_CRS_STACK_SIZE
	.align		4
.L_236:
        /*0120*/ 	.byte	0x04, 0x1e
        /*0122*/ 	.short	(.L_238 - .L_237)
.L_237:
        /*0124*/ 	.word	0x00000000


	//----- nvinfo : EIATTR_CBANK_PARAM_SIZE
	.align		4
.L_238:
        /*0128*/ 	.byte	0x03, 0x19
        /*012a*/ 	.short	0x0021


	//----- nvinfo : EIATTR_PARAM_CBANK
	.align		4
        /*012c*/ 	.byte	0x04, 0x0a
        /*012e*/ 	.short	(.L_240 - .L_239)
	.align		4
.L_239:
        /*0130*/ 	.word	index@(.nv.constant0._ZN3cub18CUB_300001_SM_10006detail6reduce28DeviceReduceSingleTileKernelINS2_10policy_hubIfyN4cuda3std3__44plusIfEEE10Policy1000EN6thrust24THRUST_300001_SM_1000_NS10device_ptrIfEEPfyS9_ffNS7_10__identityEEEvT0_T1_T2_T3_T4_T6_)
        /*0134*/ 	.short	0x0380
        /*0136*/ 	.short	0x0021


	//----- nvinfo : EIATTR_SW_WAR
	.align		4
.L_240:
        /*0138*/ 	.byte	0x04, 0x36
        /*013a*/ 	.short	(.L_242 - .L_241)
.L_241:
        /*013c*/ 	.word	0x00000008
.L_242:


//--------------------- .nv.info._ZN3cub18CUB_300001_SM_10006detail6reduce28DeviceReduceSingleTileKernelINS2_10policy_hubIfjN4cuda3std3__44plusIfEEE10Policy1000EPfSC_iS9_ffNS7_10__identityEEEvT0_T1_T2_T3_T4_T6_ --------------------------
	.section	.nv.info._ZN3cub18CUB_300001_SM_10006detail6reduce28DeviceReduceSingleTileKernelINS2_10policy_hubIfjN4cuda3std3__44plusIfEEE10Policy1000EPfSC_iS9_ffNS7_10__identityEEEvT0_T1_T2_T3_T4_T6_,"",@"SHT_CUDA_INFO"
	.sectionflags	@""
	.align	4


	//----- nvinfo : EIATTR_CUDA_API_VERSION
	.align		4
        /*0000*/ 	.byte	0x04, 0x37
        /*0002*/ 	.short	(.L_244 - .L_243)
.L_243:
        /*0004*/ 	.word	0x00000082


	//----- nvinfo : EIATTR_KPARAM_INFO
	.align		4
.L_244:
        /*0008*/ 	.byte	0x04, 0x17
        /*000a*/ 	.short	(.L_246 - .L_245)
.L_245:
        /*000c*/ 	.word	0x00000000
        /*0010*/ 	.short	0x0005
        /*0012*/ 	.short	0x001c
        /*0014*/ 	.byte	0x00, 0xf0, 0x05, 0x00


	//----- nvinfo : EIATTR_KPARAM_INFO
	.align		4
.L_246:
        /*0018*/ 	.byte	0x04, 0x17
        /*001a*/ 	.short	(.L_248 - .L_247)
.L_247:
        /*001c*/ 	.word	0x00000000
        /*0020*/ 	.short	0x0004
        /*0022*/ 	.short	0x0018
        /*0024*/ 	.byte	0x00, 0xf0, 0x11, 0x00


	//----- nvinfo : EIATTR_KPARAM_INFO
	.align		4
.L_248:
        /*0028*/ 	.byte	0x04, 0x17
        /*002a*/ 	.short	(.L_250 - .L_249)
.L_249:
        /*002c*/ 	.word	0x00000000
        /*0030*/ 	.short	0x0003
        /*0032*/ 	.short	0x0014
        /*0034*/ 	.byte	0x00, 0xf0, 0x05, 0x00


	//----- nvinfo : EIATTR_KPARAM_INFO
	.align		4
.L_250:
        /*0038*/ 	.byte	0x04, 0x17
        /*003a*/ 	.short	(.L_252 - .L_251)
.L_251:
        /*003c*/ 	.word	0x00000000
        /*0040*/ 	.short	0x0002
        /*0042*/ 	.short	0x0010
        /*0044*/ 	.byte	0x00, 0xf0, 0x11, 0x00


	//----- nvinfo : EIATTR_KPARAM_INFO
	.align		4
.L_252:
        /*0048*/ 	.byte	0x04, 0x17
        /*004a*/ 	.short	(.L_254 - .L_253)
.L_253:
        /*004c*/ 	.word	0x00000000
        /*0050*/ 	.short	0x0001
        /*0052*/ 	.short	0x0008
        /*0054*/ 	.byte	0x00, 0xf5, 0x21, 0x00


	//----- nvinfo : EIATTR_KPARAM_INFO
	.align		4
.L_254:
        /*0058*/ 	.byte	0x04, 0x17
        /*005a*/ 	.short	(.L_256 - .L_255)
.L_255:
        /*005c*/ 	.word	0x00000000
        /*0060*/ 	.short	0x0000
        /*0062*/ 	.short	0x0000
        /*0064*/ 	.byte	0x00, 0xf5, 0x21, 0x00


	//----- nvinfo : EIATTR_SPARSE_MMA_MASK
	.align		4
.L_256:
        /*0068*/ 	.byte	0x03, 0x50
        /*006a*/ 	.short	0x0000


	//----- nvinfo : EIATTR_MAXREG_COUNT
	.align		4
        /*006c*/ 	.byte	0x03, 0x1b
        /*006e*/ 	.short	0x0080


	//----- nvinfo : EIATTR_NUM_BARRIERS
	.align		4
        /*0070*/ 	.byte	0x02, 0x4c
        /*0072*/ 	.byte	0x01
	.zero		1


	//----- nvinfo : EIATTR_MERCURY_ISA_VERSION
	.align		4
        /*0074*/ 	.byte	0x03, 0x5f
        /*0076*/ 	.short	0x0101


	//----- nvinfo : EIATTR_UNUSED_LOAD_BYTE_OFFSET
	.align		4
        /*0078*/ 	.byte	0x04, 0x44
        /*007a*/ 	.short	(.L_258 - .L_257)


	//   ....[0]....
.L_257:
        /*007c*/ 	.word	0x00000b70
        /*0080*/ 	.word	0x0000fff0


	//   ....[1]....
        /*0084*/ 	.word	0x00000f80
        /*0088*/ 	.word	0x0000fff0


	//   ....[2]....
        /*008c*/ 	.word	0x00002010
        /*0090*/ 	.word	0x0000fff0


	//   ....[3]....
        /*0094*/ 	.word	0x00002bb0
        /*0098*/ 	.word	0x0000fff0


	//   ....[4]....
        /*009c*/ 	.word	0x00002fc0
        /*00a0*/ 	.word	0x0000fff0


	//   ....[5]....
        /*00a4*/ 	.word	0x00004140
        /*00a8*/ 	.word	0x0000fff0


	//----- nvinfo : EIATTR_COOP_GROUP_MASK_REGIDS
	.align		4
.L_258:
        /*00ac*/ 	.byte	0x04, 0x29
        /*00ae*/ 	.short	(.L_260 - .L_259)


	//   ....[0]....
.L_259:
        /*00b0*/ 	.word	0xffffffff


	//   ....[1]....
        /*00b4*/ 	.word	0xffffffff


	//   ....[2]....
        /*00b8*/ 	.word	0xffffffff


	//   ....[3]....
        /*00bc*/ 	.word	0xffffffff


	//   ....[4]....
        /*00c0*/ 	.word	0xffffffff


	//   ....[5]....
        /*00c4*/ 	.word	0xffffffff


	//   ....[6]....
        /*00c8*/ 	.word	0xffffffff


	//   ....[7]....
        /*00cc*/ 	.word	0xffffffff


	//   ....[8]....
        /*00d0*/ 	.word	0xffffffff


	//   ....[9]....
        /*00d4*/ 	.word	0xffffffff


	//   ....[10]....
        /*00d8*/ 	.word	0xffffffff


	//   ....[11]....
        /*00dc*/ 	.word	0xffffffff


	//   ....[12]....
        /*00e0*/ 	.word	0xffffffff


	//   ....[13]....
        /*00e4*/ 	.word	0xffffffff


	//   ....[14]....
        /*00e8*/ 	.word	0xffffffff


	//   ....[15]....
        /*00ec*/ 	.word	0xffffffff


	//   ....[16]....
        /*00f0*/ 	.word	0xffffffff


	//   ....[17]....
        /*00f4*/ 	.word	0xffffffff


	//   ....[18]....
        /*00f8*/ 	.word	0xffffffff


	//   ....[19]....
        /*00fc*/ 	.word	0xffffffff


	//   ....[20]....
        /*0100*/ 	.word	0xffffffff


	//   ....[21]....
        /*0104*/ 	.word	0xffffffff


	//   ....[22]....
        /*0108*/ 	.word	0xffffffff


	//   ....[23]....
        /*010c*/ 	.word	0xffffffff


	//   ....[24]....
        /*0110*/ 	.word	0xffffffff


	//   ....[25]....
        /*0114*/ 	.word	0xffffffff


	//   ....[26]....
        /*0118*/ 	.word	0xffffffff


	//   ....[27]....
        /*011c*/ 	.word	0xffffffff


	//   ....[28]....
        /*0120*/ 	.word	0xffffffff


	//   ....[29]....
        /*0124*/ 	.word	0xffffffff


	//----- nvinfo : EIATTR_COOP_GROUP_INSTR_OFFSETS
	.align		4
.L_260:
        /*0128*/ 	.byte	0x04, 0x28
        /*012a*/ 	.short	(.L_262 - .L_261)


	//   ....[0]....
.L_261:
        /*012c*/ 	.word	0x00000980


	//   ....[1]....
        /*0130*/ 	.word	0x000009e0


	//   ....[2]....
        /*0134*/ 	.word	0x00000a50


	//   ....[3]....
        /*0138*/ 	.word	0x00000aa0


	//   ....[4]....
        /*013c*/ 	.word	0x00000ad0


	//   ....[5]....
        /*0140*/ 	.word	0x00000d20


	//   ....[6]....
        /*0144*/ 	.word	0x00000db0


	//   ....[7]....
        /*0148*/ 	.word	0x00000df0


	//   ....[8]....
        /*014c*/ 	.word	0x00000e40


	//   ....[9]....
        /*0150*/ 	.word	0x00000e80


	//   ....[10]....
        /*0154*/ 	.word	0x00001e30


	//   ....[11]....
        /*0158*/ 	.word	0x00001eb0


	//   ....[12]....
        /*015c*/ 	.word	0x00001f00


	//   ....[13]....
        /*0160*/ 	.word	0x00001f40


	//   ....[14]....
        /*0164*/ 	.word	0x00001f70


	//   ....[15]....
        /*0168*/ 	.word	0x000029c0


	//   ....[16]....
        /*016c*/ 	.word	0x00002a20


	//   ....[17]....
        /*0170*/ 	.word	0x00002a90


	//   ....[18]....
        /*0174*/ 	.word	0x00002ae0


	//   ....[19]....
        /*0178*/ 	.word	0x00002b10


	//   ....[20]....
        /*017c*/ 	.word	0x00002d60


	//   ....[21]....
        /*0180*/ 	.word	0x00002de0


	//   ....[22]....
        /*0184*/ 	.word	0x00002e20


	//   ....[23]....
        /*0188*/ 	.word	0x00002e60


	//   ....[24]....
        /*018c*/ 	.word	0x00002ec0


	//   ....[25]....
        /*0190*/ 	.word	0x00003f60


	//   ....[26]....
        /*0194*/ 	.word	0x00003fe0


	//   ....[27]....
        /*0198*/ 	.word	0x00004030


	//   ....[28]....
        /*019c*/ 	.word	0x00004070


	//   ....[29]....
        /*01a0*/ 	.word	0x000040a0


	//----- nvinfo : EIATTR_VRC_CTA_INIT_COUNT
	.align		4
.L_262:
        /*01a4*/ 	.byte	0x02, 0x4a
	.zero		1
	.zero		1


	//----- nvinfo : EIATTR_EXIT_INSTR_OFFSETS
	.align		4
        /*01a8*/ 	.byte	0x04, 0x1c
        /*01aa*/ 	.short	(.L_264 - .L_263)


	//   ....[0]....
.L_263:
        /*01ac*/ 	.word	0x00000080


	//   ....[1]....
        /*01b0*/ 	.word	0x000000c0


	//   ....[2]....
        /*01b4*/ 	.word	0x00004280


	//   ....[3]....
        /*01b8*/ 	.word	0x000042d0


	//----- nvinfo : EIATTR_MAX_THREADS
	.align		4
.L_264:
        /*01bc*/ 	.byte	0x04, 0x05
        /*01be*/ 	.short	(.L_266 - .L_265)
.L_265:
        /*01c0*/ 	.word	0x00000200
        /*01c4*/ 	.word	0x00000001
        /*01c8*/ 	.word	0x00000001


	//----- nvinfo : EIATTR_CRS_STACK_SIZE
	.align		4
.L_266:
        /*01cc*/ 	.byte	0x04, 0x1e
        /*01ce*/ 	.short	(.L_268 - .L_267)
.L_267:
        /*01d0*/ 	.word	0x00000000


	//----- nvinfo : EIATTR_CBANK_PARAM_SIZE
	.align		4
.L_268:
        /*01d4*/ 	.byte	0x03, 0x19
        /*01d6*/ 	.short	0x001d


	//----- nvinfo : EIATTR_PARAM_CBANK
	.align		4
        /*01d8*/ 	.byte	0x04, 0x0a
        /*01da*/ 	.short	(.L_270 - .L_269)
	.align		4
.L_269:
        /*01dc*/ 	.word	index@(.nv.constant0._ZN3cub18CUB_300001_SM_10006detail6reduce28DeviceReduceSingleTileKernelINS2_10policy_hubIfjN4cuda3std3__44plusIfEEE10Policy1000EPfSC_iS9_ffNS7_10__identityEEEvT0_T1_T2_T3_T4_T6_)
        /*01e0*/ 	.short	0x0380
        /*01e2*/ 	.short	0x001d


	//----- nvinfo : EIATTR_SW_WAR
	.align		4
.L_270:
        /*01e4*/ 	.byte	0x04, 0x36
        /*01e6*/ 	.short	(.L_272 - .L_271)
.L_271:
        /*01e8*/ 	.word	0x00000008
.L_272:


//--------------------- .nv.info._ZN3cub18CUB_300001_SM_10006detail6reduce18DeviceReduceKernelINS2_10policy_hubIfjN4cuda3std3__44plusIfEEE10Policy1000EN6thrust24THRUST_300001_SM_1000_NS10device_ptrIfEEjS9_fNS7_10__identityEEEvT0_PT3_T1_NS0_13GridEvenShareISK_EET2_T4_ --------------------------
	.section	.nv.info._ZN3cub18CUB_300001_SM_10006detail6reduce18DeviceReduceKernelINS2_10policy_hubIfjN4cuda3std3__44plusIfEEE10Policy1000EN6thrust24THRUST_300001_SM_1000_NS10device_ptrIfEEjS9_fNS7_10__identityEEEvT0_PT3_T1_NS0_13GridEvenShareISK_EET2_T4_,"",@"SHT_CUDA_INFO"
	.sectionflags	@""
	.align	4


	//----- nvinfo : EIATTR_CUDA_API_VERSION
	.align		4
        /*0000*/ 	.byte	0x04, 0x37
        /*0002*/ 	.short	(.L_274 - .L_273)
.L_273:
        /*0004*/ 	.word	0x00000082


	//----- nvinfo : EIATTR_KPARAM_INFO
	.align		4
.L_274:
        /*0008*/ 	.byte	0x04, 0x17
        /*000a*/ 	.short	(.L_276 - .L_275)
.L_275:
        /*000c*/ 	.word	0x00000000
        /*0010*/ 	.short	0x0005
        /*0012*/ 	.short	0x003d
        /*0014*/ 	.byte	0x00, 0xf0, 0x05, 0x00


	//----- nvinfo : EIATTR_KPARAM_INFO
	.align		4
.L_276:
        /*0018*/ 	.byte	0x04, 0x17
        /*001a*/ 	.short	(.L_278 - .L_277)
.L_277:
        /*001c*/ 	.word	0x00000000
        /*0020*/ 	.short	0x0004
        /*0022*/ 	.short	0x003c
        /*0024*/ 	.byte	0x00, 0xf0, 0x05, 0x00


	//----- nvinfo : EIATTR_KPARAM_INFO
	.align		4
.L_278:
        /*0028*/ 	.byte	0x04, 0x17
        /*002a*/ 	.short	(.L_280 - .L_279)
.L_279:
        /*002c*/ 	.word	0x00000000
        /*0030*/ 	.short	0x0003
        /*0032*/ 	.short	0x0014
        /*0034*/ 	.byte	0x00, 0xf0, 0xa1, 0x00


	//----- nvinfo : EIATTR_KPARAM_INFO
	.align		4
.L_280:
        /*0038*/ 	.byte	0x04, 0x17
        /*003a*/ 	.short	(.L_282 - .L_281)
.L_281:
        /*003c*/ 	.word	0x00000000
        /*0040*/ 	.short	0x0002
        /*0042*/ 	.short	0x0010
        /*0044*/ 	.byte	0x00, 0xf0, 0x11, 0x00


	//----- nvinfo : EIATTR_KPARAM_INFO
	.align		4
.L_282:
        /*0048*/ 	.byte	0x04, 0x17
        /*004a*/ 	.short	(.L_284 - .L_283)
.L_283:
        /*004c*/ 	.word	0x00000000
        /*0050*/ 	.short	0x0001
        /*0052*/ 	.short	0x0008
        /*0054*/ 	.byte	0x00, 0xf5, 0x21, 0x00


	//----- nvinfo : EIATTR_KPARAM_INFO
	.align		4
.L_284:
        /*0058*/ 	.byte	0x04, 0x17
        /*005a*/ 	.short	(.L_286 - .L_285)
.L_285:
        /*005c*/ 	.word	0x00000000
        /*0060*/ 	.short	0x0000
        /*0062*/ 	.short	0x0000
        /*0064*/ 	.byte	0x00, 0xf0, 0x21, 0x00


	//----- nvinfo : EIATTR_SPARSE_MMA_MASK
	.align		4
.L_286:
        /*0068*/ 	.byte	0x03, 0x50
        /*006a*/ 	.short	0x0000


	//----- nvinfo : EIATTR_MAXREG_COUNT
	.align		4
        /*006c*/ 	.byte	0x03, 0x1b
        /*006e*/ 	.short	0x0080


	//----- nvinfo : EIATTR_NUM_BARRIERS
	.align		4
        /*0070*/ 	.byte	0x02, 0x4c
        /*0072*/ 	.byte	0x01
	.zero		1


	//----- nvinfo : EIATTR_MERCURY_ISA_VERSION
	.align		4
        /*0074*/ 	.byte	0x03, 0x5f
        /*0076*/ 	.short	0x0101


	//----- nvinfo : EIATTR_UNUSED_LOAD_BYTE_OFFSET
	.align		4
        /*0078*/ 	.byte	0x04, 0x44
        /*007a*/ 	.short	(.L_288 - .L_287)


	//   ....[0]....
.L_287:
        /*007c*/ 	.word	0x00000de0
        /*0080*/ 	.word	0x0000fff0


	//   ....[1]....
        /*0084*/ 	.word	0x000011f0
        /*0088*/ 	.word	0x0000fff0


	//   ....[2]....
        /*008c*/ 	.word	0x000026b0
        /*0090*/ 	.word	0x0000fff0


	//----- nvinfo : EIATTR_COOP_GROUP_MASK_REGIDS
	.align		4
.L_288:
        /*0094*/ 	.byte	0x04, 0x29
        /*0096*/ 	.short	(.L_290 - .L_289)


	//   ....[0]....
.L_289:
        /*0098*/ 	.word	0xffffffff


	//   ....[1]....
        /*009c*/ 	.word	0xffffffff


	//   ....[2]....
        /*00a0*/ 	.word	0xffffffff


	//   ....[3]....
        /*00a4*/ 	.word	0xffffffff


	//   ....[4]....
        /*00a8*/ 	.word	0xffffffff


	//   ....[5]....
        /*00ac*/ 	.word	0xffffffff


	//   ....[6]....
        /*00b0*/ 	.word	0xffffffff


	//   ....[7]....
        /*00b4*/ 	.word	0xffffffff


	//   ....[8]....
        /*00b8*/ 	.word	0xffffffff


	//   ....[9]....
        /*00bc*/ 	.word	0xffffffff


	//   ....[10]....
        /*00c0*/ 	.word	0xffffffff


	//   ....[11]....
        /*00c4*/ 	.word	0xffffffff


	//   ....[12]....
        /*00c8*/ 	.word	0xffffffff


	//   ....[13]....
        /*00cc*/ 	.word	0xffffffff


	//   ....[14]....
        /*00d0*/ 	.word	0xffffffff


	//----- nvinfo : EIATTR_COOP_GROUP_INSTR_OFFSETS
	.align		4
.L_290:
        /*00d4*/ 	.byte	0x04, 0x28
        /*00d6*/ 	.short	(.L_292 - .L_291)


	//   ....[0]....
.L_291:
        /*00d8*/ 	.word	0x00000bf0


	//   ....[1]....
        /*00dc*/ 	.word	0x00000c50


	//   ....[2]....
        /*00e0*/ 	.word	0x00000cc0


	//   ....[3]....
        /*00e4*/ 	.word	0x00000d10


	//   ....[4]....
        /*00e8*/ 	.word	0x00000d40


	//   ....[5]....
        /*00ec*/ 	.word	0x00000f90


	//   ....[6]....
        /*00f0*/ 	.word	0x00001020


	//   ....[7]....
        /*00f4*/ 	.word	0x00001070


	//   ....[8]....
        /*00f8*/ 	.word	0x000010b0


	//   ....[9]....
        /*00fc*/ 	.word	0x000010f0


	//   ....[10]....
        /*0100*/ 	.word	0x000024c0


	//   ....[11]....
        /*0104*/ 	.word	0x00002550


	//   ....[12]....
        /*0108*/ 	.word	0x000025a0


	//   ....[13]....
        /*010c*/ 	.word	0x000025e0


	//   ....[14]....
        /*0110*/ 	.word	0x00002610


	//----- nvinfo : EIATTR_VRC_CTA_INIT_COUNT
	.align		4
.L_292:
        /*0114*/ 	.byte	0x02, 0x4a
	.zero		1
	.zero		1


	//----- nvinfo : EIATTR_EXIT_INSTR_OFFSETS
	.align		4
        /*0118*/ 	.byte	0x04, 0x1c
        /*011a*/ 	.short	(.L_294 - .L_293)


	//   ....[0]....
.L_293:
        /*011c*/ 	.word	0x000027f0


	//   ....[1]....
        /*0120*/ 	.word	0x00002830


	//----- nvinfo : EIATTR_MAX_THREADS
	.align		4
.L_294:
        /*0124*/ 	.byte	0x04, 0x05
        /*0126*/ 	.short	(.L_296 - .L_295)
.L_295:
        /*0128*/ 	.word	0x00000200
        /*012c*/ 	.word	0x00000001
        /*0130*/ 	.word	0x00000001


	//----- nvinfo : EIATTR_CRS_STACK_SIZE
	.align		4
.L_296:
        /*0134*/ 	.byte	0x04, 0x1e
        /*0136*/ 	.short	(.L_298 - .L_297)
.L_297:
        /*0138*/ 	.word	0x00000000


	//----- nvinfo : EIATTR_CBANK_PARAM_SIZE
	.align		4
.L_298:
        /*013c*/ 	.byte	0x03, 0x19
        /*013e*/ 	.short	0x003e


	//----- nvinfo : EIATTR_PARAM_CBANK
	.align		4
        /*0140*/ 	.byte	0x04, 0x0a
        /*0142*/ 	.short	(.L_300 - .L_299)
	.align		4
.L_299:
        /*0144*/ 	.word	index@(.nv.constant0._ZN3cub18CUB_300001_SM_10006detail6reduce18DeviceReduceKernelINS2_10policy_hubIfjN4cuda3std3__44plusIfEEE10Policy1000EN6thrust24THRUST_300001_SM_1000_NS10device_ptrIfEEjS9_fNS7_10__identityEEEvT0_PT3_T1_NS0_13GridEvenShareISK_EET2_T4_)
        /*0148*/ 	.short	0x0380
        /*014a*/ 	.short	0x003e


	//----- nvinfo : EIATTR_SW_WAR
	.align		4
.L_300:
        /*014c*/ 	.byte	0x04, 0x36
        /*014e*/ 	.short	(.L_302 - .L_301)
.L_301:
        /*0150*/ 	.word	0x00000008
.L_302:


//--------------------- .nv.info._ZN3cub18CUB_300001_SM_10006detail6reduce28DeviceReduceSingleTileKernelINS2_10policy_hubIfjN4cuda3std3__44plusIfEEE10Policy1000EN6thrust24THRUST_300001_SM_1000_NS10device_ptrIfEEPfjS9_ffNS7_10__identityEEEvT0_T1_T2_T3_T4_T6_ --------------------------
	.section	.nv.info._ZN3cub18CUB_300001_SM_10006detail6reduce28DeviceReduceSingleTileKernelINS2_10policy_hubIfjN4cuda3std3__44plusIfEEE10Policy1000EN6thrust24THRUST_300001_SM_1000_NS10device_ptrIfEEPfjS9_ffNS7_10__identityEEEvT0_T1_T2_T3_T4_T6_,"",@"SHT_CUDA_INFO"
	.sectionflags	@""
	.align	4


	//----- nvinfo : EIATTR_CUDA_API_VERSION
	.align		4
        /*0000*/ 	.byte	0x04, 0x37
        /*0002*/ 	.short	(.L_304 - .L_303)
.L_303:
        /*0004*/ 	.word	0x00000082


	//----- nvinfo : EIATTR_KPARAM_INFO
	.align		4
.L_304:
        /*0008*/ 	.byte	0x04, 0x17
        /*000a*/ 	.short	(.L_306 - .L_305)
.L_305:
        /*000c*/ 	.word	0x00000000
        /*0010*/ 	.short	0x0005
        /*0012*/ 	.short	0x001c
        /*0014*/ 	.byte	0x00, 0xf0, 0x05, 0x00


	//----- nvinfo : EIATTR_KPARAM_INFO
	.align		4
.L_306:
        /*0018*/ 	.byte	0x04, 0x17
        /*001a*/ 	.short	(.L_308 - .L_307)
.L_307:
        /*001c*/ 	.word	0x00000000
        /*0020*/ 	.short	0x0004
        /*0022*/ 	.short	0x0018
        /*0024*/ 	.byte	0x00, 0xf0, 0x11, 0x00


	//----- nvinfo : EIATTR_KPARAM_INFO
	.align		4
.L_308:
        /*0028*/ 	.byte	0x04, 0x17
        /*002a*/ 	.short	(.L_310 - .L_309)
.L_309:
        /*002c*/ 	.word	0x00000000
        /*0030*/ 	.short	0x0003
        /*0032*/ 	.short	0x0014
        /*0034*/ 	.byte	0x00, 0xf0, 0x05, 0x00


	//----- nvinfo : EIATTR_KPARAM_INFO
	.align		4
.L_310:
        /*0038*/ 	.byte	0x04, 0x17
        /*003a*/ 	.short	(.L_312 - .L_311)
.L_311:
        /*003c*/ 	.word	0x00000000
        /*0040*/ 	.short	0x0002
        /*0042*/ 	.short	0x0010
        /*0044*/ 	.byte	0x00, 0xf0, 0x11, 0x00


	//----- nvinfo : EIATTR_KPARAM_INFO
	.align		4
.L_312:
        /*0048*/ 	.byte	0x04, 0x17
        /*004a*/ 	.short	(.L_314 - .L_313)
.L_313:
        /*004c*/ 	.word	0x00000000
        /*0050*/ 	.short	0x0001
        /*0052*/ 	.short	0x0008
        /*0054*/ 	.byte	0x00, 0xf5, 0x21, 0x00


	//----- nvinfo : EIATTR_KPARAM_INFO
	.align		4
.L_314:
        /*0058*/ 	.byte	0x04, 0x17
        /*005a*/ 	.short	(.L_316 - .L_315)
.L_315:
        /*005c*/ 	.word	0x00000000
        /*0060*/ 	.short	0x0000
        /*0062*/ 	.short	0x0000
        /*0064*/ 	.byte	0x00, 0xf0, 0x21, 0x00


	//----- nvinfo : EIATTR_SPARSE_MMA_MASK
	.align		4
.L_316:
        /*0068*/ 	.byte	0x03, 0x50
        /*006a*/ 	.short	0x0000


	//----- nvinfo : EIATTR_MAXREG_COUNT
	.align		4
        /*006c*/ 	.byte	0x03, 0x1b
        /*006e*/ 	.short	0x0080


	//----- nvinfo : EIATTR_NUM_BARRIERS
	.align		4
        /*0070*/ 	.byte	0x02, 0x4c
        /*0072*/ 	.byte	0x01
	.zero		1


	//----- nvinfo : EIATTR_MERCURY_ISA_VERSION
	.align		4
        /*0074*/ 	.byte	0x03, 0x5f
        /*0076*/ 	.short	0x0101


	//----- nvinfo : EIATTR_UNUSED_LOAD_BYTE_OFFSET
	.align		4
        /*0078*/ 	.byte	0x04, 0x44
        /*007a*/ 	.short	(.L_318 - .L_317)


	//   ....[0]....
.L_317:
        /*007c*/ 	.word	0x00000b00
        /*0080*/ 	.word	0x0000fff0


	//   ....[1]....
        /*0084*/ 	.word	0x00000f10
        /*0088*/ 	.word	0x0000fff0


	//   ....[2]....
        /*008c*/ 	.word	0x00002270
        /*0090*/ 	.word	0x0000fff0


	//----- nvinfo : EIATTR_COOP_GROUP_MASK_REGIDS
	.align		4
.L_318:
        /*0094*/ 	.byte	0x04, 0x29
        /*0096*/ 	.short	(.L_320 - .L_319)


	//   ....[0]....
.L_319:
        /*0098*/ 	.word	0xffffffff


	//   ....[1]....
        /*009c*/ 	.word	0xffffffff


	//   ....[2]....
        /*00a0*/ 	.word	0xffffffff


	//   ....[3]....
        /*00a4*/ 	.word	0xffffffff


	//   ....[4]....
        /*00a8*/ 	.word	0xffffffff


	//   ....[5]....
        /*00ac*/ 	.word	0xffffffff


	//   ....[6]....
        /*00b0*/ 	.word	0xffffffff


	//   ....[7]....
        /*00b4*/ 	.word	0xffffffff


	//   ....[8]....
        /*00b8*/ 	.word	0xffffffff


	//   ....[9]....
        /*00bc*/ 	.word	0xffffffff


	//   ....[10]....
        /*00c0*/ 	.word	0xffffffff


	//   ....[11]....
        /*00c4*/ 	.word	0xffffffff


	//   ....[12]....
        /*00c8*/ 	.word	0xffffffff


	//   ....[13]....
        /*00cc*/ 	.word	0xffffffff


	//   ....[14]....
        /*00d0*/ 	.word	0xffffffff


	//----- nvinfo : EIATTR_COOP_GROUP_INSTR_OFFSETS
	.align		4
.L_320:
        /*00d4*/ 	.byte	0x04, 0x28
        /*00d6*/ 	.short	(.L_322 - .L_321)


	//   ....[0]....
.L_321:
        /*00d8*/ 	.word	0x00000910


	//   ....[1]....
        /*00dc*/ 	.word	0x00000970


	//   ....[2]....
        /*00e0*/ 	.word	0x000009e0


	//   ....[3]....
        /*00e4*/ 	.word	0x00000a30


	//   ....[4]....
        /*00e8*/ 	.word	0x00000a60


	//   ....[5]....
        /*00ec*/ 	.word	0x00000cb0


	//   ....[6]....
        /*00f0*/ 	.word	0x00000d40


	//   ....[7]....
        /*00f4*/ 	.word	0x00000d80


	//   ....[8]....
        /*00f8*/ 	.word	0x00000dd0


	//   ....[9]....
        /*00fc*/ 	.word	0x00000e10


	//   ....[10]....
        /*0100*/ 	.word	0x00002090


	//   ....[11]....
        /*0104*/ 	.word	0x00002110


	//   ....[12]....
        /*0108*/ 	.word	0x00002160


	//   ....[13]....
        /*010c*/ 	.word	0x000021a0


	//   ....[14]....
        /*0110*/ 	.word	0x000021d0


	//----- nvinfo : EIATTR_VRC_CTA_INIT_COUNT
	.align		4
.L_322:
        /*0114*/ 	.byte	0x02, 0x4a
	.zero		1
	.zero		1


	//----- nvinfo : EIATTR_EXIT_INSTR_OFFSETS
	.align		4
        /*0118*/ 	.byte	0x04, 0x1c
        /*011a*/ 	.short	(.L_324 - .L_323)


	//   ....[0]....
.L_323:
        /*011c*/ 	.word	0x00000080


	//   ....[1]....
        /*0120*/ 	.word	0x000000c0


	//   ....[2]....
        /*0124*/ 	.word	0x000023b0


	//   ....[3]....
        /*0128*/ 	.word	0x00002400


	//----- nvinfo : EIATTR_MAX_THREADS
	.align		4
.L_324:
        /*012c*/ 	.byte	0x04, 0x05
        /*012e*/ 	.short	(.L_326 - .L_325)
.L_325:
        /*0130*/ 	.word	0x00000200
        /*0134*/ 	.word	0x00000001
        /*0138*/ 	.word	0x00000001


	//----- nvinfo : EIATTR_CRS_STACK_SIZE
	.align		4
.L_326:
        /*013c*/ 	.byte	0x04, 0x1e
        /*013e*/ 	.short	(.L_328 - .L_327)
.L_327:
        /*0140*/ 	.word	0x00000000


	//----- nvinfo : EIATTR_CBANK_PARAM_SIZE
	.align		4
.L_328:
        /*0144*/ 	.byte	0x03, 0x19
        /*0146*/ 	.short	0x001d


	//----- nvinfo : EIATTR_PARAM_CBANK
	.align		4
        /*0148*/ 	.byte	0x04, 0x0a
        /*014a*/ 	.short	(.L_330 - .L_329)
	.align		4
.L_329:
        /*014c*/ 	.word	index@(.nv.constant0._ZN3cub18CUB_300001_SM_10006detail6reduce28DeviceReduceSingleTileKernelINS2_10policy_hubIfjN4cuda3std3__44plusIfEEE10Policy1000EN6thrust24THRUST_300001_SM_1000_NS10device_ptrIfEEPfjS9_ffNS7_10__identityEEEvT0_T1_T2_T3_T4_T6_)
        /*0150*/ 	.short	0x0380
        /*0152*/ 	.short	0x001d


	//----- nvinfo : EIATTR_SW_WAR
	.align		4
.L_330:
        /*0154*/ 	.byte	0x04, 0x36
        /*0156*/ 	.short	(.L_332 - .L_331)
.L_331:
        /*0158*/ 	.word	0x00000008
.L_332:


//--------------------- .nv.info._ZN3cub18CUB_300001_SM_10006detail11EmptyKernelIvEEvv --------------------------
	.section	.nv.info._ZN3cub18CUB_300001_SM_10006detail11EmptyKernelIvEEvv,"",@"SHT_CUDA_INFO"
	.sectionflags	@""
	.align	4


	//----- nvinfo : EIATTR_CUDA_API_VERSION
	.align		4
        /*0000*/ 	.byte	0x04, 0x37
        /*0002*/ 	.short	(.L_334 - .L_333)
.L_333:
        /*0004*/ 	.word	0x00000082


	//----- nvinfo : EIATTR_SPARSE_MMA_MASK
	.align		4
.L_334:
        /*0008*/ 	.byte	0x03, 0x50
        /*000a*/ 	.short	0x0000


	//----- nvinfo : EIATTR_MAXREG_COUNT
	.align		4
        /*000c*/ 	.byte	0x03, 0x1b
        /*000e*/ 	.short	0x00ff


	//----- nvinfo : EIATTR_MERCURY_ISA_VERSION
	.align		4
        /*0010*/ 	.byte	0x03, 0x5f
        /*0012*/ 	.short	0x0101


	//----- nvinfo : EIATTR_VRC_CTA_INIT_COUNT
	.align		4
        /*0014*/ 	.byte	0x02, 0x4a
	.zero		1
	.zero		1


	//----- nvinfo : EIATTR_EXIT_INSTR_OFFSETS
	.align		4
        /*0018*/ 	.byte	0x04, 0x1c
        /*001a*/ 	.short	(.L_336 - .L_335)


	//   ....[0]....
.L_335:
        /*001c*/ 	.word	0x00000010


	//----- nvinfo : EIATTR_SW_WAR
	.align		4
.L_336:
        /*0020*/ 	.byte	0x04, 0x36
        /*0022*/ 	.short	(.L_338 - .L_337)
.L_337:
        /*0024*/ 	.word	0x00000008
.L_338:


//--------------------- .nv.info._Z27calRHS_NeumannAndPeriodicBCPfS_S_Pi --------------------------
	.section	.nv.info._Z27calRHS_NeumannAndPeriodicBCPfS_S_Pi,"",@"SHT_CUDA_INFO"
	.sectionflags	@""
	.align	4


	//----- nvinfo : EIATTR_CUDA_API_VERSION
	.align		4
        /*0000*/ 	.byte	0x04, 0x37
        /*0002*/ 	.short	(.L_340 - .L_339)
.L_339:
        /*0004*/ 	.word	0x00000082


	//----- nvinfo : EIATTR_KPARAM_INFO
	.align		4
.L_340:
        /*0008*/ 	.byte	0x04, 0x17
        /*000a*/ 	.short	(.L_342 - .L_341)
.L_341:
        /*000c*/ 	.word	0x00000000
        /*0010*/ 	.short	0x0003
        /*0012*/ 	.short	0x0018
        /*0014*/ 	.byte	0x00, 0xf5, 0x21, 0x00


	//----- nvinfo : EIATTR_KPARAM_INFO
	.align		4
.L_342:
        /*0018*/ 	.byte	0x04, 0x17
        /*001a*/ 	.short	(.L_344 - .L_343)
.L_343:
        /*001c*/ 	.word	0x00000000
        /*0020*/ 	.short	0x0002
        /*0022*/ 	.short	0x0010
        /*0024*/ 	.byte	0x00, 0xf5, 0x21, 0x00


	//----- nvinfo : EIATTR_KPARAM_INFO
	.align		4
.L_344:
        /*0028*/ 	.byte	0x04, 0x17
        /*002a*/ 	.short	(.L_346 - .L_345)
.L_345:
        /*002c*/ 	.word	0x00000000
        /*0030*/ 	.short	0x0001
        /*0032*/ 	.short	0x0008
        /*0034*/ 	.byte	0x00, 0xf5, 0x21, 0x00


	//----- nvinfo : EIATTR_KPARAM_INFO
	.align		4
.L_346:
        /*0038*/ 	.byte	0x04, 0x17
        /*003a*/ 	.short	(.L_348 - .L_347)
.L_347:
        /*003c*/ 	.word	0x00000000
        /*0040*/ 	.short	0x0000
        /*0042*/ 	.short	0x0000
        /*0044*/ 	.byte	0x00, 0xf5, 0x21, 0x00


	//----- nvinfo : EIATTR_SPARSE_MMA_MASK
	.align		4
.L_348:
        /*0048*/ 	.byte	0x03, 0x50
        /*004a*/ 	.short	0x0000


	//----- nvinfo : EIATTR_MAXREG_COUNT
	.align		4
        /*004c*/ 	.byte	0x03, 0x1b
        /*004e*/ 	.short	0x00ff


	//----- nvinfo : EIATTR_MERCURY_ISA_VERSION
	.align		4
        /*0050*/ 	.byte	0x03, 0x5f
        /*0052*/ 	.short	0x0101


	//----- nvinfo : EIATTR_VRC_CTA_INIT_COUNT
	.align		4
        /*0054*/ 	.byte	0x02, 0x4a
	.zero		1
	.zero		1


	//----- nvinfo : EIATTR_EXIT_INSTR_OFFSETS
	.align		4
        /*0058*/ 	.byte	0x04, 0x1c
        /*005a*/ 	.short	(.L_350 - .L_349)


	//   ....[0]....
.L_349:
        /*005c*/ 	.word	0x000000b0


	//   ....[1]....
        /*0060*/ 	.word	0x00002020


	//   ....[2]....
        /*0064*/ 	.word	0x00002450


	//----- nvinfo : EIATTR_CRS_STACK_SIZE
	.align		4
.L_350:
        /*0068*/ 	.byte	0x04, 0x1e
        /*006a*/ 	.short	(.L_352 - .L_351)
.L_351:
        /*006c*/ 	.word	0x00000000


	//----- nvinfo : EIATTR_CBANK_PARAM_SIZE
	.align		4
.L_352:
        /*0070*/ 	.byte	0x03, 0x19
        /*0072*/ 	.short	0x0020


	//----- nvinfo : EIATTR_PARAM_CBANK
	.align		4
        /*0074*/ 	.byte	0x04, 0x0a
        /*0076*/ 	.short	(.L_354 - .L_353)
	.align		4
.L_353:
        /*0078*/ 	.word	index@(.nv.constant0._Z27calRHS_NeumannAndPeriodicBCPfS_S_Pi)
        /*007c*/ 	.short	0x0380
        /*007e*/ 	.short	0x0020


	//----- nvinfo : EIATTR_SW_WAR
	.align		4
.L_354:
        /*0080*/ 	.byte	0x04, 0x36
        /*0082*/ 	.short	(.L_356 - .L_355)
.L_355:
        /*0084*/ 	.word	0x00000008
.L_356:


//--------------------- .nv.info._Z15updateConstantsv --------------------------
	.section	.nv.info._Z15updateConstantsv,"",@"SHT_CUDA_INFO"
	.sectionflags	@""
	.align	4


	//----- nvinfo : EIATTR_CUDA_API_VERSION
	.align		4
        /*0000*/ 	.byte	0x04, 0x37
        /*0002*/ 	.short	(.L_358 - .L_357)
.L_357:
        /*0004*/ 	.word	0x00000082


	//----- nvinfo : EIATTR_SPARSE_MMA_MASK
	.align		4
.L_358:
        /*0008*/ 	.byte	0x03, 0x50
        /*000a*/ 	.short	0x0000


	//----- nvinfo : EIATTR_MAXREG_COUNT
	.align		4
        /*000c*/ 	.byte	0x03, 0x1b
        /*000e*/ 	.short	0x00ff


	//----- nvinfo : EIATTR_MERCURY_ISA_VERSION
	.align		4
        /*0010*/ 	.byte	0x03, 0x5f
        /*0012*/ 	.short	0x0101


	//----- nvinfo : EIATTR_VRC_CTA_INIT_COUNT
	.align		4
        /*0014*/ 	.byte	0x02, 0x4a
	.zero		1
	.zero		1


	//----- nvinfo : EIATTR_EXIT_INSTR_OFFSETS
	.align		4
        /*0018*/ 	.byte	0x04, 0x1c
        /*001a*/ 	.short	(.L_360 - .L_359)


	//   ....[0]....
.L_359:
        /*001c*/ 	.word	0x00000450


	//----- nvinfo : EIATTR_CRS_STACK_SIZE
	.align		4
.L_360:
        /*0020*/ 	.byte	0x04, 0x1e
        /*0022*/ 	.short	(.L_362 - .L_361)
.L_361:
        /*0024*/ 	.word	0x00000000


	//----- nvinfo : EIATTR_SW_WAR
	.align		4
.L_362:
        /*0028*/ 	.byte	0x04, 0x36
        /*002a*/ 	.short	(.L_364 - .L_363)
.L_363:
        /*002c*/ 	.word	0x00000008
.L_364:


//--------------------- .nv.info._Z16updateeta_withBCPfS_S_S_Pi --------------------------
	.section	.nv.info._Z16updateeta_withBCPfS_S_S_Pi,"",@"SHT_CUDA_INFO"
	.sectionflags	@""
	.align	4


	//----- nvinfo : EIATTR_CUDA_API_VERSION
	.align		4
        /*0000*/ 	.byte	0x04, 0x37
        /*0002*/ 	.short	(.L_366 - .L_365)
.L_365:
        /*0004*/ 	.word	0x00000082


	//----- nvinfo : EIATTR_KPARAM_INFO
	.align		4
.L_366:
        /*0008*/ 	.byte	0x04, 0x17
        /*000a*/ 	.short	(.L_368 - .L_367)
.L_367:
        /*000c*/ 	.word	0x00000000
        /*0010*/ 	.short	0x0004
        /*0012*/ 	.short	0x0020
        /*0014*/ 	.byte	0x00, 0xf5, 0x21, 0x00


	//----- nvinfo : EIATTR_KPARAM_INFO
	.align		4
.L_368:
        /*0018*/ 	.byte	0x04, 0x17
        /*001a*/ 	.short	(.L_370 - .L_369)
.L_369:
        /*001c*/ 	.word	0x00000000
        /*0020*/ 	.short	0x0003
        /*0022*/ 	.short	0x0018
        /*0024*/ 	.byte	0x00, 0xf5, 0x21, 0x00


	//----- nvinfo : EIATTR_KPARAM_INFO
	.align		4
.L_370:
        /*0028*/ 	.byte	0x04, 0x17
        /*002a*/ 	.short	(.L_372 - .L_371)
.L_371:
        /*002c*/ 	.word	0x00000000
        /*0030*/ 	.short	0x0002
        /*0032*/ 	.short	0x0010
        /*0034*/ 	.byte	0x00, 0xf5, 0x21, 0x00


	//----- nvinfo : EIATTR_KPARAM_INFO
	.align		4
.L_372:
        /*0038*/ 	.byte	0x04, 0x17
        /*003a*/ 	.short	(.L_374 - .L_373)
.L_373:
        /*003c*/ 	.word	0x00000000
        /*0040*/ 	.short	0x0001
        /*0042*/ 	.short	0x0008
        /*0044*/ 	.byte	0x00, 0xf5, 0x21, 0x00


	//----- nvinfo : EIATTR_KPARAM_INFO
	.align		4
.L_374:
        /*0048*/ 	.byte	0x04, 0x17
        /*004a*/ 	.short	(.L_376 - .L_375)
.L_375:
        /*004c*/ 	.word	0x00000000
        /*0050*/ 	.short	0x0000
        /*0052*/ 	.short	0x0000
        /*0054*/ 	.byte	0x00, 0xf5, 0x21, 0x00


	//----- nvinfo : EIATTR_SPARSE_MMA_MASK
	.align		4
.L_376:
        /*0058*/ 	.byte	0x03, 0x50
        /*005a*/ 	.short	0x0000


	//----- nvinfo : EIATTR_MAXREG_COUNT
	.align		4
        /*005c*/ 	.byte	0x03, 0x1b
        /*005e*/ 	.short	0x00ff


	//----- nvinfo : EIATTR_MERCURY_ISA_VERSION
	.align		4
        /*0060*/ 	.byte	0x03, 0x5f
        /*0062*/ 	.short	0x0101


	//----- nvinfo : EIATTR_VRC_CTA_INIT_COUNT
	.align		4
        /*0064*/ 	.byte	0x02, 0x4a
	.zero		1
	.zero		1


	//----- nvinfo : EIATTR_EXIT_INSTR_OFFSETS
	.align		4
        /*0068*/ 	.byte	0x04, 0x1c
        /*006a*/ 	.short	(.L_378 - .L_377)


	//   ....[0]....
.L_377:
        /*006c*/ 	.word	0x000000b0


	//   ....[1]....
        /*0070*/ 	.word	0x00000710


	//   ....[2]....
        /*0074*/ 	.word	0x00000750


	//----- nvinfo : EIATTR_CRS_STACK_SIZE
	.align		4
.L_378:
        /*0078*/ 	.byte	0x04, 0x1e
        /*007a*/ 	.short	(.L_380 - .L_379)
.L_379:
        /*007c*/ 	.word	0x00000000


	//----- nvinfo : EIATTR_CBANK_PARAM_SIZE
	.align		4
.L_380:
        /*0080*/ 	.byte	0x03, 0x19
        /*0082*/ 	.short	0x0028


	//----- nvinfo : EIATTR_PARAM_CBANK
	.align		4
        /*0084*/ 	.byte	0x04, 0x0a
        /*0086*/ 	.short	(.L_382 - .L_381)
	.align		4
.L_381:
        /*0088*/ 	.word	index@(.nv.constant0._Z16updateeta_withBCPfS_S_S_Pi)
        /*008c*/ 	.short	0x0380
        /*008e*/ 	.short	0x0028


	//----- nvinfo : EIATTR_SW_WAR
	.align		4
.L_382:
        /*0090*/ 	.byte	0x04, 0x36
        /*0092*/ 	.short	(.L_384 - .L_383)
.L_383:
        /*0094*/ 	.word	0x00000008
.L_384:


//--------------------- .nv.info._Z17calRHS_PeriodicBCPfS_S_ --------------------------
	.section	.nv.info._Z17calRHS_PeriodicBCPfS_S_,"",@"SHT_CUDA_INFO"
	.sectionflags	@""
	.align	4


	//----- nvinfo : EIATTR_CUDA_API_VERSION
	.align		4
        /*0000*/ 	.byte	0x04, 0x37
        /*0002*/ 	.short	(.L_386 - .L_385)
.L_385:
        /*0004*/ 	.word	0x00000082


	//----- nvinfo : EIATTR_KPARAM_INFO
	.align		4
.L_386:
        /*0008*/ 	.byte	0x04, 0x17
        /*000a*/ 	.short	(.L_388 - .L_387)
.L_387:
        /*000c*/ 	.word	0x00000000
        /*0010*/ 	.short	0x0002
        /*0012*/ 	.short	0x0010
        /*0014*/ 	.byte	0x00, 0xf5, 0x21, 0x00


	//----- nvinfo : EIATTR_KPARAM_INFO
	.align		4
.L_388:
        /*0018*/ 	.byte	0x04, 0x17
        /*001a*/ 	.short	(.L_390 - .L_389)
.L_389:
        /*001c*/ 	.word	0x00000000
        /*0020*/ 	.short	0x0001
        /*0022*/ 	.short	0x0008
        /*0024*/ 	.byte	0x00, 0xf5, 0x21, 0x00


	//----- nvinfo : EIATTR_KPARAM_INFO
	.align		4
.L_390:
        /*0028*/ 	.byte	0x04, 0x17
        /*002a*/ 	.short	(.L_392 - .L_391)
.L_391:
        /*002c*/ 	.word	0x00000000
        /*0030*/ 	.short	0x0000
        /*0032*/ 	.short	0x0000
        /*0034*/ 	.byte	0x00, 0xf5, 0x21, 0x00


	//----- nvinfo : EIATTR_SPARSE_MMA_MASK
	.align		4
.L_392:
        /*0038*/ 	.byte	0x03, 0x50
        /*003a*/ 	.short	0x0000


	//----- nvinfo : EIATTR_MAXREG_COUNT
	.align		4
        /*003c*/ 	.byte	0x03, 0x1b
        /*003e*/ 	.short	0x00ff


	//----- nvinfo : EIATTR_MERCURY_ISA_VERSION
	.align		4
        /*0040*/ 	.byte	0x03, 0x5f
        /*0042*/ 	.short	0x0101


	//----- nvinfo : EIATTR_VRC_CTA_INIT_COUNT
	.align		4
        /*0044*/ 	.byte	0x02, 0x4a
	.zero		1
	.zero		1


	//----- nvinfo : EIATTR_EXIT_INSTR_OFFSETS
	.align		4
        /*0048*/ 	.byte	0x04, 0x1c
        /*004a*/ 	.short	(.L_394 - .L_393)


	//   ....[0]....
.L_393:
        /*004c*/ 	.word	0x000000b0


	//   ....[1]....
        /*0050*/ 	.word	0x00001cd0


	//   ....[2]....
        /*0054*/ 	.word	0x00002110


	//----- nvinfo : EIATTR_CRS_STACK_SIZE
	.align		4
.L_394:
        /*0058*/ 	.byte	0x04, 0x1e
        /*005a*/ 	.short	(.L_396 - .L_395)
.L_395:
        /*005c*/ 	.word	0x00000000


	//----- nvinfo : EIATTR_CBANK_PARAM_SIZE
	.align		4
.L_396:
        /*0060*/ 	.byte	0x03, 0x19
        /*0062*/ 	.short	0x0018


	//----- nvinfo : EIATTR_PARAM_CBANK
	.align		4
        /*0064*/ 	.byte	0x04, 0x0a
        /*0066*/ 	.short	(.L_398 - .L_397)
	.align		4
.L_397:
        /*0068*/ 	.word	index@(.nv.constant0._Z17calRHS_PeriodicBCPfS_S_)
        /*006c*/ 	.short	0x0380
        /*006e*/ 	.short	0x0018


	//----- nvinfo : EIATTR_SW_WAR
	.align		4
.L_398:
        /*0070*/ 	.byte	0x04, 0x36
        /*0072*/ 	.short	(.L_400 - .L_399)
.L_399:
        /*0074*/ 	.word	0x00000008
.L_400:


//--------------------- .nv.info._Z13calgridenergyPfS_ --------------------------
	.section	.nv.info._Z13calgridenergyPfS_,"",@"SHT_CUDA_INFO"
	.sectionflags	@""
	.align	4


	//----- nvinfo : EIATTR_CUDA_API_VERSION
	.align		4
        /*0000*/ 	.byte	0x04, 0x37
        /*0002*/ 	.short	(.L_402 - .L_401)
.L_401:
        /*0004*/ 	.word	0x00000082


	//----- nvinfo : EIATTR_KPARAM_INFO
	.align		4
.L_402:
        /*0008*/ 	.byte	0x04, 0x17
        /*000a*/ 	.short	(.L_404 - .L_403)
.L_403:
        /*000c*/ 	.word	0x00000000
        /*0010*/ 	.short	0x0001
        /*0012*/ 	.short	0x0008
        /*0014*/ 	.byte	0x00, 0xf5, 0x21, 0x00


	//----- nvinfo : EIATTR_KPARAM_INFO
	.align		4
.L_404:
        /*0018*/ 	.byte	0x04, 0x17
        /*001a*/ 	.short	(.L_406 - .L_405)
.L_405:
        /*001c*/ 	.word	0x00000000
        /*0020*/ 	.short	0x0000
        /*0022*/ 	.short	0x0000
        /*0024*/ 	.byte	0x00, 0xf5, 0x21, 0x00


	//----- nvinfo : EIATTR_SPARSE_MMA_MASK
	.align		4
.L_406:
        /*0028*/ 	.byte	0x03, 0x50
        /*002a*/ 	.short	0x0000


	//----- nvinfo : EIATTR_MAXREG_COUNT
	.align		4
        /*002c*/ 	.byte	0x03, 0x1b
        /*002e*/ 	.short	0x00ff


	//----- nvinfo : EIATTR_MERCURY_ISA_VERSION
	.align		4
        /*0030*/ 	.byte	0x03, 0x5f
        /*0032*/ 	.short	0x0101


	//----- nvinfo : EIATTR_VRC_CTA_INIT_COUNT
	.align		4
        /*0034*/ 	.byte	0x02, 0x4a
	.zero		1
	.zero		1


	//----- nvinfo : EIATTR_EXIT_INSTR_OFFSETS
	.align		4
        /*0038*/ 	.byte	0x04, 0x1c
        /*003a*/ 	.short	(.L_408 - .L_407)


	//   ....[0]....
.L_407:
        /*003c*/ 	.word	0x000000a0


	//   ....[1]....
        /*0040*/ 	.word	0x00000f50


	//   ....[2]....
        /*0044*/ 	.word	0x000014b0


	//----- nvinfo : EIATTR_CRS_STACK_SIZE
	.align		4
.L_408:
        /*0048*/ 	.byte	0x04, 0x1e
        /*004a*/ 	.short	(.L_410 - .L_409)
.L_409:
        /*004c*/ 	.word	0x00000000


	//----- nvinfo : EIATTR_CBANK_PARAM_SIZE
	.align		4
.L_410:
        /*0050*/ 	.byte	0x03, 0x19
        /*0052*/ 	.short	0x0010


	//----- nvinfo : EIATTR_PARAM_CBANK
	.align		4
        /*0054*/ 	.byte	0x04, 0x0a
        /*0056*/ 	.short	(.L_412 - .L_411)
	.align		4
.L_411:
        /*0058*/ 	.word	index@(.nv.constant0._Z13calgridenergyPfS_)
        /*005c*/ 	.short	0x0380
        /*005e*/ 	.short	0x0010


	//----- nvinfo : EIATTR_SW_WAR
	.align		4
.L_412:
        /*0060*/ 	.byte	0x04, 0x36
        /*0062*/ 	.short	(.L_414 - .L_413)
.L_413:
        /*0064*/ 	.word	0x00000008
.L_414:


//--------------------- .nv.callgraph             --------------------------
	.section	.nv.callgraph,"",@"SHT_CUDA_CALLGRAPH"
	.align	4
	.sectionentsize	8
	.align		4
        /*0000*/ 	.word	0x00000000
	.align		4
        /*0004*/ 	.word	0xffffffff
	.align		4
        /*0008*/ 	.word	0x00000000
	.align		4
        /*000c*/ 	.word	0xfffffffe
	.align		4
        /*0010*/ 	.word	0x00000000
	.align		4
        /*0014*/ 	.word	0xfffffffd
	.align		4
        /*0018*/ 	.word	0x00000000
	.align		4
        /*001c*/ 	.word	0xfffffffc


//--------------------- .nv.constant4             --------------------------
	.section	.nv.constant4,"a",@progbits
	.align	8
	.align		8
.nv.constant4:
        /*0000*/ 	.dword	precalc_xorwow_matrix
	.align		8
        /*0008*/ 	.dword	precalc_xorwow_offset_matrix
	.align		8
        /*0010*/ 	.dword	mrg32k3aM1
	.align		8
        /*0018*/ 	.dword	mrg32k3aM2
	.align		8
        /*0020*/ 	.dword	mrg32k3aM1SubSeq
	.align		8
        /*0028*/ 	.dword	mrg32k3aM2SubSeq
	.align		8
        /*0030*/ 	.dword	mrg32k3aM1Seq
	.align		8
        /*0038*/ 	.dword	mrg32k3aM2Seq
	.align		8
        /*0040*/ 	.dword	d_alpha
	.align		8
        /*0048*/ 	.dword	d_beta
	.align		8
        /*0050*/ 	.dword	d_gamma
	.align		8
        /*0058*/ 	.dword	d_dt
	.align		8
        /*0060*/ 	.dword	_ZN28_INTERNAL_784ea23c_4_k_cu_kb4cuda3std3__45__cpo5beginE
	.align		8
        /*0068*/ 	.dword	_ZN28_INTERNAL_784ea23c_4_k_cu_kb4cuda3std3__45__cpo3endE
	.align		8
        /*0070*/ 	.dword	_ZN28_INTERNAL_784ea23c_4_k_cu_kb4cuda3std3__45__cpo6cbeginE
	.align		8
        /*0078*/ 	.dword	_ZN28_INTERNAL_784ea23c_4_k_cu_kb4cuda3std3__45__cpo4cendE
	.align		8
        /*0080*/ 	.dword	_ZN28_INTERNAL_784ea23c_4_k_cu_kb4cuda3std3__45__cpo6rbeginE
	.align		8
        /*0088*/ 	.dword	_ZN28_INTERNAL_784ea23c_4_k_cu_kb4cuda3std3__45__cpo4rendE
	.align		8
        /*0090*/ 	.dword	_ZN28_INTERNAL_784ea23c_4_k_cu_kb4cuda3std3__45__cpo7crbeginE
	.align		8
        /*0098*/ 	.dword	_ZN28_INTERNAL_784ea23c_4_k_cu_kb4cuda3std3__45__cpo5crendE
	.align		8
        /*00a0*/ 	.dword	_ZN28_INTERNAL_784ea23c_4_k_cu_kb4cuda3std3__430_GLOBAL__N__784ea23c_4_k_cu_kb6ignoreE
	.align		8
        /*00a8*/ 	.dword	_ZN28_INTERNAL_784ea23c_4_k_cu_kb4cuda3std3__419piecewise_constructE
	.align		8
        /*00b0*/ 	.dword	_ZN28_INTERNAL_784ea23c_4_k_cu_kb4cuda3std3__48in_placeE
	.align		8
        /*00b8*/ 	.dword	_ZN28_INTERNAL_784ea23c_4_k_cu_kb4cuda3std3__420unreachable_sentinelE
	.align		8
        /*00c0*/ 	.dword	_ZN28_INTERNAL_784ea23c_4_k_cu_kb4cuda3std3__47nulloptE
	.align		8
        /*00c8*/ 	.dword	_ZN28_INTERNAL_784ea23c_4_k_cu_kb4cuda3std3__48unexpectE
	.align		8
        /*00d0*/ 	.dword	_ZN28_INTERNAL_784ea23c_4_k_cu_kb4cuda3std6ranges3__45__cpo4swapE
	.align		8
        /*00d8*/ 	.dword	_ZN28_INTERNAL_784ea23c_4_k_cu_kb4cuda3std6ranges3__45__cpo9iter_moveE
	.align		8
        /*00e0*/ 	.dword	_ZN28_INTERNAL_784ea23c_4_k_cu_kb4cuda3std6ranges3__45__cpo5beginE
	.align		8
        /*00e8*/ 	.dword	_ZN28_INTERNAL_784ea23c_4_k_cu_kb4cuda3std6ranges3__45__cpo3endE
	.align		8
        /*00f0*/ 	.dword	_ZN28_INTERNAL_784ea23c_4_k_cu_kb4cuda3std6ranges3__45__cpo6cbeginE
	.align		8
        /*00f8*/ 	.dword	_ZN28_INTERNAL_784ea23c_4_k_cu_kb4cuda3std6ranges3__45__cpo4cendE
	.align		8
        /*0100*/ 	.dword	_ZN28_INTERNAL_784ea23c_4_k_cu_kb4cuda3std6ranges3__45__cpo7advanceE
	.align		8
        /*0108*/ 	.dword	_ZN28_INTERNAL_784ea23c_4_k_cu_kb4cuda3std6ranges3__45__cpo9iter_swapE
	.align		8
        /*0110*/ 	.dword	_ZN28_INTERNAL_784ea23c_4_k_cu_kb4cuda3std6ranges3__45__cpo4nextE
	.align		8
        /*0118*/ 	.dword	_ZN28_INTERNAL_784ea23c_4_k_cu_kb4cuda3std6ranges3__45__cpo4prevE
	.align		8
        /*0120*/ 	.dword	_ZN28_INTERNAL_784ea23c_4_k_cu_kb4cuda3std6ranges3__45__cpo4dataE
	.align		8
        /*0128*/ 	.dword	_ZN28_INTERNAL_784ea23c_4_k_cu_kb4cuda3std6ranges3__45__cpo5cdataE
	.align		8
        /*0130*/ 	.dword	_ZN28_INTERNAL_784ea23c_4_k_cu_kb4cuda3std6ranges3__45__cpo4sizeE
	.align		8
        /*0138*/ 	.dword	_ZN28_INTERNAL_784ea23c_4_k_cu_kb4cuda3std6ranges3__45__cpo5ssizeE
	.align		8
        /*0140*/ 	.dword	_ZN28_INTERNAL_784ea23c_4_k_cu_kb4cuda3std6ranges3__45__cpo8distanceE
	.align		8
        /*0148*/ 	.dword	_ZN28_INTERNAL_784ea23c_4_k_cu_kb6thrust24THRUST_300001_SM_1000_NS8cuda_cub3parE
	.align		8
        /*0150*/ 	.dword	_ZN28_INTERNAL_784ea23c_4_k_cu_kb6thrust24THRUST_300001_SM_1000_NS8cuda_cub10par_nosyncE
	.align		8
        /*0158*/ 	.dword	_ZN28_INTERNAL_784ea23c_4_k_cu_kb6thrust24THRUST_300001_SM_1000_NS6system6detail10sequential3seqE
	.align		8
        /*0160*/ 	.dword	_ZN28_INTERNAL_784ea23c_4_k_cu_kb6thrust24THRUST_300001_SM_1000_NS6system3cpp3parE
	.align		8
        /*0168*/ 	.dword	_ZN28_INTERNAL_784ea23c_4_k_cu_kb6thrust24THRUST_300001_SM_1000_NS12placeholders2_1E
	.align		8
        /*0170*/ 	.dword	_ZN28_INTERNAL_784ea23c_4_k_cu_kb6thrust24THRUST_300001_SM_1000_NS12placeholders2_2E
	.align		8
        /*0178*/ 	.dword	_ZN28_INTERNAL_784ea23c_4_k_cu_kb6thrust24THRUST_300001_SM_1000_NS12placeholders2_3E
	.align		8
        /*0180*/ 	.dword	_ZN28_INTERNAL_784ea23c_4_k_cu_kb6thrust24THRUST_300001_SM_1000_NS12placeholders2_4E
	.align		8
        /*0188*/ 	.dword	_ZN28_INTERNAL_784ea23c_4_k_cu_kb6thrust24THRUST_300001_SM_1000_NS12placeholders2_5E
	.align		8
        /*0190*/ 	.dword	_ZN28_INTERNAL_784ea23c_4_k_cu_kb6thrust24THRUST_300001_SM_1000_NS12placeholders2_6E
	.align		8
        /*0198*/ 	.dword	_ZN28_INTERNAL_784ea23c_4_k_cu_kb6thrust24THRUST_300001_SM_1000_NS12placeholders2_7E
	.align		8
        /*01a0*/ 	.dword	_ZN28_INTERNAL_784ea23c_4_k_cu_kb6thrust24THRUST_300001_SM_1000_NS12placeholders2_8E
	.align		8
        /*01a8*/ 	.dword	_ZN28_INTERNAL_784ea23c_4_k_cu_kb6thrust24THRUST_300001_SM_1000_NS12placeholders2_9E
	.align		8
        /*01b0*/ 	.dword	_ZN28_INTERNAL_784ea23c_4_k_cu_kb6thrust24THRUST_300001_SM_1000_NS12placeholders3_10E
	.align		8
        /*01b8*/ 	.dword	_ZN28_INTERNAL_784ea23c_4_k_cu_kb6thrust24THRUST_300001_SM_1000_NS3seqE
	.align		8
        /*01c0*/ 	.dword	_ZN28_INTERNAL_784ea23c_4_k_cu_kb6thrust24THRUST_300001_SM_1000_NS6deviceE


//--------------------- .nv.constant3             --------------------------
	.section	.nv.constant3,"a",@progbits
	.align	8
.nv.constant3:
	.type		__cr_lgamma_table,@object
	.size		__cr_lgamma_table,(d_Nx - __cr_lgamma_table)
__cr_lgamma_table:
        /*0000*/ 	.byte	0x00, 0x00, 0x00, 0x00, 0x00, 0x00, 0x00, 0x00, 0x00, 0x00, 0x00, 0x00, 0x00, 0x00, 0x00, 0x00
        /*0010*/ 	.byte	0xef, 0x39, 0xfa, 0xfe, 0x42, 0x2e, 0xe6, 0x3f, 0x02, 0x20, 0x2a, 0xfa, 0x0b, 0xab, 0xfc, 0x3f
        /*0020*/ 	.byte	0xf9, 0x2c, 0x92, 0x7c, 0xa7, 0x6c, 0x09, 0x40, 0xc9, 0x79, 0x44, 0x3c, 0x64, 0x26, 0x13, 0x40
        /*0030*/ 	.byte	0xca, 0x01, 0xcf, 0x3a, 0x27, 0x51, 0x1a, 0x40, 0x30, 0xcc, 0x2d, 0xf3, 0xe1, 0x0c, 0x21, 0x40
        /*0040*/ 	.byte	0x0d, 0xb7, 0xfc, 0x82, 0x8e, 0x35, 0x25, 0x40
	.type		d_Nx,@object
	.size		d_Nx,(d_Ny - d_Nx)
d_Nx:
	.zero		4
	.type		d_Ny,@object
	.size		d_Ny,(d_Nz - d_Ny)
d_Ny:
	.zero		4
	.type		d_Nz,@object
	.size		d_Nz,(d_Norient - d_Nz)
d_Nz:
	.zero		4
	.type		d_Norient,@object
	.size		d_Norient,(d_L0 - d_Norient)
d_Norient:
	.zero		4
	.type		d_L0,@object
	.size		d_L0,(d_Gm1 - d_L0)
d_L0:
	.zero		4
	.type		d_Gm1,@object
	.size		d_Gm1,(d_Gm2 - d_Gm1)
d_Gm1:
	.zero		4
	.type		d_Gm2,@object
	.size		d_Gm2,(d_Ttrans - d_Gm2)
d_Gm2:
	.zero		4
	.type		d_Ttrans,@object
	.size		d_Ttrans,(d_kxx - d_Ttrans)
d_Ttrans:
	.zero		4
	.type		d_kxx,@object
	.size		d_kxx,(d_kyy - d_kxx)
d_kxx:
	.zero		4
	.type		d_kyy,@object
	.size		d_kyy,(d_kzz - d_kyy)
d_kyy:
	.zero		4
	.type		d_kzz,@object
	.size		d_kzz,(d_dx - d_kzz)
d_kzz:
	.zero		4
	.type		d_dx,@object
	.size		d_dx,(d_kb - d_dx)
d_dx:
	.zero		4
	.type		d_kb,@object
	.size		d_kb,(.L_25 - d_kb)
d_kb:
	.zero		4
.L_25:


//--------------------- .text._ZN3cub18CUB_300001_SM_10006detail6reduce28DeviceReduceSingleTileKernelINS2_10policy_hubIfyN4cuda3std3__44plusIfEEE10Policy1000EPfSC_iS9_ffNS7_10__identityEEEvT0_T1_T2_T3_T4_T6_ --------------------------
	.section	.text._ZN3cub18CUB_300001_SM_10006detail6reduce28DeviceReduceSingleTileKernelINS2_10policy_hubIfyN4cuda3std3__44plusIfEEE10Policy1000EPfSC_iS9_ffNS7_10__identityEEEvT0_T1_T2_T3_T4_T6_,"ax",@progbits
	.align	128
        .global         _ZN3cub18CUB_300001_SM_10006detail6reduce28DeviceReduceSingleTileKernelINS2_10policy_hubIfyN4cuda3std3__44plusIfEEE10Policy1000EPfSC_iS9_ffNS7_10__identityEEEvT0_T1_T2_T3_T4_T6_
        .type           _ZN3cub18CUB_300001_SM_10006detail6reduce28DeviceReduceSingleTileKernelINS2_10policy_hubIfyN4cuda3std3__44plusIfEEE10Policy1000EPfSC_iS9_ffNS7_10__identityEEEvT0_T1_T2_T3_T4_T6_,@function
        .size           _ZN3cub18CUB_300001_SM_10006detail6reduce28DeviceReduceSingleTileKernelINS2_10policy_hubIfyN4cuda3std3__44plusIfEEE10Policy1000EPfSC_iS9_ffNS7_10__identityEEEvT0_T1_T2_T3_T4_T6_,(.L_x_393 - _ZN3cub18CUB_300001_SM_10006detail6reduce28DeviceReduceSingleTileKernelINS2_10policy_hubIfyN4cuda3std3__44plusIfEEE10Policy1000EPfSC_iS9_ffNS7_10__identityEEEvT0_T1_T2_T3_T4_T6_)
        .other          _ZN3cub18CUB_300001_SM_10006detail6reduce28DeviceReduceSingleTileKernelINS2_10policy_hubIfyN4cuda3std3__44plusIfEEE10Policy1000EPfSC_iS9_ffNS7_10__identityEEEvT0_T1_T2_T3_T4_T6_,@"STO_CUDA_ENTRY STV_DEFAULT"
_ZN3cub18CUB_300001_SM_10006detail6reduce28DeviceReduceSingleTileKernelINS2_10policy_hubIfyN4cuda3std3__44plusIfEEE10Policy1000EPfSC_iS9_ffNS7_10__identityEEEvT0_T1_T2_T3_T4_T6_:
.text._ZN3cub18CUB_300001_SM_10006detail6reduce28DeviceReduceSingleTileKernelINS2_10policy_hubIfyN4cuda3std3__44plusIfEEE10Policy1000EPfSC_iS9_ffNS7_10__identityEEEvT0_T1_T2_T3_T4_T6_:
[----:B------:R-:W-:Y:S01]  /*0000*/  LDC R1, c[0x0][0x37c] ;  /* 0x0000df00ff017b82 */ /* 0x000fe20000000800 */
[----:B------:R-:W0:Y:S01]  /*0010*/  LDCU UR4, c[0x0][0x390] ;  /* 0x00007200ff0477ac */ /* 0x000e220008000800 */
[----:B------:R-:W1:Y:S01]  /*0020*/  LDCU.64 UR6, c[0x0][0x358] ;  /* 0x00006b00ff0677ac */ /* 0x000e620008000a00 */
[----:B0-----:R-:W-:-:S04]  /*0030*/  MOV R20, UR4 ;  /* 0x0000000400147c02 */ /* 0x001fc80008000f00 */
[----:B------:R-:W-:-:S13]  /*0040*/  ISETP.NE.AND P0, PT, R20, RZ, PT ;  /* 0x000000ff1400720c */ /* 0x000fda0003f05270 */
[----:B-1----:R-:W-:Y:S05]  /*0050*/  @P0 BRA `(.L_x_0) ;  /* 0x00000000001c0947 */ /* 0x002fea0003800000 */
[----:B------:R-:W0:Y:S02]  /*0060*/  S2R R0, SR_TID.X ;  /* 0x0000000000007919 */ /* 0x000e240000002100 */
[----:B0-----:R-:W-:-:S13]  /*0070*/  ISETP.NE.AND P0, PT, R0, RZ, PT ;  /* 0x000000ff0000720c */ /* 0x001fda0003f05270 */
[----:B------:R-:W-:Y:S05]  /*0080*/  @P0 EXIT ;  /* 0x000000000000094d */ /* 0x000fea0003800000 */
[----:B------:R-:W0:Y:S08]  /*0090*/  LDC R5, c[0x0][0x398] ;  /* 0x0000e600ff057b82 */ /* 0x000e300000000800 */
[----:B------:R-:W0:Y:S02]  /*00a0*/  LDC.64 R2, c[0x0][0x388] ;  /* 0x0000e200ff027b82 */ /* 0x000e240000000a00 */
[----:B0-----:R-:W-:Y:S01]  /*00b0*/  STG.E desc[UR6][R2.64], R5 ;  /* 0x0000000502007986 */ /* 0x001fe2000c101906 */
[----:B------:R-:W-:Y:S05]  /*00c0*/  EXIT ;  /* 0x000000000000794d */ /* 0x000fea0003800000 */
.L_x_0:
[----:B------:R-:W0:Y:S01]  /*00d0*/  LDCU UR4, c[0x0][0x380] ;  /* 0x00007000ff0477ac */ /* 0x000e220008000800 */
[----:B------:R-:W-:Y:S01]  /*00e0*/  BSSY.RECONVERGENT B0, `(.L_x_1) ;  /* 0x00003ca000007945 */ /* 0x000fe20003800200 */
[----:B0-----:R-:W-:-:S09]  /*00f0*/  ULOP3.LUT UP0, URZ, UR4, 0xf, URZ, 0xc0, !UPT ;  /* 0x0000000f04ff7892 */ /* 0x001fd2000f80c0ff */
[----:B------:R-:W-:Y:S05]  /*0100*/  BRA.U UP0, `(.L_x_2) ;  /* 0x0000001d00607547 */ /* 0x000fea000b800000 */
[----:B------:R-:W-:-:S13]  /*0110*/  ISETP.GT.AND P0, PT, R20, 0xfff, PT ;  /* 0x00000fff1400780c */ /* 0x000fda0003f04270 */
[----:B------:R-:W-:Y:S05]  /*0120*/  @P0 BRA `(.L_x_3) ;  /* 0x0000000c00a80947 */ /* 0x000fea0003800000 */
[----:B------:R-:W0:Y:S01]  /*0130*/  S2R R9, SR_TID.X ;  /* 0x0000000000097919 */ /* 0x000e220000002100 */
[----:B------:R-:W-:Y:S01]  /*0140*/  BSSY.RECONVERGENT B1, `(.L_x_4) ;  /* 0x0000009000017945 */ /* 0x000fe20003800200 */
[----:B------:R-:W-:Y:S01]  /*0150*/  HFMA2 R0, -RZ, RZ, 0, 0 ;  /* 0x00000000ff007431 */ /* 0x000fe200000001ff */
[----:B0-----:R-:W-:Y:S02]  /*0160*/  ISETP.GE.AND P0, PT, R9, R20, PT ;  /* 0x000000140900720c */ /* 0x001fe40003f06270 */
[----:B------:R-:W-:-:S11]  /*0170*/  MOV R11, R9 ;  /* 0x00000009000b7202 */ /* 0x000fd60000000f00 */
[----:B------:R-:W-:Y:S05]  /*0180*/  @P0 BRA `(.L_x_5) ;  /* 0x0000000000100947 */ /* 0x000fea0003800000 */
[----:B------:R-:W0:Y:S02]  /*0190*/  LDC.64 R2, c[0x0][0x380] ;  /* 0x0000e000ff027b82 */ /* 0x000e240000000a00 */
[----:B0-----:R-:W-:-:S05]  /*01a0*/  IMAD.WIDE.U32 R2, R9, 0x4, R2 ;  /* 0x0000000409027825 */ /* 0x001fca00078e0002 */
[----:B------:R0:W5:Y:S01]  /*01b0*/  LDG.E.CONSTANT R0, desc[UR6][R2.64] ;  /* 0x0000000602007981 */ /* 0x000162000c1e9900 */
[----:B------:R-:W-:-:S07]  /*01c0*/  IADD3 R11, PT, PT, R9, 0x100, RZ ;  /* 0x00000100090b7810 */ /* 0x000fce0007ffe0ff */
.L_x_5:
[----:B------:R-:W-:Y:S05]  /*01d0*/  BSYNC.RECONVERGENT B1 ;  /* 0x0000000000017941 */ /* 0x000fea0003800200 */
.L_x_4:
[----:B------:R-:W-:Y:S01]  /*01e0*/  ISETP.GE.AND P0, PT, R11, R20, PT ;  /* 0x000000140b00720c */ /* 0x000fe20003f06270 */
[----:B------:R-:W-:-:S12]  /*01f0*/  BSSY.RECONVERGENT B1, `(.L_x_6) ;  /* 0x0000074000017945 */ /* 0x000fd80003800200 */
[----:B------:R-:W-:Y:S05]  /*0200*/  @P0 BRA `(.L_x_7) ;  /* 0x0000000400c80947 */ /* 0x000fea0003800000 */
[----:B0-----:R-:W-:Y:S01]  /*0210*/  LOP3.LUT R3, RZ, R11, RZ, 0x33, !PT ;  /* 0x0000000bff037212 */ /* 0x001fe200078e33ff */
[----:B------:R-:W-:Y:S03]  /*0220*/  BSSY.RECONVERGENT B2, `(.L_x_8) ;  /* 0x0000015000027945 */ /* 0x000fe60003800200 */
[----:B------:R-:W-:-:S04]  /*0230*/  IADD3 R4, PT, PT, R3, R20, RZ ;  /* 0x0000001403047210 */ /* 0x000fc80007ffe0ff */
[C---:B------:R-:W-:Y:S02]  /*0240*/  LOP3.LUT R2, R4.reuse, 0x300, RZ, 0xc0, !PT ;  /* 0x0000030004027812 */ /* 0x040fe400078ec0ff */
[----:B------:R-:W-:Y:S02]  /*0250*/  ISETP.GE.U32.AND P1, PT, R4, 0x300, PT ;  /* 0x000003000400780c */ /* 0x000fe40003f26070 */
[----:B------:R-:W-:-:S13]  /*0260*/  ISETP.NE.AND P0, PT, R2, 0x300, PT ;  /* 0x000003000200780c */ /* 0x000fda0003f05270 */
[----:B------:R-:W-:Y:S05]  /*0270*/  @!P0 BRA `(.L_x_9) ;  /* 0x00000000003c8947 */ /* 0x000fea0003800000 */
[----:B------:R-:W0:Y:S01]  /*0280*/  LDC.64 R2, c[0x0][0x380] ;  /* 0x0000e000ff027b82 */ /* 0x000e220000000a00 */
[----:B------:R-:W-:-:S04]  /*0290*/  LEA.HI R4, R4, 0x1, RZ, 0x18 ;  /* 0x0000000104047811 */ /* 0x000fc800078fc0ff */
[----:B------:R-:W-:-:S04]  /*02a0*/  LOP3.LUT R4, R4, 0x3, RZ, 0xc0, !PT ;  /* 0x0000000304047812 */ /* 0x000fc800078ec0ff */
[----:B------:R-:W-:Y:S01]  /*02b0*/  IADD3 R4, PT, PT, -R4, RZ, RZ ;  /* 0x000000ff04047210 */ /* 0x000fe20007ffe1ff */
[----:B0-----:R-:W-:-:S05]  /*02c0*/  IMAD.WIDE.U32 R2, R11, 0x4, R2 ;  /* 0x000000040b027825 */ /* 0x001fca00078e0002 */
[----:B------:R-:W-:-:S07]  /*02d0*/  MOV R5, R3 ;  /* 0x0000000300057202 */ /* 0x000fce0000000f00 */
.L_x_10:
[----:B------:R-:W-:-:S06]  /*02e0*/  MOV R3, R5 ;  /* 0x0000000500037202 */ /* 0x000fcc0000000f00 */
[----:B------:R0:W2:Y:S01]  /*02f0*/  LDG.E.CONSTANT R3, desc[UR6][R2.64] ;  /* 0x0000000602037981 */ /* 0x0000a2000c1e9900 */
[----:B------:R-:W-:Y:S01]  /*0300*/  IADD3 R4, PT, PT, R4, 0x1, RZ ;  /* 0x0000000104047810 */ /* 0x000fe20007ffe0ff */
[----:B------:R-:W-:-:S03]  /*0310*/  VIADD R11, R11, 0x100 ;  /* 0x000001000b0b7836 */ /* 0x000fc60000000000 */
[----:B------:R-:W-:Y:S02]  /*0320*/  ISETP.NE.AND P0, PT, R4, RZ, PT ;  /* 0x000000ff0400720c */ /* 0x000fe40003f05270 */
[----:B0-----:R-:W-:-:S04]  /*0330*/  IADD3 R2, P2, PT, R2, 0x400, RZ ;  /* 0x0000040002027810 */ /* 0x001fc80007f5e0ff */
[----:B------:R-:W-:Y:S01]  /*0340*/  IADD3.X R5, PT, PT, RZ, R5, RZ, P2, !PT ;  /* 0x00000005ff057210 */ /* 0x000fe200017fe4ff */
[----:B--2--5:R-:W-:-:S06]  /*0350*/  FADD R0, R3, R0 ;  /* 0x0000000003007221 */ /* 0x024fcc0000000000 */
[----:B------:R-:W-:Y:S05]  /*0360*/  @P0 BRA `(.L_x_10) ;  /* 0xfffffffc00dc0947 */ /* 0x000fea000383ffff */
.L_x_9:
[----:B------:R-:W-:Y:S05]  /*0370*/  BSYNC.RECONVERGENT B2 ;  /* 0x0000000000027941 */ /* 0x000fea0003800200 */
.L_x_8:
[----:B------:R-:W-:Y:S05]  /*0380*/  @!P1 BRA `(.L_x_7) ;  /* 0x0000000400689947 */ /* 0x000fea0003800000 */
[----:B------:R-:W-:Y:S01]  /*0390*/  IADD3 R2, PT, PT, -R11, R20, RZ ;  /* 0x000000140b027210 */ /* 0x000fe20007ffe1ff */
[----:B------:R-:W-:Y:S01]  /*03a0*/  BSSY.RECONVERGENT B2, `(.L_x_11) ;  /* 0x0000031000027945 */ /* 0x000fe20003800200 */
[----:B------:R-:W-:Y:S02]  /*03b0*/  PLOP3.LUT P0, PT, PT, PT, PT, 0x80, 0x8 ;  /* 0x000000000008781c */ /* 0x000fe40003f0f070 */
[----:B------:R-:W-:-:S13]  /*03c0*/  ISETP.GT.AND P1, PT, R2, 0xc00, PT ;  /* 0x00000c000200780c */ /* 0x000fda0003f24270 */
[----:B------:R-:W-:Y:S05]  /*03d0*/  @!P1 BRA `(.L_x_12) ;  /* 0x0000000000b49947 */ /* 0x000fea0003800000 */
[----:B------:R-:W-:Y:S02]  /*03e0*/  PLOP3.LUT P0, PT, PT, PT, PT, 0x8, 0x80 ;  /* 0x000000000080781c */ /* 0x000fe40003f0e170 */
[----:B------:R-:W-:-:S11]  /*03f0*/  IADD3 R8, PT, PT, R20, -0xc00, RZ ;  /* 0xfffff40014087810 */ /* 0x000fd60007ffe0ff */
.L_x_13:
[----:B------:R-:W0:Y:S01]  /*0400*/  LDC.64 R6, c[0x0][0x380] ;  /* 0x0000e000ff067b82 */ /* 0x000e220000000a00 */
[C---:B------:R-:W-:Y:S01]  /*0410*/  IADD3 R5, PT, PT, R11.reuse, 0x400, RZ ;  /* 0x000004000b057810 */ /* 0x040fe20007ffe0ff */
[----:B0-----:R-:W-:-:S05]  /*0420*/  IMAD.WIDE R24, R11, 0x4, R6 ;  /* 0x000000040b187825 */ /* 0x001fca00078e0206 */
[----:B------:R-:W2:Y:S04]  /*0430*/  LDG.E.CONSTANT R13, desc[UR6][R24.64] ;  /* 0x00000006180d7981 */ /* 0x000ea8000c1e9900 */
[----:B------:R-:W3:Y:S01]  /*0440*/  LDG.E.CONSTANT R10, desc[UR6][R24.64+0x400] ;  /* 0x00040006180a7981 */ /* 0x000ee2000c1e9900 */
[----:B------:R-:W-:-:S03]  /*0450*/  IMAD.WIDE R4, R5, 0x4, R6 ;  /* 0x0000000405047825 */ /* 0x000fc600078e0206 */
[----:B------:R-:W4:Y:S04]  /*0460*/  LDG.E.CONSTANT R12, desc[UR6][R24.64+0x800] ;  /* 0x00080006180c7981 */ /* 0x000f28000c1e9900 */
[----:B------:R-:W4:Y:S04]  /*0470*/  LDG.E.CONSTANT R17, desc[UR6][R24.64+0xc00] ;  /* 0x000c000618117981 */ /* 0x000f28000c1e9900 */
[----:B------:R-:W4:Y:S01]  /*0480*/  LDG.E.CONSTANT R16, desc[UR6][R4.64] ;  /* 0x0000000604107981 */ /* 0x000f22000c1e9900 */
[----:B------:R-:W-:-:S03]  /*0490*/  IADD3 R3, PT, PT, R11, 0x800, RZ ;  /* 0x000008000b037810 */ /* 0x000fc60007ffe0ff */
[----:B------:R-:W4:Y:S04]  /*04a0*/  LDG.E.CONSTANT R15, desc[UR6][R4.64+0x400] ;  /* 0x00040006040f7981 */ /* 0x000f28000c1e9900 */
[----:B------:R-:W4:Y:S01]  /*04b0*/  LDG.E.CONSTANT R14, desc[UR6][R4.64+0x800] ;  /* 0x00080006040e7981 */ /* 0x000f22000c1e9900 */
[----:B------:R-:W-:-:S03]  /*04c0*/  IMAD.WIDE R2, R3, 0x4, R6 ;  /* 0x0000000403027825 */ /* 0x000fc600078e0206 */
[----:B------:R-:W4:Y:S04]  /*04d0*/  LDG.E.CONSTANT R22, desc[UR6][R4.64+0xc00] ;  /* 0x000c000604167981 */ /* 0x000f28000c1e9900 */
[----:B------:R-:W4:Y:S01]  /*04e0*/  LDG.E.CONSTANT R21, desc[UR6][R2.64] ;  /* 0x0000000602157981 */ /* 0x000f22000c1e9900 */
[----:B------:R-:W-:-:S03]  /*04f0*/  IADD3 R23, PT, PT, R11, 0xc00, RZ ;  /* 0x00000c000b177810 */ /* 0x000fc60007ffe0ff */
[----:B------:R-:W4:Y:S04]  /*0500*/  LDG.E.CONSTANT R19, desc[UR6][R2.64+0x400] ;  /* 0x0004000602137981 */ /* 0x000f28000c1e9900 */
[----:B------:R-:W4:Y:S01]  /*0510*/  LDG.E.CONSTANT R18, desc[UR6][R2.64+0x800] ;  /* 0x0008000602127981 */ /* 0x000f22000c1e9900 */
[----:B------:R-:W-:-:S03]  /*0520*/  IMAD.WIDE R6, R23, 0x4, R6 ;  /* 0x0000000417067825 */ /* 0x000fc600078e0206 */
[----:B------:R-:W4:Y:S04]  /*0530*/  LDG.E.CONSTANT R26, desc[UR6][R2.64+0xc00] ;  /* 0x000c0006021a7981 */ /* 0x000f28000c1e9900 */
[----:B------:R-:W4:Y:S04]  /*0540*/  LDG.E.CONSTANT R25, desc[UR6][R6.64] ;  /* 0x0000000606197981 */ /* 0x000f28000c1e9900 */
[----:B------:R-:W4:Y:S04]  /*0550*/  LDG.E.CONSTANT R23, desc[UR6][R6.64+0x400] ;  /* 0x0004000606177981 */ /* 0x000f28000c1e9900 */
[----:B------:R-:W4:Y:S04]  /*0560*/  LDG.E.CONSTANT R24, desc[UR6][R6.64+0x800] ;  /* 0x0008000606187981 */ /* 0x000f28000c1e9900 */
[----:B------:R-:W4:Y:S01]  /*0570*/  LDG.E.CONSTANT R27, desc[UR6][R6.64+0xc00] ;  /* 0x000c0006061b7981 */ /* 0x000f22000c1e9900 */
[----:B------:R-:W-:-:S04]  /*0580*/  IADD3 R11, PT, PT, R11, 0x1000, RZ ;  /* 0x000010000b0b7810 */ /* 0x000fc80007ffe0ff */
[----:B------:R-:W-:Y:S01]  /*0590*/  ISETP.GE.AND P1, PT, R11, R8, PT ;  /* 0x000000080b00720c */ /* 0x000fe20003f26270 */
[----:B--2--5:R-:W-:-:S04]  /*05a0*/  FADD R13, R13, R0 ;  /* 0x000000000d0d7221 */ /* 0x024fc80000000000 */
[----:B---3--:R-:W-:-:S04]  /*05b0*/  FADD R13, R13, R10 ;  /* 0x0000000a0d0d7221 */ /* 0x008fc80000000000 */
[----:B----4-:R-:W-:-:S04]  /*05c0*/  FADD R12, R13, R12 ;  /* 0x0000000c0d0c7221 */ /* 0x010fc80000000000 */
[----:B------:R-:W-:-:S04]  /*05d0*/  FADD R17, R12, R17 ;  /* 0x000000110c117221 */ /* 0x000fc80000000000 */
        /* <DEDUP_REMOVED lines=11> */
[----:B------:R-:W-:Y:S01]  /*0690*/  FADD R0, R24, R27 ;  /* 0x0000001b18007221 */ /* 0x000fe20000000000 */
[----:B------:R-:W-:Y:S06]  /*06a0*/  @!P1 BRA `(.L_x_13) ;  /* 0xfffffffc00549947 */ /* 0x000fec000383ffff */
.L_x_12:
[----:B------:R-:W-:Y:S05]  /*06b0*/  BSYNC.RECONVERGENT B2 ;  /* 0x0000000000027941 */ /* 0x000fea0003800200 */
.L_x_11:
[----:B------:R-:W-:Y:S01]  /*06c0*/  IADD3 R2, PT, PT, -R11, R20, RZ ;  /* 0x000000140b027210 */ /* 0x000fe20007ffe1ff */
[----:B------:R-:W-:Y:S03]  /*06d0*/  BSSY.RECONVERGENT B2, `(.L_x_14) ;  /* 0x0000019000027945 */ /* 0x000fe60003800200 */
[----:B------:R-:W-:-:S13]  /*06e0*/  ISETP.GT.AND P1, PT, R2, 0x400, PT ;  /* 0x000004000200780c */ /* 0x000fda0003f24270 */
[----:B------:R-:W-:Y:S05]  /*06f0*/  @!P1 BRA `(.L_x_15) ;  /* 0x0000000000589947 */ /* 0x000fea0003800000 */
[----:B------:R-:W0:Y:S01]  /*0700*/  LDC.64 R4, c[0x0][0x380] ;  /* 0x0000e000ff047b82 */ /* 0x000e220000000a00 */
[C---:B------:R-:W-:Y:S02]  /*0710*/  VIADD R15, R11.reuse, 0x400 ;  /* 0x000004000b0f7836 */ /* 0x040fe40000000000 */
[----:B0-----:R-:W-:-:S05]  /*0720*/  IMAD.WIDE R2, R11, 0x4, R4 ;  /* 0x000000040b027825 */ /* 0x001fca00078e0204 */
[----:B------:R-:W2:Y:S04]  /*0730*/  LDG.E.CONSTANT R7, desc[UR6][R2.64] ;  /* 0x0000000602077981 */ /* 0x000ea8000c1e9900 */
[----:B------:R-:W3:Y:S01]  /*0740*/  LDG.E.CONSTANT R6, desc[UR6][R2.64+0x400] ;  /* 0x0004000602067981 */ /* 0x000ee2000c1e9900 */
[----:B------:R-:W-:-:S03]  /*0750*/  IMAD.WIDE R4, R15, 0x4, R4 ;  /* 0x000000040f047825 */ /* 0x000fc600078e0204 */
[----:B------:R-:W4:Y:S04]  /*0760*/  LDG.E.CONSTANT R13, desc[UR6][R2.64+0x800] ;  /* 0x00080006020d7981 */ /* 0x000f28000c1e9900 */
[----:B------:R-:W4:Y:S04]  /*0770*/  LDG.E.CONSTANT R15, desc[UR6][R2.64+0xc00] ;  /* 0x000c0006020f7981 */ /* 0x000f28000c1e9900 */
[----:B------:R-:W4:Y:S04]  /*0780*/  LDG.E.CONSTANT R17, desc[UR6][R4.64] ;  /* 0x0000000604117981 */ /* 0x000f28000c1e9900 */
[----:B------:R-:W4:Y:S04]  /*0790*/  LDG.E.CONSTANT R19, desc[UR6][R4.64+0x400] ;  /* 0x0004000604137981 */ /* 0x000f28000c1e9900 */
[----:B------:R-:W4:Y:S04]  /*07a0*/  LDG.E.CONSTANT R21, desc[UR6][R4.64+0x800] ;  /* 0x0008000604157981 */ /* 0x000f28000c1e9900 */
[----:B------:R-:W4:Y:S01]  /*07b0*/  LDG.E.CONSTANT R23, desc[UR6][R4.64+0xc00] ;  /* 0x000c000604177981 */ /* 0x000f22000c1e9900 */
[----:B------:R-:W-:-:S02]  /*07c0*/  PLOP3.LUT P0, PT, PT, PT, PT, 0x8, 0x80 ;  /* 0x000000000080781c */ /* 0x000fc40003f0e170 */
[----:B------:R-:W-:Y:S01]  /*07d0*/  IADD3 R11, PT, PT, R11, 0x800, RZ ;  /* 0x000008000b0b7810 */ /* 0x000fe20007ffe0ff */
[----:B--2--5:R-:W-:-:S04]  /*07e0*/  FADD R7, R0, R7 ;  /* 0x0000000700077221 */ /* 0x024fc80000000000 */
[----:B---3--:R-:W-:-:S04]  /*07f0*/  FADD R6, R7, R6 ;  /* 0x0000000607067221 */ /* 0x008fc80000000000 */
[----:B----4-:R-:W-:-:S04]  /*0800*/  FADD R6, R6, R13 ;  /* 0x0000000d06067221 */ /* 0x010fc80000000000 */
[----:B------:R-:W-:-:S04]  /*0810*/  FADD R6, R6, R15 ;  /* 0x0000000f06067221 */ /* 0x000fc80000000000 */
[----:B------:R-:W-:-:S04]  /*0820*/  FADD R6, R6, R17 ;  /* 0x0000001106067221 */ /* 0x000fc80000000000 */
[----:B------:R-:W-:-:S04]  /*0830*/  FADD R6, R6, R19 ;  /* 0x0000001306067221 */ /* 0x000fc80000000000 */
[----:B------:R-:W-:-:S04]  /*0840*/  FADD R6, R6, R21 ;  /* 0x0000001506067221 */ /* 0x000fc80000000000 */
[----:B------:R-:W-:-:S07]  /*0850*/  FADD R0, R6, R23 ;  /* 0x0000001706007221 */ /* 0x000fce0000000000 */
.L_x_15:
[----:B------:R-:W-:Y:S05]  /*0860*/  BSYNC.RECONVERGENT B2 ;  /* 0x0000000000027941 */ /* 0x000fea0003800200 */
.L_x_14:
[----:B------:R-:W-:-:S13]  /*0870*/  ISETP.LT.OR P0, PT, R11, R20, P0 ;  /* 0x000000140b00720c */ /* 0x000fda0000701670 */
[----:B------:R-:W-:Y:S05]  /*0880*/  @!P0 BRA `(.L_x_7) ;  /* 0x0000000000288947 */ /* 0x000fea0003800000 */
[----:B------:R-:W0:Y:S02]  /*0890*/  LDC.64 R2, c[0x0][0x380] ;  /* 0x0000e000ff027b82 */ /* 0x000e240000000a00 */
[----:B0-----:R-:W-:-:S05]  /*08a0*/  IMAD.WIDE R2, R11, 0x4, R2 ;  /* 0x000000040b027825 */ /* 0x001fca00078e0202 */
[----:B------:R-:W2:Y:S04]  /*08b0*/  LDG.E.CONSTANT R5, desc[UR6][R2.64] ;  /* 0x0000000602057981 */ /* 0x000ea8000c1e9900 */
[----:B------:R-:W3:Y:S04]  /*08c0*/  LDG.E.CONSTANT R4, desc[UR6][R2.64+0x400] ;  /* 0x0004000602047981 */ /* 0x000ee8000c1e9900 */
[----:B------:R-:W4:Y:S04]  /*08d0*/  LDG.E.CONSTANT R7, desc[UR6][R2.64+0x800] ;  /* 0x0008000602077981 */ /* 0x000f28000c1e9900 */
[----:B------:R-:W4:Y:S01]  /*08e0*/  LDG.E.CONSTANT R11, desc[UR6][R2.64+0xc00] ;  /* 0x000c0006020b7981 */ /* 0x000f22000c1e9900 */
[----:B--2--5:R-:W-:-:S04]  /*08f0*/  FADD R5, R0, R5 ;  /* 0x0000000500057221 */ /* 0x024fc80000000000 */
[----:B---3--:R-:W-:-:S04]  /*0900*/  FADD R4, R5, R4 ;  /* 0x0000000405047221 */ /* 0x008fc80000000000 */
[----:B----4-:R-:W-:-:S04]  /*0910*/  FADD R4, R4, R7 ;  /* 0x0000000704047221 */ /* 0x010fc80000000000 */
[----:B------:R-:W-:-:S07]  /*0920*/  FADD R0, R4, R11 ;  /* 0x0000000b04007221 */ /* 0x000fce0000000000 */
.L_x_7:
[----:B------:R-:W-:Y:S05]  /*0930*/  BSYNC.RECONVERGENT B1 ;  /* 0x0000000000017941 */ /* 0x000fea0003800200 */
.L_x_6:
[----:B------:R-:W-:Y:S02]  /*0940*/  ISETP.GE.AND P0, PT, R20, 0x100, PT ;  /* 0x000001001400780c */ /* 0x000fe40003f06270 */
[----:B-----5:R-:W-:-:S11]  /*0950*/  MOV R7, R0 ;  /* 0x0000000000077202 */ /* 0x020fd60000000f00 */
[----:B------:R-:W-:Y:S05]  /*0960*/  @!P0 BRA `(.L_x_16) ;  /* 0x0000000000ac8947 */ /* 0x000fea0003800000 */
[----:B------:R-:W1:Y:S01]  /*0970*/  S2R R6, SR_LANEID ;  /* 0x0000000000067919 */ /* 0x000e620000000000 */
[----:B------:R-:W2:Y:S02]  /*0980*/  SHFL.DOWN PT, R0, R7, 0x1, 0x1f ;  /* 0x08201f0007007f89 */ /* 0x000ea400000e0000 */
[----:B--2---:R-:W-:Y:S01]  /*0990*/  FADD R0, R0, R7 ;  /* 0x0000000700007221 */ /* 0x004fe20000000000 */
[C---:B-1----:R-:W-:Y:S02]  /*09a0*/  ISETP.GT.AND P0, PT, R6.reuse, 0x1e, PT ;  /* 0x0000001e0600780c */ /* 0x042fe40003f04270 */
[C---:B------:R-:W-:Y:S02]  /*09b0*/  ISETP.NE.AND P1, PT, R6.reuse, RZ, PT ;  /* 0x000000ff0600720c */ /* 0x040fe40003f25270 */
[----:B------:R-:W-:Y:S02]  /*09c0*/  FSEL R0, R7, R0, P0 ;  /* 0x0000000007007208 */ /* 0x000fe40000000000 */
[----:B------:R-:W-:-:S03]  /*09d0*/  ISETP.GT.AND P0, PT, R6, 0x1d, PT ;  /* 0x0000001d0600780c */ /* 0x000fc60003f04270 */
[----:B0-----:R-:W0:Y:S06]  /*09e0*/  SHFL.DOWN PT, R3, R0, 0x2, 0x1f ;  /* 0x08401f0000037f89 */ /* 0x001e2c00000e0000 */
[----:B------:R-:W1:Y:S01]  /*09f0*/  @!P1 S2R R5, SR_CgaCtaId ;  /* 0x0000000000059919 */ /* 0x000e620000008800 */
[----:B------:R-:W-:Y:S02]  /*0a00*/  @!P1 MOV R4, 0x400 ;  /* 0x0000040000049802 */ /* 0x000fe40000000f00 */
[----:B------:R-:W-:-:S04]  /*0a10*/  @!P1 SHF.R.U32.HI R2, RZ, 0x3, R9 ;  /* 0x00000003ff029819 */ /* 0x000fc80000011609 */
[----:B------:R-:W-:Y:S01]  /*0a20*/  @!P1 LOP3.LUT R2, R2, 0x7c, RZ, 0xc0, !PT ;  /* 0x0000007c02029812 */ /* 0x000fe200078ec0ff */
[----:B0-----:R-:W-:Y:S01]  /*0a30*/  @!P0 FADD R0, R0, R3 ;  /* 0x0000000300008221 */ /* 0x001fe20000000000 */
[----:B------:R-:W-:-:S04]  /*0a40*/  ISETP.GT.AND P0, PT, R6, 0x1b, PT ;  /* 0x0000001b0600780c */ /* 0x000fc80003f04270 */
[----:B------:R-:W0:Y:S01]  /*0a50*/  SHFL.DOWN PT, R3, R0, 0x4, 0x1f ;  /* 0x08801f0000037f89 */ /* 0x000e2200000e0000 */
[----:B-1----:R-:W-:-:S04]  /*0a60*/  @!P1 LEA R5, R5, R4, 0x18 ;  /* 0x0000000405059211 */ /* 0x002fc800078ec0ff */
[----:B------:R-:W-:-:S04]  /*0a70*/  @!P1 IADD3 R2, PT, PT, R2, R5, RZ ;  /* 0x0000000502029210 */ /* 0x000fc80007ffe0ff */
[----:B0-----:R-:W-:Y:S01]  /*0a80*/  @!P0 FADD R0, R0, R3 ;  /* 0x0000000300008221 */ /* 0x001fe20000000000 */
[----:B------:R-:W-:-:S04]  /*0a90*/  ISETP.GT.AND P0, PT, R6, 0x17, PT ;  /* 0x000000170600780c */ /* 0x000fc80003f04270 */
[----:B------:R-:W0:Y:S09]  /*0aa0*/  SHFL.DOWN PT, R3, R0, 0x8, 0x1f ;  /* 0x09001f0000037f89 */ /* 0x000e3200000e0000 */
[----:B0-----:R-:W-:Y:S01]  /*0ab0*/  @!P0 FADD R0, R0, R3 ;  /* 0x0000000300008221 */ /* 0x001fe20000000000 */
[----:B------:R-:W-:-:S04]  /*0ac0*/  ISETP.NE.AND P0, PT, R9, RZ, PT ;  /* 0x000000ff0900720c */ /* 0x000fc80003f05270 */
[----:B------:R-:W0:Y:S02]  /*0ad0*/  SHFL.DOWN PT, R3, R0, 0x10, 0x1f ;  /* 0x0a001f0000037f89 */ /* 0x000e2400000e0000 */
[----:B0-----:R-:W-:-:S05]  /*0ae0*/  FADD R3, R0, R3 ;  /* 0x0000000300037221 */ /* 0x001fca0000000000 */
[----:B------:R0:W-:Y:S01]  /*0af0*/  @!P1 STS [R2+0x8], R3 ;  /* 0x0000080302009388 */ /* 0x0001e20000000800 */
[----:B------:R-:W-:Y:S01]  /*0b00*/  BAR.SYNC.DEFER_BLOCKING 0x0 ;  /* 0x0000000000007b1d */ /* 0x000fe20000010000 */
[----:B------:R-:W-:-:S04]  /*0b10*/  ISETP.GT.AND P1, PT, R6, 0xf, PT ;  /* 0x0000000f0600780c */ /* 0x000fc80003f24270 */
[----:B------:R-:W-:Y:S01]  /*0b20*/  FSEL R0, R0, R3, P1 ;  /* 0x0000000300007208 */ /* 0x000fe20000800000 */
[----:B------:R-:W-:Y:S08]  /*0b30*/  @P0 BRA `(.L_x_17) ;  /* 0x0000003000900947 */ /* 0x000ff00003800000 */
[----:B------:R-:W1:Y:S01]  /*0b40*/  S2UR UR5, SR_CgaCtaId ;  /* 0x00000000000579c3 */ /* 0x000e620000008800 */
[----:B------:R-:W-:Y:S02]  /*0b50*/  UMOV UR4, 0x400 ;  /* 0x0000040000047882 */ /* 0x000fe40000000000 */
[----:B-1----:R-:W-:-:S09]  /*0b60*/  ULEA UR4, UR5, UR4, 0x18 ;  /* 0x0000000405047291 */ /* 0x002fd2000f8ec0ff */
[----:B0-----:R-:W0:Y:S04]  /*0b70*/  LDS R3, [UR4+0xc] ;  /* 0x00000c04ff037984 */ /* 0x001e280008000800 */
[----:B------:R-:W1:Y:S04]  /*0b80*/  LDS.128 R4, [UR4+0x10] ;  /* 0x00001004ff047984 */ /* 0x000e680008000c00 */
[----:B------:R-:W2:Y:S01]  /*0b90*/  LDS.64 R8, [UR4+0x20] ;  /* 0x00002004ff087984 */ /* 0x000ea20008000a00 */
[----:B0-----:R-:W-:-:S04]  /*0ba0*/  FADD R3, R0, R3 ;  /* 0x0000000300037221 */ /* 0x001fc80000000000 */
[----:B-1----:R-:W-:-:S04]  /*0bb0*/  FADD R4, R3, R4 ;  /* 0x0000000403047221 */ /* 0x002fc80000000000 */
[----:B------:R-:W-:-:S04]  /*0bc0*/  FADD R5, R4, R5 ;  /* 0x0000000504057221 */ /* 0x000fc80000000000 */
[----:B------:R-:W-:-:S04]  /*0bd0*/  FADD R6, R5, R6 ;  /* 0x0000000605067221 */ /* 0x000fc80000000000 */
[----:B------:R-:W-:-:S04]  /*0be0*/  FADD R7, R6, R7 ;  /* 0x0000000706077221 */ /* 0x000fc80000000000 */
[----:B--2---:R-:W-:-:S04]  /*0bf0*/  FADD R8, R7, R8 ;  /* 0x0000000807087221 */ /* 0x004fc80000000000 */
[----:B------:R-:W-:Y:S01]  /*0c00*/  FADD R0, R8, R9 ;  /* 0x0000000908007221 */ /* 0x000fe20000000000 */
[----:B------:R-:W-:Y:S06]  /*0c10*/  BRA `(.L_x_17) ;  /* 0x0000003000587947 */ /* 0x000fec0003800000 */
.L_x_16:
[----:B------:R-:W1:Y:S01]  /*0c20*/  S2R R4, SR_LANEID ;  /* 0x0000000000047919 */ /* 0x000e620000000000 */
[----:B------:R-:W-:-:S04]  /*0c30*/  LOP3.LUT R0, R9, 0x3e0, RZ, 0xc0, !PT ;  /* 0x000003e009007812 */ /* 0x000fc800078ec0ff */
[----:B0-----:R-:W-:Y:S02]  /*0c40*/  IADD3 R3, PT, PT, R0, 0x20, RZ ;  /* 0x0000002000037810 */ /* 0x001fe40007ffe0ff */
[----:B------:R-:W-:Y:S02]  /*0c50*/  LOP3.LUT R5, RZ, R0, RZ, 0x33, !PT ;  /* 0x00000000ff057212 */ /* 0x000fe400078e33ff */
[-C--:B------:R-:W-:Y:S02]  /*0c60*/  ISETP.GT.AND P0, PT, R3, R20.reuse, PT ;  /* 0x000000140300720c */ /* 0x080fe40003f04270 */
[----:B------:R-:W-:-:S04]  /*0c70*/  IADD3 R5, PT, PT, R5, R20, RZ ;  /* 0x0000001405057210 */ /* 0x000fc80007ffe0ff */
[----:B------:R-:W-:-:S05]  /*0c80*/  SEL R5, R5, 0x1f, P0 ;  /* 0x0000001f05057807 */ /* 0x000fca0000000000 */
[----:B------:R-:W0:Y:S01]  /*0c90*/  SHFL.DOWN PT, R0, R7, 0x1, R5 ;  /* 0x0820000007007989 */ /* 0x000e2200000e0005 */
[C---:B-1----:R-:W-:Y:S02]  /*0ca0*/  ISETP.GE.AND P0, PT, R4.reuse, R5, PT ;  /* 0x000000050400720c */ /* 0x042fe40003f06270 */
[C---:B------:R-:W-:Y:S02]  /*0cb0*/  IADD3 R2, PT, PT, R4.reuse, 0x2, RZ ;  /* 0x0000000204027810 */ /* 0x040fe40007ffe0ff */
[----:B------:R-:W-:-:S09]  /*0cc0*/  ISETP.NE.AND P1, PT, R4, RZ, PT ;  /* 0x000000ff0400720c */ /* 0x000fd20003f25270 */
[----:B0-----:R-:W-:Y:S01]  /*0cd0*/  @!P0 FADD R7, R0, R7 ;  /* 0x0000000700078221 */ /* 0x001fe20000000000 */
[-C--:B------:R-:W-:Y:S02]  /*0ce0*/  ISETP.GT.AND P0, PT, R2, R5.reuse, PT ;  /* 0x000000050200720c */ /* 0x080fe40003f04270 */
[----:B------:R-:W-:Y:S01]  /*0cf0*/  IADD3 R2, PT, PT, R4, 0x4, RZ ;  /* 0x0000000404027810 */ /* 0x000fe20007ffe0ff */
[----:B------:R-:W0:Y:S01]  /*0d00*/  @!P1 S2R R6, SR_CgaCtaId ;  /* 0x0000000000069919 */ /* 0x000e220000008800 */
[----:B------:R-:W-:Y:S01]  /*0d10*/  @!P1 MOV R3, 0x400 ;  /* 0x0000040000039802 */ /* 0x000fe20000000f00 */
[----:B------:R-:W1:Y:S08]  /*0d20*/  SHFL.DOWN PT, R0, R7, 0x2, R5 ;  /* 0x0840000007007989 */ /* 0x000e7000000e0005 */
[----:B-1----:R-:W-:Y:S01]  /*0d30*/  @!P0 FADD R7, R7, R0 ;  /* 0x0000000007078221 */ /* 0x002fe20000000000 */
[----:B------:R-:W-:-:S02]  /*0d40*/  ISETP.GT.AND P0, PT, R2, R5, PT ;  /* 0x000000050200720c */ /* 0x000fc40003f04270 */
[----:B------:R-:W-:Y:S02]  /*0d50*/  IADD3 R2, PT, PT, R4, 0x8, RZ ;  /* 0x0000000804027810 */ /* 0x000fe40007ffe0ff */
[----:B------:R-:W1:Y:S01]  /*0d60*/  SHFL.DOWN PT, R0, R7, 0x4, R5 ;  /* 0x0880000007007989 */ /* 0x000e6200000e0005 */
[----:B0-----:R-:W-:-:S08]  /*0d70*/  @!P1 LEA R3, R6, R3, 0x18 ;  /* 0x0000000306039211 */ /* 0x001fd000078ec0ff */
[----:B-1----:R-:W-:Y:S01]  /*0d80*/  @!P0 FADD R7, R7, R0 ;  /* 0x0000000007078221 */ /* 0x002fe20000000000 */
[----:B------:R-:W-:Y:S01]  /*0d90*/  ISETP.GT.AND P0, PT, R2, R5, PT ;  /* 0x000000050200720c */ /* 0x000fe20003f04270 */
[----:B------:R-:W-:-:S03]  /*0da0*/  VIADD R2, R4, 0x10 ;  /* 0x0000001004027836 */ /* 0x000fc60000000000 */
[----:B------:R-:W0:Y:S09]  /*0db0*/  SHFL.DOWN PT, R0, R7, 0x8, R5 ;  /* 0x0900000007007989 */ /* 0x000e3200000e0005 */
[----:B0-----:R-:W-:Y:S01]  /*0dc0*/  @!P0 FADD R7, R7, R0 ;  /* 0x0000000007078221 */ /* 0x001fe20000000000 */
[----:B------:R-:W-:-:S02]  /*0dd0*/  ISETP.GT.AND P0, PT, R2, R5, PT ;  /* 0x000000050200720c */ /* 0x000fc40003f04270 */
[----:B------:R-:W-:Y:S02]  /*0de0*/  @!P1 SHF.R.U32.HI R2, RZ, 0x3, R9 ;  /* 0x00000003ff029819 */ /* 0x000fe40000011609 */
[----:B------:R-:W0:Y:S02]  /*0df0*/  SHFL.DOWN PT, R0, R7, 0x10, R5 ;  /* 0x0a00000007007989 */ /* 0x000e2400000e0005 */
[----:B------:R-:W-:-:S04]  /*0e00*/  @!P1 LOP3.LUT R2, R2, 0x7c, RZ, 0xc0, !PT ;  /* 0x0000007c02029812 */ /* 0x000fc800078ec0ff */
[----:B------:R-:W-:-:S03]  /*0e10*/  @!P1 IADD3 R3, PT, PT, R2, R3, RZ ;  /* 0x0000000302039210 */ /* 0x000fc60007ffe0ff */
[----:B0-----:R-:W-:Y:S01]  /*0e20*/  @!P0 FADD R7, R7, R0 ;  /* 0x0000000007078221 */ /* 0x001fe20000000000 */
[----:B------:R-:W-:-:S04]  /*0e30*/  ISETP.NE.AND P0, PT, R9, RZ, PT ;  /* 0x000000ff0900720c */ /* 0x000fc80003f05270 */
[----:B------:R-:W-:-:S05]  /*0e40*/  MOV R0, R7 ;  /* 0x0000000700007202 */ /* 0x000fca0000000f00 */
[----:B------:R4:W-:Y:S01]  /*0e50*/  @!P1 STS [R3+0x8], R0 ;  /* 0x0000080003009388 */ /* 0x0009e20000000800 */
[----:B------:R-:W-:Y:S06]  /*0e60*/  BAR.SYNC.DEFER_BLOCKING 0x0 ;  /* 0x0000000000007b1d */ /* 0x000fec0000010000 */
[----:B------:R-:W-:Y:S05]  /*0e70*/  @P0 BRA `(.L_x_17) ;  /* 0x0000002c00c00947 */ /* 0x000fea0003800000 */
[----:B------:R-:W0:Y:S01]  /*0e80*/  S2UR UR5, SR_CgaCtaId ;  /* 0x00000000000579c3 */ /* 0x000e220000008800 */
[----:B------:R-:W-:Y:S01]  /*0e90*/  UMOV UR4, 0x400 ;  /* 0x0000040000047882 */ /* 0x000fe20000000000 */
[C---:B------:R-:W-:Y:S02]  /*0ea0*/  ISETP.GT.AND P2, PT, R20.reuse, 0x20, PT ;  /* 0x000000201400780c */ /* 0x040fe40003f44270 */
[C---:B------:R-:W-:Y:S02]  /*0eb0*/  ISETP.GT.AND P4, PT, R20.reuse, 0x40, PT ;  /* 0x000000401400780c */ /* 0x040fe40003f84270 */
[C---:B------:R-:W-:Y:S02]  /*0ec0*/  ISETP.GT.AND P3, PT, R20.reuse, 0x60, PT ;  /* 0x000000601400780c */ /* 0x040fe40003f64270 */
[----:B------:R-:W-:Y:S01]  /*0ed0*/  ISETP.GT.AND P1, PT, R20, 0x80, PT ;  /* 0x000000801400780c */ /* 0x000fe20003f24270 */
[----:B0-----:R-:W-:-:S09]  /*0ee0*/  ULEA UR4, UR5, UR4, 0x18 ;  /* 0x0000000405047291 */ /* 0x001fd2000f8ec0ff */
[----:B----4-:R-:W0:Y:S04]  /*0ef0*/  LDS R3, [UR4+0xc] ;  /* 0x00000c04ff037984 */ /* 0x010e280008000800 */
[----:B------:R-:W1:Y:S04]  /*0f00*/  LDS.128 R4, [UR4+0x10] ;  /* 0x00001004ff047984 */ /* 0x000e680008000c00 */
[----:B------:R-:W2:Y:S01]  /*0f10*/  LDS.64 R8, [UR4+0x20] ;  /* 0x00002004ff087984 */ /* 0x000ea20008000a00 */
[----:B0-----:R-:W-:Y:S01]  /*0f20*/  @P2 FADD R0, R0, R3 ;  /* 0x0000000300002221 */ /* 0x001fe20000000000 */
[----:B------:R-:W-:-:S03]  /*0f30*/  ISETP.GT.AND P2, PT, R20, 0xa0, PT ;  /* 0x000000a01400780c */ /* 0x000fc60003f44270 */
[----:B-1----:R-:W-:Y:S01]  /*0f40*/  @P4 FADD R0, R0, R4 ;  /* 0x0000000400004221 */ /* 0x002fe20000000000 */
[----:B------:R-:W-:-:S03]  /*0f50*/  ISETP.GT.AND P4, PT, R20, 0xc0, PT ;  /* 0x000000c01400780c */ /* 0x000fc60003f84270 */
[----:B------:R-:W-:Y:S01]  /*0f60*/  @P3 FADD R0, R0, R5 ;  /* 0x0000000500003221 */ /* 0x000fe20000000000 */
[----:B------:R-:W-:-:S03]  /*0f70*/  ISETP.GT.AND P3, PT, R20, 0xe0, PT ;  /* 0x000000e01400780c */ /* 0x000fc60003f64270 */
[----:B------:R-:W-:-:S04]  /*0f80*/  @P1 FADD R0, R0, R6 ;  /* 0x0000000600001221 */ /* 0x000fc80000000000 */
[----:B------:R-:W-:-:S04]  /*0f90*/  @P2 FADD R0, R0, R7 ;  /* 0x0000000700002221 */ /* 0x000fc80000000000 */
[----:B--2---:R-:W-:-:S04]  /*0fa0*/  @P4 FADD R0, R0, R8 ;  /* 0x0000000800004221 */ /* 0x004fc80000000000 */
[----:B------:R-:W-:Y:S01]  /*0fb0*/  @P3 FADD R0, R0, R9 ;  /* 0x0000000900003221 */ /* 0x000fe20000000000 */
[----:B------:R-:W-:Y:S06]  /*0fc0*/  BRA `(.L_x_17) ;  /* 0x0000002c006c7947 */ /* 0x000fec0003800000 */
.L_x_3:
[----:B------:R-:W0:Y:S01]  /*0fd0*/  S2R R0, SR_TID.X ;  /* 0x0000000000007919 */ /* 0x000e220000002100 */
[----:B------:R-:W1:Y:S01]  /*0fe0*/  LDC.64 R2, c[0x0][0x380] ;  /* 0x0000e000ff027b82 */ /* 0x000e620000000a00 */
[----:B0-----:R-:W-:-:S05]  /*0ff0*/  SHF.L.U32 R5, R0, 0x2, RZ ;  /* 0x0000000200057819 */ /* 0x001fca00000006ff */
[----:B-1----:R-:W-:-:S05]  /*1000*/  IMAD.WIDE.U32 R2, R5, 0x4, R2 ;  /* 0x0000000405027825 */ /* 0x002fca00078e0002 */
[----:B------:R-:W2:Y:S04]  /*1010*/  LDG.E.128.CONSTANT R4, desc[UR6][R2.64] ;  /* 0x0000000602047981 */ /* 0x000ea8000c1e9d00 */
[----:B------:R-:W3:Y:S04]  /*1020*/  LDG.E.128.CONSTANT R8, desc[UR6][R2.64+0x1000] ;  /* 0x0010000602087981 */ /* 0x000ee8000c1e9d00 */
[----:B------:R-:W4:Y:S04]  /*1030*/  LDG.E.128.CONSTANT R12, desc[UR6][R2.64+0x2000] ;  /* 0x00200006020c7981 */ /* 0x000f28000c1e9d00 */
[----:B------:R-:W5:Y:S01]  /*1040*/  LDG.E.128.CONSTANT R16, desc[UR6][R2.64+0x3000] ;  /* 0x0030000602107981 */ /* 0x000f62000c1e9d00 */
[----:B------:R-:W-:Y:S01]  /*1050*/  ISETP.GE.U32.AND P0, PT, R20, 0x2000, PT ;  /* 0x000020001400780c */ /* 0x000fe20003f06070 */
[----:B------:R-:W-:-:S02]  /*1060*/  HFMA2 R23, -RZ, RZ, 0, 0.00048828125 ;  /* 0x00001000ff177431 */ /* 0x000fc400000001ff */
[----:B--2---:R-:W-:Y:S01]  /*1070*/  FADD R4, R4, R5 ;  /* 0x0000000504047221 */ /* 0x004fe20000000000 */
[----:B------:R-:W-:Y:S01]  /*1080*/  FADD R7, R6, R7 ;  /* 0x0000000706077221 */ /* 0x000fe20000000000 */
[----:B---3--:R-:W-:Y:S01]  /*1090*/  FADD R8, R8, R9 ;  /* 0x0000000908087221 */ /* 0x008fe20000000000 */
[----:B------:R-:W-:Y:S02]  /*10a0*/  FADD R11, R10, R11 ;  /* 0x0000000b0a0b7221 */ /* 0x000fe40000000000 */
[----:B------:R-:W-:Y:S01]  /*10b0*/  FADD R4, R4, R7 ;  /* 0x0000000704047221 */ /* 0x000fe20000000000 */
[----:B----4-:R-:W-:Y:S01]  /*10c0*/  FADD R12, R12, R13 ;  /* 0x0000000d0c0c7221 */ /* 0x010fe20000000000 */
[----:B------:R-:W-:Y:S01]  /*10d0*/  FADD R15, R14, R15 ;  /* 0x0000000f0e0f7221 */ /* 0x000fe20000000000 */
[----:B------:R-:W-:Y:S01]  /*10e0*/  FADD R11, R8, R11 ;  /* 0x0000000b080b7221 */ /* 0x000fe20000000000 */
[----:B-----5:R-:W-:Y:S01]  /*10f0*/  FADD R16, R16, R17 ;  /* 0x0000001110107221 */ /* 0x020fe20000000000 */
[----:B------:R-:W-:Y:S01]  /*1100*/  FADD R19, R18, R19 ;  /* 0x0000001312137221 */ /* 0x000fe20000000000 */
[----:B------:R-:W-:Y:S01]  /*1110*/  FADD R12, R12, R15 ;  /* 0x0000000f0c0c7221 */ /* 0x000fe20000000000 */
[----:B------:R-:W-:-:S02]  /*1120*/  FADD R4, R4, R11 ;  /* 0x0000000b04047221 */ /* 0x000fc40000000000 */
[----:B------:R-:W-:-:S04]  /*1130*/  FADD R19, R16, R19 ;  /* 0x0000001310137221 */ /* 0x000fc80000000000 */
[----:B------:R-:W-:-:S04]  /*1140*/  FADD R19, R12, R19 ;  /* 0x000000130c137221 */ /* 0x000fc80000000000 */
[----:B------:R-:W-:Y:S01]  /*1150*/  FADD R21, R4, R19 ;  /* 0x0000001304157221 */ /* 0x000fe20000000000 */
[----:B------:R-:W-:Y:S06]  /*1160*/  @!P0 BRA `(.L_x_18) ;  /* 0x00000000007c8947 */ /* 0x000fec0003800000 */
[----:B------:R-:W0:Y:S01]  /*1170*/  LDC R24, c[0x0][0x390] ;  /* 0x0000e400ff187b82 */ /* 0x000e220000000800 */
[----:B------:R-:W-:Y:S02]  /*1180*/  IADD3 R22, PT, PT, R20, -0x1000, RZ ;  /* 0xfffff00014167810 */ /* 0x000fe40007ffe0ff */
[----:B------:R-:W-:-:S07]  /*1190*/  MOV R23, 0x1000 ;  /* 0x0000100000177802 */ /* 0x000fce0000000f00 */
.L_x_20:
[----:B------:R-:W-:-:S05]  /*11a0*/  IMAD.WIDE R26, R23, 0x4, R2 ;  /* 0x00000004171a7825 */ /* 0x000fca00078e0202 */
[----:B------:R-:W2:Y:S04]  /*11b0*/  LDG.E.128.CONSTANT R16, desc[UR6][R26.64+0x2000] ;  /* 0x002000061a107981 */ /* 0x000ea8000c1e9d00 */
[----:B------:R-:W3:Y:S04]  /*11c0*/  LDG.E.128.CONSTANT R4, desc[UR6][R26.64+0x3000] ;  /* 0x003000061a047981 */ /* 0x000ee8000c1e9d00 */
[----:B------:R-:W4:Y:S04]  /*11d0*/  LDG.E.128.CONSTANT R8, desc[UR6][R26.64] ;  /* 0x000000061a087981 */ /* 0x000f28000c1e9d00 */
[----:B------:R-:W5:Y:S01]  /*11e0*/  LDG.E.128.CONSTANT R12, desc[UR6][R26.64+0x1000] ;  /* 0x001000061a0c7981 */ /* 0x000f62000c1e9d00 */
[----:B0-----:R-:W-:Y:S01]  /*11f0*/  MOV R20, R24 ;  /* 0x0000001800147202 */ /* 0x001fe20000000f00 */
[----:B--2---:R-:W-:Y:S01]  /*1200*/  FADD R17, R17, R18 ;  /* 0x0000001211117221 */ /* 0x004fe20000000000 */
[----:B---3--:R-:W-:-:S02]  /*1210*/  FADD R18, R19, R4 ;  /* 0x0000000413127221 */ /* 0x008fc40000000000 */
[----:B------:R-:W-:Y:S01]  /*1220*/  IADD3 R4, PT, PT, -R23, R20, RZ ;  /* 0x0000001417047210 */ /* 0x000fe20007ffe1ff */
[----:B------:R-:W-:Y:S01]  /*1230*/  FADD R5, R5, R6 ;  /* 0x0000000605057221 */ /* 0x000fe20000000000 */
[----:B----4-:R-:W-:Y:S01]  /*1240*/  FADD R9, R9, R10 ;  /* 0x0000000a09097221 */ /* 0x010fe20000000000 */
[----:B------:R-:W-:Y:S01]  /*1250*/  FADD R8, R8, R21 ;  /* 0x0000001508087221 */ /* 0x000fe20000000000 */
[----:B------:R-:W-:Y:S01]  /*1260*/  ISETP.GE.AND P0, PT, R4, 0x1000, PT ;  /* 0x000010000400780c */ /* 0x000fe20003f06270 */
[----:B-----5:R-:W-:Y:S01]  /*1270*/  FADD R13, R13, R14 ;  /* 0x0000000e0d0d7221 */ /* 0x020fe20000000000 */
[----:B------:R-:W-:Y:S01]  /*1280*/  FADD R10, R11, R12 ;  /* 0x0000000c0b0a7221 */ /* 0x000fe20000000000 */
[----:B------:R-:W-:Y:S01]  /*1290*/  FADD R14, R15, R16 ;  /* 0x000000100f0e7221 */ /* 0x000fe20000000000 */
[----:B------:R-:W-:Y:S01]  /*12a0*/  FADD R8, R8, R9 ;  /* 0x0000000908087221 */ /* 0x000fe20000000000 */
[----:B------:R-:W-:Y:S01]  /*12b0*/  FADD R5, R18, R5 ;  /* 0x0000000512057221 */ /* 0x000fe20000000000 */
[----:B------:R-:W-:Y:S01]  /*12c0*/  FADD R13, R10, R13 ;  /* 0x0000000d0a0d7221 */ /* 0x000fe20000000000 */
[----:B------:R-:W-:-:S03]  /*12d0*/  FADD R14, R14, R17 ;  /* 0x000000110e0e7221 */ /* 0x000fc60000000000 */
[----:B------:R-:W-:Y:S01]  /*12e0*/  FADD R8, R8, R13 ;  /* 0x0000000d08087221 */ /* 0x000fe20000000000 */
[----:B------:R-:W-:-:S04]  /*12f0*/  FADD R5, R14, R5 ;  /* 0x000000050e057221 */ /* 0x000fc80000000000 */
[----:B------:R-:W-:-:S04]  /*1300*/  FADD R5, R8, R5 ;  /* 0x0000000508057221 */ /* 0x000fc80000000000 */
[----:B------:R-:W-:Y:S01]  /*1310*/  FADD R21, R7, R5 ;  /* 0x0000000507157221 */ /* 0x000fe20000000000 */
[----:B------:R-:W-:Y:S06]  /*1320*/  @!P0 BRA `(.L_x_19) ;  /* 0x0000000800308947 */ /* 0x000fec0003800000 */
[----:B------:R-:W-:-:S04]  /*1330*/  IADD3 R23, PT, PT, R23, 0x1000, RZ ;  /* 0x0000100017177810 */ /* 0x000fc80007ffe0ff */
[----:B------:R-:W-:-:S13]  /*1340*/  ISETP.GT.AND P0, PT, R23, R22, PT ;  /* 0x000000161700720c */ /* 0x000fda0003f04270 */
[----:B------:R-:W-:Y:S05]  /*1350*/  @!P0 BRA `(.L_x_20) ;  /* 0xfffffffc00908947 */ /* 0x000fea000383ffff */
.L_x_18:
[----:B------:R-:W-:-:S13]  /*1360*/  ISETP.GE.AND P0, PT, R23, R20, PT ;  /* 0x000000141700720c */ /* 0x000fda0003f06270 */
[----:B------:R-:W-:Y:S05]  /*1370*/  @P0 BRA `(.L_x_19) ;  /* 0x00000008001c0947 */ /* 0x000fea0003800000 */
[----:B------:R-:W-:Y:S01]  /*1380*/  IMAD.IADD R9, R20, 0x1, -R23 ;  /* 0x0000000114097824 */ /* 0x000fe200078e0a17 */
[----:B------:R-:W-:Y:S04]  /*1390*/  BSSY.RECONVERGENT B1, `(.L_x_19) ;  /* 0x0000085000017945 */ /* 0x000fe80003800200 */
[----:B------:R-:W-:-:S13]  /*13a0*/  ISETP.GE.AND P0, PT, R0, R9, PT ;  /* 0x000000090000720c */ /* 0x000fda0003f06270 */
[----:B------:R-:W-:Y:S05]  /*13b0*/  @P0 BRA `(.L_x_21) ;  /* 0x0000000800080947 */ /* 0x000fea0003800000 */
[-C--:B------:R-:W-:Y:S01]  /*13c0*/  LOP3.LUT R2, RZ, R0.reuse, RZ, 0x33, !PT ;  /* 0x00000000ff027212 */ /* 0x080fe200078e33ff */
[----:B------:R-:W-:Y:S01]  /*13d0*/  BSSY.RECONVERGENT B2, `(.L_x_22) ;  /* 0x0000015000027945 */ /* 0x000fe20003800200 */
[----:B------:R-:W-:Y:S02]  /*13e0*/  MOV R8, R0 ;  /* 0x0000000000087202 */ /* 0x000fe40000000f00 */
[----:B------:R-:W-:-:S04]  /*13f0*/  IADD3 R2, PT, PT, -R23, R20, R2 ;  /* 0x0000001417027210 */ /* 0x000fc80007ffe102 */
[C---:B------:R-:W-:Y:S02]  /*1400*/  LOP3.LUT R3, R2.reuse, 0x300, RZ, 0xc0, !PT ;  /* 0x0000030002037812 */ /* 0x040fe400078ec0ff */
[----:B------:R-:W-:Y:S02]  /*1410*/  ISETP.GE.U32.AND P1, PT, R2, 0x300, PT ;  /* 0x000003000200780c */ /* 0x000fe40003f26070 */
[----:B------:R-:W-:-:S13]  /*1420*/  ISETP.NE.AND P0, PT, R3, 0x300, PT ;  /* 0x000003000300780c */ /* 0x000fda0003f05270 */
[----:B------:R-:W-:Y:S05]  /*1430*/  @!P0 BRA `(.L_x_23) ;  /* 0x0000000000388947 */ /* 0x000fea0003800000 */
[----:B------:R-:W0:Y:S01]  /*1440*/  LDC.64 R4, c[0x0][0x380] ;  /* 0x0000e000ff047b82 */ /* 0x000e220000000a00 */
[----:B------:R-:W-:Y:S02]  /*1450*/  LEA.HI R2, R2, 0x1, RZ, 0x18 ;  /* 0x0000000102027811 */ /* 0x000fe400078fc0ff */
[----:B------:R-:W-:Y:S02]  /*1460*/  IADD3 R7, PT, PT, R0, R23, RZ ;  /* 0x0000001700077210 */ /* 0x000fe40007ffe0ff */
[----:B------:R-:W-:Y:S02]  /*1470*/  LOP3.LUT R2, R2, 0x3, RZ, 0xc0, !PT ;  /* 0x0000000302027812 */ /* 0x000fe400078ec0ff */
[----:B------:R-:W-:Y:S02]  /*1480*/  MOV R8, R0 ;  /* 0x0000000000087202 */ /* 0x000fe40000000f00 */
[----:B------:R-:W-:-:S07]  /*1490*/  IADD3 R6, PT, PT, -R2, RZ, RZ ;  /* 0x000000ff02067210 */ /* 0x000fce0007ffe1ff */
.L_x_24:
[----:B0-----:R-:W-:-:S06]  /*14a0*/  IMAD.WIDE.U32 R2, R7, 0x4, R4 ;  /* 0x0000000407027825 */ /* 0x001fcc00078e0004 */
[----:B------:R-:W2:Y:S01]  /*14b0*/  LDG.E.CONSTANT R2, desc[UR6][R2.64] ;  /* 0x0000000602027981 */ /* 0x000ea2000c1e9900 */
[----:B------:R-:W-:Y:S02]  /*14c0*/  IADD3 R6, PT, PT, R6, 0x1, RZ ;  /* 0x0000000106067810 */ /* 0x000fe40007ffe0ff */
[----:B------:R-:W-:Y:S02]  /*14d0*/  IADD3 R8, PT, PT, R8, 0x100, RZ ;  /* 0x0000010008087810 */ /* 0x000fe40007ffe0ff */
[----:B------:R-:W-:Y:S02]  /*14e0*/  ISETP.NE.AND P0, PT, R6, RZ, PT ;  /* 0x000000ff0600720c */ /* 0x000fe40003f05270 */
[----:B------:R-:W-:Y:S01]  /*14f0*/  IADD3 R7, PT, PT, R7, 0x100, RZ ;  /* 0x0000010007077810 */ /* 0x000fe20007ffe0ff */
[----:B--2---:R-:W-:-:S10]  /*1500*/  FADD R21, R2, R21 ;  /* 0x0000001502157221 */ /* 0x004fd40000000000 */
[----:B------:R-:W-:Y:S05]  /*1510*/  @P0 BRA `(.L_x_24) ;  /* 0xfffffffc00e00947 */ /* 0x000fea000383ffff */
.L_x_23:
[----:B------:R-:W-:Y:S05]  /*1520*/  BSYNC.RECONVERGENT B2 ;  /* 0x0000000000027941 */ /* 0x000fea0003800200 */
.L_x_22:
[----:B------:R-:W-:Y:S05]  /*1530*/  @!P1 BRA `(.L_x_21) ;  /* 0x0000000400a89947 */ /* 0x000fea0003800000 */
[----:B------:R-:W0:Y:S01]  /*1540*/  LDCU.64 UR4, c[0x0][0x380] ;  /* 0x00007000ff0477ac */ /* 0x000e220008000a00 */
[----:B------:R-:W-:Y:S01]  /*1550*/  IADD3 R5, PT, PT, R9, -R8, RZ ;  /* 0x8000000809057210 */ /* 0x000fe20007ffe0ff */
[----:B------:R-:W-:Y:S01]  /*1560*/  BSSY.RECONVERGENT B2, `(.L_x_25) ;  /* 0x000003b000027945 */ /* 0x000fe20003800200 */
[CC--:B------:R-:W-:Y:S02]  /*1570*/  IADD3 R3, P0, PT, R8.reuse, R23.reuse, RZ ;  /* 0x0000001708037210 */ /* 0x0c0fe40007f1e0ff */
[----:B------:R-:W-:Y:S02]  /*1580*/  ISETP.GT.AND P1, PT, R5, 0xc00, PT ;  /* 0x00000c000500780c */ /* 0x000fe40003f24270 */
[----:B------:R-:W-:Y:S02]  /*1590*/  IADD3.X R4, PT, PT, RZ, RZ, RZ, P0, !PT ;  /* 0x000000ffff047210 */ /* 0x000fe400007fe4ff */
[----:B------:R-:W-:Y:S02]  /*15a0*/  IADD3 R11, PT, PT, R8, R23, RZ ;  /* 0x00000017080b7210 */ /* 0x000fe40007ffe0ff */
[----:B0-----:R-:W-:-:S04]  /*15b0*/  LEA R2, P0, R3, UR4, 0x2 ;  /* 0x0000000403027c11 */ /* 0x001fc8000f8010ff */
[----:B------:R-:W-:Y:S02]  /*15c0*/  LEA.HI.X R3, R3, UR5, R4, 0x2, P0 ;  /* 0x0000000503037c11 */ /* 0x000fe400080f1404 */
[----:B------:R-:W-:-:S05]  /*15d0*/  IADD3 R2, P0, PT, R2, 0x800, RZ ;  /* 0x0000080002027810 */ /* 0x000fca0007f1e0ff */
[----:B------:R-:W-:Y:S01]  /*15e0*/  IMAD.X R3, RZ, RZ, R3, P0 ;  /* 0x000000ffff037224 */ /* 0x000fe200000e0603 */
[----:B------:R-:W-:Y:S01]  /*15f0*/  PLOP3.LUT P0, PT, PT, PT, PT, 0x80, 0x8 ;  /* 0x000000000008781c */ /* 0x000fe20003f0f070 */
[----:B------:R-:W-:-:S12]  /*1600*/  @!P1 BRA `(.L_x_26) ;  /* 0x0000000000c09947 */ /* 0x000fd80003800000 */
[----:B------:R-:W-:Y:S02]  /*1610*/  PLOP3.LUT P0, PT, PT, PT, PT, 0x8, 0x80 ;  /* 0x000000000080781c */ /* 0x000fe40003f0e170 */
[----:B------:R-:W-:-:S11]  /*1620*/  IADD3 R13, PT, PT, R9, -0xc00, RZ ;  /* 0xfffff400090d7810 */ /* 0x000fd60007ffe0ff */
.L_x_27:
[----:B------:R-:W0:Y:S01]  /*1630*/  LDC.64 R4, c[0x0][0x380] ;  /* 0x0000e000ff047b82 */ /* 0x000e220000000a00 */
[----:B------:R-:W2:Y:S01]  /*1640*/  LDG.E.CONSTANT R10, desc[UR6][R2.64+-0x400] ;  /* 0xfffc0006020a7981 */ /* 0x000ea2000c1e9900 */
[----:B------:R-:W-:-:S03]  /*1650*/  IADD3 R25, PT, PT, R11, 0x400, RZ ;  /* 0x000004000b197810 */ /* 0x000fc60007ffe0ff */
[----:B------:R-:W3:Y:S04]  /*1660*/  LDG.E.CONSTANT R19, desc[UR6][R2.64] ;  /* 0x0000000602137981 */ /* 0x000ee8000c1e9900 */
[----:B------:R-:W4:Y:S01]  /*1670*/  LDG.E.CONSTANT R18, desc[UR6][R2.64+0x400] ;  /* 0x0004000602127981 */ /* 0x000f22000c1e9900 */
[----:B------:R-:W-:-:S03]  /*1680*/  IADD3 R7, PT, PT, R11, 0x800, RZ ;  /* 0x000008000b077810 */ /* 0x000fc60007ffe0ff */
[----:B------:R-:W5:Y:S04]  /*1690*/  LDG.E.CONSTANT R16, desc[UR6][R2.64+0xc00] ;  /* 0x000c000602107981 */ /* 0x000f68000c1e9900 */
[----:B------:R-:W5:Y:S04]  /*16a0*/  LDG.E.CONSTANT R15, desc[UR6][R2.64+0x1000] ;  /* 0x00100006020f7981 */ /* 0x000f68000c1e9900 */
[----:B------:R-:W5:Y:S01]  /*16b0*/  LDG.E.CONSTANT R14, desc[UR6][R2.64+0x1400] ;  /* 0x00140006020e7981 */ /* 0x000f62000c1e9900 */
[----:B0-----:R-:W-:-:S03]  /*16c0*/  IMAD.WIDE.U32 R22, R11, 0x4, R4 ;  /* 0x000000040b167825 */ /* 0x001fc600078e0004 */
[----:B------:R-:W5:Y:S04]  /*16d0*/  LDG.E.CONSTANT R20, desc[UR6][R2.64+0x2000] ;  /* 0x0020000602147981 */ /* 0x000f68000c1e9900 */
[----:B------:R0:W2:Y:S01]  /*16e0*/  LDG.E.CONSTANT R12, desc[UR6][R22.64] ;  /* 0x00000006160c7981 */ /* 0x0000a2000c1e9900 */
[----:B------:R-:W-:-:S03]  /*16f0*/  IMAD.WIDE.U32 R24, R25, 0x4, R4 ;  /* 0x0000000419187825 */ /* 0x000fc600078e0004 */
[----:B------:R-:W5:Y:S04]  /*1700*/  LDG.E.CONSTANT R26, desc[UR6][R2.64+0x3000] ;  /* 0x00300006021a7981 */ /* 0x000f68000c1e9900 */
[----:B------:R-:W5:Y:S01]  /*1710*/  LDG.E.CONSTANT R17, desc[UR6][R24.64] ;  /* 0x0000000618117981 */ /* 0x000f62000c1e9900 */
[--C-:B------:R-:W-:Y:S01]  /*1720*/  IMAD.WIDE.U32 R6, R7, 0x4, R4.reuse ;  /* 0x0000000407067825 */ /* 0x100fe200078e0004 */
[----:B0-----:R-:W-:Y:S02]  /*1730*/  IADD3 R23, PT, PT, R11, 0xc00, RZ ;  /* 0x00000c000b177810 */ /* 0x001fe40007ffe0ff */
[----:B------:R-:W5:Y:S04]  /*1740*/  LDG.E.CONSTANT R22, desc[UR6][R2.64+0x1c00] ;  /* 0x001c000602167981 */ /* 0x000f68000c1e9900 */
[----:B------:R-:W5:Y:S01]  /*1750*/  LDG.E.CONSTANT R6, desc[UR6][R6.64] ;  /* 0x0000000606067981 */ /* 0x000f62000c1e9900 */
[----:B------:R-:W-:-:S03]  /*1760*/  IMAD.WIDE.U32 R4, R23, 0x4, R4 ;  /* 0x0000000417047825 */ /* 0x000fc600078e0004 */
[----:B------:R-:W5:Y:S04]  /*1770*/  LDG.E.CONSTANT R23, desc[UR6][R2.64+0x2400] ;  /* 0x0024000602177981 */ /* 0x000f68000c1e9900 */
[----:B------:R-:W5:Y:S04]  /*1780*/  LDG.E.CONSTANT R4, desc[UR6][R4.64] ;  /* 0x0000000604047981 */ /* 0x000f68000c1e9900 */
[----:B------:R-:W5:Y:S04]  /*1790*/  LDG.E.CONSTANT R24, desc[UR6][R2.64+0x2c00] ;  /* 0x002c000602187981 */ /* 0x000f68000c1e9900 */
[----:B------:R0:W5:Y:S01]  /*17a0*/  LDG.E.CONSTANT R25, desc[UR6][R2.64+0x3400] ;  /* 0x0034000602197981 */ /* 0x000162000c1e9900 */
[----:B------:R-:W-:-:S04]  /*17b0*/  IADD3 R8, PT, PT, R8, 0x1000, RZ ;  /* 0x0000100008087810 */ /* 0x000fc80007ffe0ff */
[----:B------:R-:W-:Y:S02]  /*17c0*/  ISETP.GE.AND P1, PT, R8, R13, PT ;  /* 0x0000000d0800720c */ /* 0x000fe40003f26270 */
[----:B0-----:R-:W-:Y:S02]  /*17d0*/  IADD3 R2, P2, PT, R2, 0x4000, RZ ;  /* 0x0000400002027810 */ /* 0x001fe40007f5e0ff */
[----:B------:R-:W-:Y:S02]  /*17e0*/  IADD3 R11, PT, PT, R11, 0x1000, RZ ;  /* 0x000010000b0b7810 */ /* 0x000fe40007ffe0ff */
[----:B------:R-:W-:Y:S01]  /*17f0*/  IADD3.X R3, PT, PT, RZ, R3, RZ, P2, !PT ;  /* 0x00000003ff037210 */ /* 0x000fe200017fe4ff */
[----:B--2---:R-:W-:-:S04]  /*1800*/  FADD R21, R12, R21 ;  /* 0x000000150c157221 */ /* 0x004fc80000000000 */
[----:B------:R-:W-:-:S04]  /*1810*/  FADD R10, R21, R10 ;  /* 0x0000000a150a7221 */ /* 0x000fc80000000000 */
[----:B---3--:R-:W-:-:S04]  /*1820*/  FADD R19, R10, R19 ;  /* 0x000000130a137221 */ /* 0x008fc80000000000 */
[----:B----4-:R-:W-:-:S04]  /*1830*/  FADD R18, R19, R18 ;  /* 0x0000001213127221 */ /* 0x010fc80000000000 */
[----:B-----5:R-:W-:-:S04]  /*1840*/  FADD R17, R18, R17 ;  /* 0x0000001112117221 */ /* 0x020fc80000000000 */
        /* <DEDUP_REMOVED lines=12> */
.L_x_26:
[----:B------:R-:W-:Y:S05]  /*1910*/  BSYNC.RECONVERGENT B2 ;  /* 0x0000000000027941 */ /* 0x000fea0003800200 */
.L_x_25:
[----:B------:R-:W-:Y:S01]  /*1920*/  IADD3 R4, PT, PT, R9, -R8, RZ ;  /* 0x8000000809047210 */ /* 0x000fe20007ffe0ff */
[----:B------:R-:W-:Y:S03]  /*1930*/  BSSY.RECONVERGENT B2, `(.L_x_28) ;  /* 0x000001e000027945 */ /* 0x000fe60003800200 */
[----:B------:R-:W-:-:S13]  /*1940*/  ISETP.GT.AND P1, PT, R4, 0x400, PT ;  /* 0x000004000400780c */ /* 0x000fda0003f24270 */
[----:B------:R-:W-:Y:S05]  /*1950*/  @!P1 BRA `(.L_x_29) ;  /* 0x00000000006c9947 */ /* 0x000fea0003800000 */
[----:B------:R-:W0:Y:S01]  /*1960*/  LDC.64 R6, c[0x0][0x380] ;  /* 0x0000e000ff067b82 */ /* 0x000e220000000a00 */
[----:B------:R-:W2:Y:S01]  /*1970*/  LDG.E.CONSTANT R10, desc[UR6][R2.64+-0x400] ;  /* 0xfffc0006020a7981 */ /* 0x000ea2000c1e9900 */
[----:B------:R-:W-:-:S03]  /*1980*/  VIADD R15, R11, 0x400 ;  /* 0x000004000b0f7836 */ /* 0x000fc60000000000 */
[----:B------:R-:W3:Y:S04]  /*1990*/  LDG.E.CONSTANT R13, desc[UR6][R2.64] ;  /* 0x00000006020d7981 */ /* 0x000ee8000c1e9900 */
[----:B------:R-:W4:Y:S04]  /*19a0*/  LDG.E.CONSTANT R17, desc[UR6][R2.64+0xc00] ;  /* 0x000c000602117981 */ /* 0x000f28000c1e9900 */
[----:B------:R-:W5:Y:S04]  /*19b0*/  LDG.E.CONSTANT R19, desc[UR6][R2.64+0x1000] ;  /* 0x0010000602137981 */ /* 0x000f68000c1e9900 */
[----:B------:R1:W5:Y:S01]  /*19c0*/  LDG.E.CONSTANT R23, desc[UR6][R2.64+0x1400] ;  /* 0x0014000602177981 */ /* 0x000362000c1e9900 */
[----:B0-----:R-:W-:-:S06]  /*19d0*/  IMAD.WIDE.U32 R4, R11, 0x4, R6 ;  /* 0x000000040b047825 */ /* 0x001fcc00078e0006 */
[----:B------:R-:W2:Y:S01]  /*19e0*/  LDG.E.CONSTANT R4, desc[UR6][R4.64] ;  /* 0x0000000604047981 */ /* 0x000ea2000c1e9900 */
[----:B------:R-:W-:-:S03]  /*19f0*/  IMAD.WIDE.U32 R6, R15, 0x4, R6 ;  /* 0x000000040f067825 */ /* 0x000fc600078e0006 */
[----:B------:R-:W4:Y:S04]  /*1a00*/  LDG.E.CONSTANT R15, desc[UR6][R2.64+0x400] ;  /* 0x00040006020f7981 */ /* 0x000f28000c1e9900 */
[----:B------:R-:W5:Y:S01]  /*1a10*/  LDG.E.CONSTANT R7, desc[UR6][R6.64] ;  /* 0x0000000606077981 */ /* 0x000f62000c1e9900 */
[----:B------:R-:W-:Y:S02]  /*1a20*/  PLOP3.LUT P0, PT, PT, PT, PT, 0x8, 0x80 ;  /* 0x000000000080781c */ /* 0x000fe40003f0e170 */
[----:B------:R-:W-:Y:S02]  /*1a30*/  IADD3 R8, PT, PT, R8, 0x800, RZ ;  /* 0x0000080008087810 */ /* 0x000fe40007ffe0ff */
[----:B------:R-:W-:Y:S01]  /*1a40*/  IADD3 R11, PT, PT, R11, 0x800, RZ ;  /* 0x000008000b0b7810 */ /* 0x000fe20007ffe0ff */
[----:B--2---:R-:W-:-:S04]  /*1a50*/  FADD R21, R21, R4 ;  /* 0x0000000415157221 */ /* 0x004fc80000000000 */
[----:B------:R-:W-:-:S04]  /*1a60*/  FADD R10, R21, R10 ;  /* 0x0000000a150a7221 */ /* 0x000fc80000000000 */
[----:B---3--:R-:W-:-:S04]  /*1a70*/  FADD R10, R10, R13 ;  /* 0x0000000d0a0a7221 */ /* 0x008fc80000000000 */
[----:B----4-:R-:W-:-:S04]  /*1a80*/  FADD R10, R10, R15 ;  /* 0x0000000f0a0a7221 */ /* 0x010fc80000000000 */
[----:B-----5:R-:W-:Y:S01]  /*1a90*/  FADD R10, R10, R7 ;  /* 0x000000070a0a7221 */ /* 0x020fe20000000000 */
[----:B------:R-:W-:-:S03]  /*1aa0*/  IADD3 R4, P1, PT, R2, 0x2000, RZ ;  /* 0x0000200002047810 */ /* 0x000fc60007f3e0ff */
[----:B------:R-:W-:Y:S01]  /*1ab0*/  FADD R10, R10, R17 ;  /* 0x000000110a0a7221 */ /* 0x000fe20000000000 */
[----:B------:R-:W-:-:S03]  /*1ac0*/  IADD3.X R5, PT, PT, RZ, R3, RZ, P1, !PT ;  /* 0x00000003ff057210 */ /* 0x000fc60000ffe4ff */
[----:B------:R-:W-:Y:S01]  /*1ad0*/  FADD R10, R10, R19 ;  /* 0x000000130a0a7221 */ /* 0x000fe20000000000 */
[----:B-1----:R-:W-:Y:S02]  /*1ae0*/  MOV R2, R4 ;  /* 0x0000000400027202 */ /* 0x002fe40000000f00 */
[----:B------:R-:W-:Y:S01]  /*1af0*/  MOV R3, R5 ;  /* 0x0000000500037202 */ /* 0x000fe20000000f00 */
[----:B------:R-:W-:-:S07]  /*1b00*/  FADD R21, R10, R23 ;  /* 0x000000170a157221 */ /* 0x000fce0000000000 */
.L_x_29:
[----:B------:R-:W-:Y:S05]  /*1b10*/  BSYNC.RECONVERGENT B2 ;  /* 0x0000000000027941 */ /* 0x000fea0003800200 */
.L_x_28:
[----:B------:R-:W-:-:S13]  /*1b20*/  ISETP.LT.OR P0, PT, R8, R9, P0 ;  /* 0x000000090800720c */ /* 0x000fda0000701670 */
[----:B------:R-:W-:Y:S05]  /*1b30*/  @!P0 BRA `(.L_x_21) ;  /* 0x0000000000288947 */ /* 0x000fea0003800000 */
[----:B------:R-:W0:Y:S01]  /*1b40*/  LDC.64 R4, c[0x0][0x380] ;  /* 0x0000e000ff047b82 */ /* 0x000e220000000a00 */
[----:B------:R-:W2:Y:S04]  /*1b50*/  LDG.E.CONSTANT R6, desc[UR6][R2.64+-0x400] ;  /* 0xfffc000602067981 */ /* 0x000ea8000c1e9900 */
[----:B------:R-:W3:Y:S04]  /*1b60*/  LDG.E.CONSTANT R7, desc[UR6][R2.64] ;  /* 0x0000000602077981 */ /* 0x000ee8000c1e9900 */
[----:B------:R-:W4:Y:S01]  /*1b70*/  LDG.E.CONSTANT R9, desc[UR6][R2.64+0x400] ;  /* 0x0004000602097981 */ /* 0x000f22000c1e9900 */
[----:B0-----:R-:W-:-:S06]  /*1b80*/  IMAD.WIDE.U32 R4, R11, 0x4, R4 ;  /* 0x000000040b047825 */ /* 0x001fcc00078e0004 */
[----:B------:R-:W5:Y:S02]  /*1b90*/  LDG.E.CONSTANT R4, desc[UR6][R4.64] ;  /* 0x0000000604047981 */ /* 0x000f64000c1e9900 */
[----:B-----5:R-:W-:-:S04]  /*1ba0*/  FADD R21, R21, R4 ;  /* 0x0000000415157221 */ /* 0x020fc80000000000 */
[----:B--2---:R-:W-:-:S04]  /*1bb0*/  FADD R6, R21, R6 ;  /* 0x0000000615067221 */ /* 0x004fc80000000000 */
[----:B---3--:R-:W-:-:S04]  /*1bc0*/  FADD R6, R6, R7 ;  /* 0x0000000706067221 */ /* 0x008fc80000000000 */
[----:B----4-:R-:W-:-:S07]  /*1bd0*/  FADD R21, R6, R9 ;  /* 0x0000000906157221 */ /* 0x010fce0000000000 */
.L_x_21:
[----:B------:R-:W-:Y:S05]  /*1be0*/  BSYNC.RECONVERGENT B1 ;  /* 0x0000000000017941 */ /* 0x000fea0003800200 */
.L_x_19:
[----:B------:R-:W0:Y:S01]  /*1bf0*/  S2R R6, SR_LANEID ;  /* 0x0000000000067919 */ /* 0x000e220000000000 */
[----:B------:R-:W1:Y:S01]  /*1c00*/  SHFL.DOWN PT, R2, R21, 0x1, 0x1f ;  /* 0x08201f0015027f89 */ /* 0x000e6200000e0000 */
[C---:B0-----:R-:W-:Y:S02]  /*1c10*/  ISETP.GT.AND P0, PT, R6.reuse, 0x1e, PT ;  /* 0x0000001e0600780c */ /* 0x041fe40003f04270 */
[----:B------:R-:W-:-:S11]  /*1c20*/  ISETP.NE.AND P1, PT, R6, RZ, PT ;  /* 0x000000ff0600720c */ /* 0x000fd60003f25270 */
[----:B-1----:R-:W-:Y:S01]  /*1c30*/  @!P0 FADD R21, R2, R21 ;  /* 0x0000001502158221 */ /* 0x002fe20000000000 */
[----:B------:R-:W-:Y:S01]  /*1c40*/  ISETP.GT.AND P0, PT, R6, 0x1d, PT ;  /* 0x0000001d0600780c */ /* 0x000fe20003f04270 */
[----:B------:R-:W0:Y:S01]  /*1c50*/  @!P1 S2R R5, SR_CgaCtaId ;  /* 0x0000000000059919 */ /* 0x000e220000008800 */
[----:B------:R-:W-:Y:S02]  /*1c60*/  @!P1 MOV R4, 0x400 ;  /* 0x0000040000049802 */ /* 0x000fe40000000f00 */
[----:B------:R-:W-:Y:S01]  /*1c70*/  @!P1 SHF.R.U32.HI R3, RZ, 0x3, R0 ;  /* 0x00000003ff039819 */ /* 0x000fe20000011600 */
[----:B------:R-:W1:Y:S03]  /*1c80*/  SHFL.DOWN PT, R2, R21, 0x2, 0x1f ;  /* 0x08401f0015027f89 */ /* 0x000e6600000e0000 */
[----:B------:R-:W-:-:S05]  /*1c90*/  @!P1 LOP3.LUT R3, R3, 0x7c, RZ, 0xc0, !PT ;  /* 0x0000007c03039812 */ /* 0x000fca00078ec0ff */
[----:B-1----:R-:W-:Y:S01]  /*1ca0*/  @!P0 FADD R21, R21, R2 ;  /* 0x0000000215158221 */ /* 0x002fe20000000000 */
[----:B------:R-:W-:Y:S02]  /*1cb0*/  ISETP.GT.AND P0, PT, R6, 0x1b, PT ;  /* 0x0000001b0600780c */ /* 0x000fe40003f04270 */
[----:B0-----:R-:W-:Y:S02]  /*1cc0*/  @!P1 LEA R4, R5, R4, 0x18 ;  /* 0x0000000405049211 */ /* 0x001fe400078ec0ff */
[----:B------:R-:W0:Y:S02]  /*1cd0*/  SHFL.DOWN PT, R2, R21, 0x4, 0x1f ;  /* 0x08801f0015027f89 */ /* 0x000e2400000e0000 */
[----:B------:R-:W-:-:S07]  /*1ce0*/  @!P1 IADD3 R3, PT, PT, R3, R4, RZ ;  /* 0x0000000403039210 */ /* 0x000fce0007ffe0ff */
        /* <DEDUP_REMOVED lines=12> */
[----:B------:R-:W0:Y:S01]  /*1db0*/  S2UR UR5, SR_CgaCtaId ;  /* 0x00000000000579c3 */ /* 0x000e220000008800 */
[----:B------:R-:W-:Y:S02]  /*1dc0*/  UMOV UR4, 0x400 ;  /* 0x0000040000047882 */ /* 0x000fe40000000000 */
[----:B0-----:R-:W-:-:S09]  /*1dd0*/  ULEA UR4, UR5, UR4, 0x18 ;  /* 0x0000000405047291 */ /* 0x001fd2000f8ec0ff */
[----:B---3--:R-:W0:Y:S04]  /*1de0*/  LDS R3, [UR4+0xc] ;  /* 0x00000c04ff037984 */ /* 0x008e280008000800 */
        /* <DEDUP_REMOVED lines=10> */
.L_x_2:
        /* <DEDUP_REMOVED lines=12> */
.L_x_32:
[----:B------:R-:W-:Y:S05]  /*1f50*/  BSYNC.RECONVERGENT B1 ;  /* 0x0000000000017941 */ /* 0x000fea0003800200 */
.L_x_31:
[----:B------:R-:W-:Y:S01]  /*1f60*/  ISETP.GE.AND P0, PT, R11, R20, PT ;  /* 0x000000140b00720c */ /* 0x000fe20003f06270 */
[----:B------:R-:W-:-:S12]  /*1f70*/  BSSY.RECONVERGENT B1, `(.L_x_33) ;  /* 0x0000074000017945 */ /* 0x000fd80003800200 */
[----:B------:R-:W-:Y:S05]  /*1f80*/  @P0 BRA `(.L_x_34) ;  /* 0x0000000400c80947 */ /* 0x000fea0003800000 */
[----:B0-----:R-:W-:Y:S01]  /*1f90*/  LOP3.LUT R3, RZ, R11, RZ, 0x33, !PT ;  /* 0x0000000bff037212 */ /* 0x001fe200078e33ff */
[----:B------:R-:W-:Y:S04]  /*1fa0*/  BSSY.RECONVERGENT B2, `(.L_x_35) ;  /* 0x0000015000027945 */ /* 0x000fe80003800200 */
[----:B------:R-:W-:-:S05]  /*1fb0*/  IMAD.IADD R4, R3, 0x1, R20 ;  /* 0x0000000103047824 */ /* 0x000fca00078e0214 */
        /* <DEDUP_REMOVED lines=10> */
.L_x_37:
[----:B------:R-:W-:-:S06]  /*2060*/  MOV R3, R5 ;  /* 0x0000000500037202 */ /* 0x000fcc0000000f00 */
[----:B------:R0:W2:Y:S01]  /*2070*/  LDG.E.CONSTANT R3, desc[UR6][R2.64] ;  /* 0x0000000602037981 */ /* 0x0000a2000c1e9900 */
[----:B------:R-:W-:Y:S02]  /*2080*/  IADD3 R4, PT, PT, R4, 0x1, RZ ;  /* 0x0000000104047810 */ /* 0x000fe40007ffe0ff */
[----:B------:R-:W-:Y:S02]  /*2090*/  IADD3 R11, PT, PT, R11, 0x100, RZ ;  /* 0x000001000b0b7810 */ /* 0x000fe40007ffe0ff */
[----:B------:R-:W-:Y:S02]  /*20a0*/  ISETP.NE.AND P0, PT, R4, RZ, PT ;  /* 0x000000ff0400720c */ /* 0x000fe40003f05270 */
[----:B0-----:R-:W-:-:S04]  /*20b0*/  IADD3 R2, P2, PT, R2, 0x400, RZ ;  /* 0x0000040002027810 */ /* 0x001fc80007f5e0ff */
[----:B------:R-:W-:Y:S01]  /*20c0*/  IADD3.X R5, PT, PT, RZ, R5, RZ, P2, !PT ;  /* 0x00000005ff057210 */ /* 0x000fe200017fe4ff */
[----:B--2--5:R-:W-:-:S06]  /*20d0*/  FADD R0, R3, R0 ;  /* 0x0000000003007221 */ /* 0x024fcc0000000000 */
[----:B------:R-:W-:Y:S05]  /*20e0*/  @P0 BRA `(.L_x_37) ;  /* 0xfffffffc00dc0947 */ /* 0x000fea000383ffff */
.L_x_36:
[----:B------:R-:W-:Y:S05]  /*20f0*/  BSYNC.RECONVERGENT B2 ;  /* 0x0000000000027941 */ /* 0x000fea0003800200 */
.L_x_35:
        /* <DEDUP_REMOVED lines=8> */
.L_x_40:
        /* <DEDUP_REMOVED lines=9> */
[----:B------:R-:W-:-:S03]  /*2210*/  VIADD R3, R11, 0x800 ;  /* 0x000008000b037836 */ /* 0x000fc60000000000 */
[----:B------:R-:W4:Y:S01]  /*2220*/  LDG.E.CONSTANT R15, desc[UR6][R4.64+0x400] ;  /* 0x00040006040f7981 */ /* 0x000f22000c1e9900 */
        /* <DEDUP_REMOVED lines=32> */
.L_x_39:
[----:B------:R-:W-:Y:S05]  /*2430*/  BSYNC.RECONVERGENT B2 ;  /* 0x0000000000027941 */ /* 0x000fea0003800200 */
.L_x_38:
[----:B------:R-:W-:Y:S01]  /*2440*/  IADD3 R2, PT, PT, -R11, R20, RZ ;  /* 0x000000140b027210 */ /* 0x000fe20007ffe1ff */
[----:B------:R-:W-:Y:S03]  /*2450*/  BSSY.RECONVERGENT B2, `(.L_x_41) ;  /* 0x0000019000027945 */ /* 0x000fe60003800200 */
[----:B------:R-:W-:-:S13]  /*2460*/  ISETP.GT.AND P1, PT, R2, 0x400, PT ;  /* 0x000004000200780c */ /* 0x000fda0003f24270 */
[----:B------:R-:W-:Y:S05]  /*2470*/  @!P1 BRA `(.L_x_42) ;  /* 0x0000000000589947 */ /* 0x000fea0003800000 */
        /* <DEDUP_REMOVED lines=22> */
.L_x_42:
[----:B------:R-:W-:Y:S05]  /*25e0*/  BSYNC.RECONVERGENT B2 ;  /* 0x0000000000027941 */ /* 0x000fea0003800200 */
.L_x_41:
        /* <DEDUP_REMOVED lines=12> */
.L_x_34:
[----:B------:R-:W-:Y:S05]  /*26b0*/  BSYNC.RECONVERGENT B1 ;  /* 0x0000000000017941 */ /* 0x000fea0003800200 */
.L_x_33:
        /* <DEDUP_REMOVED lines=35> */
[----:B--2---:R-:W0:Y:S04]  /*28f0*/  LDS R3, [UR4+0xc] ;  /* 0x00000c04ff037984 */ /* 0x004e280008000800 */
        /* <DEDUP_REMOVED lines=10> */
.L_x_43:
[----:B0-----:R-:W0:Y:S01]  /*29a0*/  S2R R2, SR_LANEID ;  /* 0x0000000000027919 */ /* 0x001e220000000000 */
[----:B------:R-:W-:-:S04]  /*29b0*/  LOP3.LUT R0, R9, 0x3e0, RZ, 0xc0, !PT ;  /* 0x000003e009007812 */ /* 0x000fc800078ec0ff */
[----:B------:R-:W-:Y:S02]  /*29c0*/  IADD3 R3, PT, PT, R0, 0x20, RZ ;  /* 0x0000002000037810 */ /* 0x000fe40007ffe0ff */
[----:B------:R-:W-:Y:S02]  /*29d0*/  LOP3.LUT R7, RZ, R0, RZ, 0x33, !PT ;  /* 0x00000000ff077212 */ /* 0x000fe400078e33ff */
[-C--:B------:R-:W-:Y:S02]  /*29e0*/  ISETP.GT.AND P0, PT, R3, R20.reuse, PT ;  /* 0x000000140300720c */ /* 0x080fe40003f04270 */
[----:B------:R-:W-:-:S04]  /*29f0*/  IADD3 R7, PT, PT, R7, R20, RZ ;  /* 0x0000001407077210 */ /* 0x000fc80007ffe0ff */
[----:B------:R-:W-:-:S05]  /*2a00*/  SEL R4, R7, 0x1f, P0 ;  /* 0x0000001f07047807 */ /* 0x000fca0000000000 */
[----:B------:R-:W1:Y:S01]  /*2a10*/  SHFL.DOWN PT, R0, R5, 0x1, R4 ;  /* 0x0820000005007989 */ /* 0x000e6200000e0004 */
[C---:B0-----:R-:W-:Y:S01]  /*2a20*/  ISETP.GE.AND P0, PT, R2.reuse, R4, PT ;  /* 0x000000040200720c */ /* 0x041fe20003f06270 */
[C---:B------:R-:W-:Y:S01]  /*2a30*/  VIADD R3, R2.reuse, 0x2 ;  /* 0x0000000202037836 */ /* 0x040fe20000000000 */
[----:B------:R-:W-:-:S11]  /*2a40*/  ISETP.NE.AND P1, PT, R2, RZ, PT ;  /* 0x000000ff0200720c */ /* 0x000fd60003f25270 */
[----:B-1----:R-:W-:Y:S01]  /*2a50*/  @!P0 FADD R5, R0, R5 ;  /* 0x0000000500058221 */ /* 0x002fe20000000000 */
[-C--:B------:R-:W-:Y:S01]  /*2a60*/  ISETP.GT.AND P0, PT, R3, R4.reuse, PT ;  /* 0x000000040300720c */ /* 0x080fe20003f04270 */
[----:B------:R-:W0:Y:S01]  /*2a70*/  @!P1 S2R R6, SR_CgaCtaId ;  /* 0x0000000000069919 */ /* 0x000e220000008800 */
[----:B------:R-:W-:Y:S02]  /*2a80*/  IADD3 R3, PT, PT, R2, 0x4, RZ ;  /* 0x0000000402037810 */ /* 0x000fe40007ffe0ff */
[----:B------:R-:W1:Y:S09]  /*2a90*/  SHFL.DOWN PT, R0, R5, 0x2, R4 ;  /* 0x0840000005007989 */ /* 0x000e7200000e0004 */
[----:B-1----:R-:W-:Y:S01]  /*2aa0*/  @!P0 FADD R5, R5, R0 ;  /* 0x0000000005058221 */ /* 0x002fe20000000000 */
[----:B------:R-:W-:-:S02]  /*2ab0*/  ISETP.GT.AND P0, PT, R3, R4, PT ;  /* 0x000000040300720c */ /* 0x000fc40003f04270 */
[----:B------:R-:W-:Y:S02]  /*2ac0*/  IADD3 R3, PT, PT, R2, 0x8, RZ ;  /* 0x0000000802037810 */ /* 0x000fe40007ffe0ff */
[----:B------:R-:W1:Y:S09]  /*2ad0*/  SHFL.DOWN PT, R0, R5, 0x4, R4 ;  /* 0x0880000005007989 */ /* 0x000e7200000e0004 */
[----:B-1----:R-:W-:Y:S01]  /*2ae0*/  @!P0 FADD R5, R5, R0 ;  /* 0x0000000005058221 */ /* 0x002fe20000000000 */
[----:B------:R-:W-:-:S02]  /*2af0*/  ISETP.GT.AND P0, PT, R3, R4, PT ;  /* 0x000000040300720c */ /* 0x000fc40003f04270 */
[----:B------:R-:W-:Y:S02]  /*2b00*/  IADD3 R3, PT, PT, R2, 0x10, RZ ;  /* 0x0000001002037810 */ /* 0x000fe40007ffe0ff */
[----:B------:R-:W1:Y:S01]  /*2b10*/  SHFL.DOWN PT, R0, R5, 0x8, R4 ;  /* 0x0900000005007989 */ /* 0x000e6200000e0004 */
[----:B------:R-:W-:-:S04]  /*2b20*/  @!P1 SHF.R.U32.HI R2, RZ, 0x3, R9 ;  /* 0x00000003ff029819 */ /* 0x000fc80000011609 */
[----:B------:R-:W-:-:S04]  /*2b30*/  @!P1 LOP3.LUT R2, R2, 0x7c, RZ, 0xc0, !PT ;  /* 0x0000007c02029812 */ /* 0x000fc800078ec0ff */
[----:B-1----:R-:W-:Y:S01]  /*2b40*/  @!P0 FADD R5, R5, R0 ;  /* 0x0000000005058221 */ /* 0x002fe20000000000 */
[----:B------:R-:W-:Y:S02]  /*2b50*/  ISETP.GT.AND P0, PT, R3, R4, PT ;  /* 0x000000040300720c */ /* 0x000fe40003f04270 */
[----:B------:R-:W-:Y:S02]  /*2b60*/  @!P1 MOV R3, 0x400 ;  /* 0x0000040000039802 */ /* 0x000fe40000000f00 */
[----:B------:R-:W1:Y:S02]  /*2b70*/  SHFL.DOWN PT, R0, R5, 0x10, R4 ;  /* 0x0a00000005007989 */ /* 0x000e6400000e0004 */
[----:B0-----:R-:W-:-:S04]  /*2b80*/  @!P1 LEA R3, R6, R3, 0x18 ;  /* 0x0000000306039211 */ /* 0x001fc800078ec0ff */
[----:B------:R-:W-:-:S03]  /*2b90*/  @!P1 IADD3 R3, PT, PT, R2, R3, RZ ;  /* 0x0000000302039210 */ /* 0x000fc60007ffe0ff */
[----:B-1----:R-:W-:Y:S01]  /*2ba0*/  @!P0 FADD R5, R5, R0 ;  /* 0x0000000005058221 */ /* 0x002fe20000000000 */
        /* <DEDUP_REMOVED lines=12> */
[----:B-1----:R-:W0:Y:S04]  /*2c70*/  LDS R3, [UR4+0xc] ;  /* 0x00000c04ff037984 */ /* 0x002e280008000800 */
        /* <DEDUP_REMOVED lines=13> */
.L_x_30:
[----:B------:R-:W0:Y:S01]  /*2d50*/  S2R R8, SR_TID.X ;  /* 0x0000000000087919 */ /* 0x000e220000002100 */
[----:B------:R-:W0:Y:S02]  /*2d60*/  LDC.64 R2, c[0x0][0x380] ;  /* 0x0000e000ff027b82 */ /* 0x000e240000000a00 */
[----:B0-----:R-:W-:-:S05]  /*2d70*/  IMAD.WIDE.U32 R2, R8, 0x4, R2 ;  /* 0x0000000408027825 */ /* 0x001fca00078e0002 */
[----:B------:R-:W2:Y:S04]  /*2d80*/  LDG.E.CONSTANT R19, desc[UR6][R2.64] ;  /* 0x0000000602137981 */ /* 0x000ea8000c1e9900 */
[----:B------:R-:W2:Y:S04]  /*2d90*/  LDG.E.CONSTANT R0, desc[UR6][R2.64+0x400] ;  /* 0x0004000602007981 */ /* 0x000ea8000c1e9900 */
[----:B------:R-:W3:Y:S04]  /*2da0*/  LDG.E.CONSTANT R4, desc[UR6][R2.64+0x800] ;  /* 0x0008000602047981 */ /* 0x000ee8000c1e9900 */
[----:B------:R-:W3:Y:S04]  /*2db0*/  LDG.E.CONSTANT R5, desc[UR6][R2.64+0xc00] ;  /* 0x000c000602057981 */ /* 0x000ee8000c1e9900 */
[----:B------:R-:W4:Y:S04]  /*2dc0*/  LDG.E.CONSTANT R6, desc[UR6][R2.64+0x1000] ;  /* 0x0010000602067981 */ /* 0x000f28000c1e9900 */
[----:B------:R-:W4:Y:S04]  /*2dd0*/  LDG.E.CONSTANT R7, desc[UR6][R2.64+0x1400] ;  /* 0x0014000602077981 */ /* 0x000f28000c1e9900 */
[----:B------:R-:W5:Y:S04]  /*2de0*/  LDG.E.CONSTANT R9, desc[UR6][R2.64+0x1800] ;  /* 0x0018000602097981 */ /* 0x000f68000c1e9900 */
        /* <DEDUP_REMOVED lines=8> */
[----:B------:R-:W5:Y:S01]  /*2e70*/  LDG.E.CONSTANT R18, desc[UR6][R2.64+0x3c00] ;  /* 0x003c000602127981 */ /* 0x000f62000c1e9900 */
[----:B------:R-:W-:Y:S01]  /*2e80*/  ISETP.GE.U32.AND P0, PT, R20, 0x2000, PT ;  /* 0x000020001400780c */ /* 0x000fe20003f06070 */
[----:B--2---:R-:W-:Y:S01]  /*2e90*/  FADD R0, R19, R0 ;  /* 0x0000000013007221 */ /* 0x004fe20000000000 */
[----:B---3--:R-:W-:-:S04]  /*2ea0*/  FADD R5, R4, R5 ;  /* 0x0000000504057221 */ /* 0x008fc80000000000 */
[----:B------:R-:W-:Y:S01]  /*2eb0*/  FADD R0, R0, R5 ;  /* 0x0000000500007221 */ /* 0x000fe20000000000 */
[----:B----4-:R-:W-:Y:S01]  /*2ec0*/  FADD R6, R6, R7 ;  /* 0x0000000706067221 */ /* 0x010fe20000000000 */
[----:B-----5:R-:W-:-:S04]  /*2ed0*/  FADD R9, R9, R10 ;  /* 0x0000000a09097221 */ /* 0x020fc80000000000 */
[----:B------:R-:W-:Y:S01]  /*2ee0*/  FADD R9, R6, R9 ;  /* 0x0000000906097221 */ /* 0x000fe20000000000 */
[----:B------:R-:W-:-:S03]  /*2ef0*/  FADD R11, R11, R12 ;  /* 0x0000000c0b0b7221 */ /* 0x000fc60000000000 */
[----:B------:R-:W-:Y:S01]  /*2f00*/  FADD R0, R0, R9 ;  /* 0x0000000900007221 */ /* 0x000fe20000000000 */
[----:B------:R-:W-:-:S04]  /*2f10*/  FADD R14, R13, R14 ;  /* 0x0000000e0d0e7221 */ /* 0x000fc80000000000 */
[----:B------:R-:W-:Y:S01]  /*2f20*/  FADD R11, R11, R14 ;  /* 0x0000000e0b0b7221 */ /* 0x000fe20000000000 */
[----:B------:R-:W-:Y:S01]  /*2f30*/  FADD R15, R15, R16 ;  /* 0x000000100f0f7221 */ /* 0x000fe20000000000 */
[----:B------:R-:W-:-:S04]  /*2f40*/  FADD R18, R17, R18 ;  /* 0x0000001211127221 */ /* 0x000fc80000000000 */
[----:B------:R-:W-:-:S04]  /*2f50*/  FADD R18, R15, R18 ;  /* 0x000000120f127221 */ /* 0x000fc80000000000 */
[----:B------:R-:W-:Y:S01]  /*2f60*/  FADD R5, R11, R18 ;  /* 0x000000120b057221 */ /* 0x000fe20000000000 */
[----:B------:R-:W-:-:S03]  /*2f70*/  HFMA2 R11, -RZ, RZ, 0, 0.00048828125 ;  /* 0x00001000ff0b7431 */ /* 0x000fc600000001ff */
[----:B------:R-:W-:Y:S01]  /*2f80*/  FADD R0, R0, R5 ;  /* 0x0000000500007221 */ /* 0x000fe20000000000 */
[----:B------:R-:W-:Y:S06]  /*2f90*/  @!P0 BRA `(.L_x_44) ;  /* 0x0000000000ac8947 */ /* 0x000fec0003800000 */
[----:B------:R-:W0:Y:S01]  /*2fa0*/  LDC R7, c[0x0][0x390] ;  /* 0x0000e400ff077b82 */ /* 0x000e220000000800 */
[----:B------:R-:W-:Y:S02]  /*2fb0*/  IADD3 R6, PT, PT, R20, -0x1000, RZ ;  /* 0xfffff00014067810 */ /* 0x000fe40007ffe0ff */
[----:B------:R-:W-:-:S07]  /*2fc0*/  MOV R11, 0x1000 ;  /* 0x00001000000b7802 */ /* 0x000fce0000000f00 */
.L_x_46:
[----:B------:R-:W-:-:S05]  /*2fd0*/  IMAD.WIDE R4, R11, 0x4, R2 ;  /* 0x000000040b047825 */ /* 0x000fca00078e0202 */
[----:B------:R-:W2:Y:S04]  /*2fe0*/  LDG.E.CONSTANT R20, desc[UR6][R4.64+0x400] ;  /* 0x0004000604147981 */ /* 0x000ea8000c1e9900 */
[----:B------:R-:W2:Y:S04]  /*2ff0*/  LDG.E.CONSTANT R21, desc[UR6][R4.64+0x800] ;  /* 0x0008000604157981 */ /* 0x000ea8000c1e9900 */
        /* <DEDUP_REMOVED lines=13> */
[----:B------:R1:W5:Y:S01]  /*30d0*/  LDG.E.CONSTANT R18, desc[UR6][R4.64+0x3c00] ;  /* 0x003c000604127981 */ /* 0x000362000c1e9900 */
[----:B--2---:R-:W-:Y:S01]  /*30e0*/  FADD R21, R20, R21 ;  /* 0x0000001514157221 */ /* 0x004fe20000000000 */
[----:B0-----:R-:W-:-:S05]  /*30f0*/  MOV R20, R7 ;  /* 0x0000000700147202 */ /* 0x001fca0000000f00 */
[----:B-1----:R-:W-:Y:S02]  /*3100*/  IMAD.IADD R4, R20, 0x1, -R11 ;  /* 0x0000000114047824 */ /* 0x002fe400078e0a0b */
[----:B---3--:R-:W-:-:S03]  /*3110*/  FADD R0, R19, R0 ;  /* 0x0000000013007221 */ /* 0x008fc60000000000 */
[----:B------:R-:W-:Y:S01]  /*3120*/  ISETP.GE.AND P0, PT, R4, 0x1000, PT ;  /* 0x000010000400780c */ /* 0x000fe20003f06270 */
[----:B----4-:R-:W-:Y:S01]  /*3130*/  FADD R22, R22, R23 ;  /* 0x0000001716167221 */ /* 0x010fe20000000000 */
[----:B------:R-:W-:Y:S01]  /*3140*/  FADD R0, R0, R21 ;  /* 0x0000001500007221 */ /* 0x000fe20000000000 */
[----:B-----5:R-:W-:-:S04]  /*3150*/  FADD R25, R24, R25 ;  /* 0x0000001918197221 */ /* 0x020fc80000000000 */
[----:B------:R-:W-:Y:S01]  /*3160*/  FADD R25, R22, R25 ;  /* 0x0000001916197221 */ /* 0x000fe20000000000 */
[----:B------:R-:W-:Y:S01]  /*3170*/  FADD R16, R16, R17 ;  /* 0x0000001110107221 */ /* 0x000fe20000000000 */
[----:B------:R-:W-:-:S04]  /*3180*/  FADD R15, R15, R10 ;  /* 0x0000000a0f0f7221 */ /* 0x000fc80000000000 */
[----:B------:R-:W-:Y:S01]  /*3190*/  FADD R15, R16, R15 ;  /* 0x0000000f100f7221 */ /* 0x000fe20000000000 */
[----:B------:R-:W-:Y:S01]  /*31a0*/  FADD R9, R14, R9 ;  /* 0x000000090e097221 */ /* 0x000fe20000000000 */
[----:B------:R-:W-:-:S04]  /*31b0*/  FADD R12, R13, R12 ;  /* 0x0000000c0d0c7221 */ /* 0x000fc80000000000 */
[----:B------:R-:W-:Y:S01]  /*31c0*/  FADD R12, R9, R12 ;  /* 0x0000000c090c7221 */ /* 0x000fe20000000000 */
[----:B------:R-:W-:-:S03]  /*31d0*/  FADD R0, R0, R25 ;  /* 0x0000001900007221 */ /* 0x000fc60000000000 */
[----:B------:R-:W-:-:S04]  /*31e0*/  FADD R15, R15, R12 ;  /* 0x0000000c0f0f7221 */ /* 0x000fc80000000000 */
[----:B------:R-:W-:-:S04]  /*31f0*/  FADD R15, R0, R15 ;  /* 0x0000000f000f7221 */ /* 0x000fc80000000000 */
[----:B------:R-:W-:Y:S01]  /*3200*/  FADD R0, R18, R15 ;  /* 0x0000000f12007221 */ /* 0x000fe20000000000 */
[----:B------:R-:W-:Y:S06]  /*3210*/  @!P0 BRA `(.L_x_45) ;  /* 0x0000000800308947 */ /* 0x000fec0003800000 */
[----:B------:R-:W-:-:S04]  /*3220*/  IADD3 R11, PT, PT, R11, 0x1000, RZ ;  /* 0x000010000b0b7810 */ /* 0x000fc80007ffe0ff */
[----:B------:R-:W-:-:S13]  /*3230*/  ISETP.GT.AND P0, PT, R11, R6, PT ;  /* 0x000000060b00720c */ /* 0x000fda0003f04270 */
[----:B------:R-:W-:Y:S05]  /*3240*/  @!P0 BRA `(.L_x_46) ;  /* 0xfffffffc00608947 */ /* 0x000fea000383ffff */
.L_x_44:
[----:B------:R-:W-:-:S13]  /*3250*/  ISETP.GE.AND P0, PT, R11, R20, PT ;  /* 0x000000140b00720c */ /* 0x000fda0003f06270 */
[----:B------:R-:W-:Y:S05]  /*3260*/  @P0 BRA `(.L_x_45) ;  /* 0x00000008001c0947 */ /* 0x000fea0003800000 */
[----:B------:R-:W-:Y:S01]  /*3270*/  IADD3 R9, PT, PT, -R11, R20, RZ ;  /* 0x000000140b097210 */ /* 0x000fe20007ffe1ff */
[----:B------:R-:W-:Y:S03]  /*3280*/  BSSY.RECONVERGENT B1, `(.L_x_45) ;  /* 0x0000085000017945 */ /* 0x000fe60003800200 */
        /* <DEDUP_REMOVED lines=16> */
.L_x_50:
        /* <DEDUP_REMOVED lines=8> */
.L_x_49:
[----:B------:R-:W-:Y:S05]  /*3410*/  BSYNC.RECONVERGENT B2 ;  /* 0x0000000000027941 */ /* 0x000fea0003800200 */
.L_x_48:
[----:B------:R-:W-:Y:S05]  /*3420*/  @!P1 BRA `(.L_x_47) ;  /* 0x0000000400a89947 */ /* 0x000fea0003800000 */
[----:B------:R-:W0:Y:S01]  /*3430*/  LDCU.64 UR4, c[0x0][0x380] ;  /* 0x00007000ff0477ac */ /* 0x000e220008000a00 */
[----:B------:R-:W-:Y:S01]  /*3440*/  IADD3 R5, PT, PT, R9, -R10, RZ ;  /* 0x8000000a09057210 */ /* 0x000fe20007ffe0ff */
[----:B------:R-:W-:Y:S01]  /*3450*/  BSSY.RECONVERGENT B2, `(.L_x_51) ;  /* 0x000003b000027945 */ /* 0x000fe20003800200 */
[CC--:B------:R-:W-:Y:S02]  /*3460*/  IADD3 R3, P0, PT, R10.reuse, R11.reuse, RZ ;  /* 0x0000000b0a037210 */ /* 0x0c0fe40007f1e0ff */
[----:B------:R-:W-:Y:S02]  /*3470*/  ISETP.GT.AND P1, PT, R5, 0xc00, PT ;  /* 0x00000c000500780c */ /* 0x000fe40003f24270 */
[----:B------:R-:W-:Y:S01]  /*3480*/  IADD3 R11, PT, PT, R10, R11, RZ ;  /* 0x0000000b0a0b7210 */ /* 0x000fe20007ffe0ff */
[----:B------:R-:W-:Y:S01]  /*3490*/  IMAD.X R4, RZ, RZ, RZ, P0 ;  /* 0x000000ffff047224 */ /* 0x000fe200000e06ff */
[----:B0-----:R-:W-:-:S04]  /*34a0*/  LEA R2, P0, R3, UR4, 0x2 ;  /* 0x0000000403027c11 */ /* 0x001fc8000f8010ff */
[----:B------:R-:W-:Y:S02]  /*34b0*/  LEA.HI.X R3, R3, UR5, R4, 0x2, P0 ;  /* 0x0000000503037c11 */ /* 0x000fe400080f1404 */
[----:B------:R-:W-:-:S04]  /*34c0*/  IADD3 R2, P0, PT, R2, 0x800, RZ ;  /* 0x0000080002027810 */ /* 0x000fc80007f1e0ff */
[----:B------:R-:W-:Y:S02]  /*34d0*/  IADD3.X R3, PT, PT, RZ, R3, RZ, P0, !PT ;  /* 0x00000003ff037210 */ /* 0x000fe400007fe4ff */
[----:B------:R-:W-:Y:S01]  /*34e0*/  PLOP3.LUT P0, PT, PT, PT, PT, 0x80, 0x8 ;  /* 0x000000000008781c */ /* 0x000fe20003f0f070 */
[----:B------:R-:W-:-:S12]  /*34f0*/  @!P1 BRA `(.L_x_52) ;  /* 0x0000000000c09947 */ /* 0x000fd80003800000 */
[----:B------:R-:W-:Y:S02]  /*3500*/  PLOP3.LUT P0, PT, PT, PT, PT, 0x8, 0x80 ;  /* 0x000000000080781c */ /* 0x000fe40003f0e170 */
[----:B------:R-:W-:-:S11]  /*3510*/  IADD3 R13, PT, PT, R9, -0xc00, RZ ;  /* 0xfffff400090d7810 */ /* 0x000fd60007ffe0ff */
.L_x_53:
[----:B------:R-:W0:Y:S01]  /*3520*/  LDC.64 R4, c[0x0][0x380] ;  /* 0x0000e000ff047b82 */ /* 0x000e220000000a00 */
[----:B------:R-:W2:Y:S01]  /*3530*/  LDG.E.CONSTANT R12, desc[UR6][R2.64+-0x400] ;  /* 0xfffc0006020c7981 */ /* 0x000ea2000c1e9900 */
[----:B------:R-:W-:-:S03]  /*3540*/  IADD3 R25, PT, PT, R11, 0x400, RZ ;  /* 0x000004000b197810 */ /* 0x000fc60007ffe0ff */
[----:B------:R-:W3:Y:S04]  /*3550*/  LDG.E.CONSTANT R20, desc[UR6][R2.64] ;  /* 0x0000000602147981 */ /* 0x000ee8000c1e9900 */
[----:B------:R-:W4:Y:S01]  /*3560*/  LDG.E.CONSTANT R19, desc[UR6][R2.64+0x400] ;  /* 0x0004000602137981 */ /* 0x000f22000c1e9900 */
[----:B------:R-:W-:-:S03]  /*3570*/  IADD3 R7, PT, PT, R11, 0x800, RZ ;  /* 0x000008000b077810 */ /* 0x000fc60007ffe0ff */
[----:B------:R-:W5:Y:S04]  /*3580*/  LDG.E.CONSTANT R17, desc[UR6][R2.64+0xc00] ;  /* 0x000c000602117981 */ /* 0x000f68000c1e9900 */
[----:B------:R-:W5:Y:S01]  /*3590*/  LDG.E.CONSTANT R16, desc[UR6][R2.64+0x1000] ;  /* 0x0010000602107981 */ /* 0x000f62000c1e9900 */
[----:B------:R-:W-:-:S03]  /*35a0*/  IADD3 R23, PT, PT, R11, 0xc00, RZ ;  /* 0x00000c000b177810 */ /* 0x000fc60007ffe0ff */
[----:B------:R-:W5:Y:S01]  /*35b0*/  LDG.E.CONSTANT R22, desc[UR6][R2.64+0x1c00] ;  /* 0x001c000602167981 */ /* 0x000f62000c1e9900 */
[----:B0-----:R-:W-:-:S03]  /*35c0*/  IMAD.WIDE.U32 R14, R11, 0x4, R4 ;  /* 0x000000040b0e7825 */ /* 0x001fc600078e0004 */
[----:B------:R-:W5:Y:S04]  /*35d0*/  LDG.E.CONSTANT R21, desc[UR6][R2.64+0x2000] ;  /* 0x0020000602157981 */ /* 0x000f68000c1e9900 */
[----:B------:R-:W5:Y:S04]  /*35e0*/  LDG.E.CONSTANT R26, desc[UR6][R2.64+0x3000] ;  /* 0x00300006021a7981 */ /* 0x000f68000c1e9900 */
[----:B------:R-:W2:Y:S01]  /*35f0*/  LDG.E.CONSTANT R15, desc[UR6][R14.64] ;  /* 0x000000060e0f7981 */ /* 0x000ea2000c1e9900 */
[----:B------:R-:W-:-:S05]  /*3600*/  IMAD.WIDE.U32 R24, R25, 0x4, R4 ;  /* 0x0000000419187825 */ /* 0x000fca00078e0004 */
[----:B------:R-:W5:Y:S01]  /*3610*/  LDG.E.CONSTANT R18, desc[UR6][R24.64] ;  /* 0x0000000618127981 */ /* 0x000f62000c1e9900 */
[----:B------:R-:W-:-:S03]  /*3620*/  IMAD.WIDE.U32 R6, R7, 0x4, R4 ;  /* 0x0000000407067825 */ /* 0x000fc600078e0004 */
        /* <DEDUP_REMOVED lines=8> */
[----:B------:R-:W-:Y:S01]  /*36b0*/  ISETP.GE.AND P1, PT, R10, R13, PT ;  /* 0x0000000d0a00720c */ /* 0x000fe20003f26270 */
[----:B------:R-:W-:Y:S01]  /*36c0*/  VIADD R11, R11, 0x1000 ;  /* 0x000010000b0b7836 */ /* 0x000fe20000000000 */
[----:B0-----:R-:W-:-:S04]  /*36d0*/  IADD3 R2, P2, PT, R2, 0x4000, RZ ;  /* 0x0000400002027810 */ /* 0x001fc80007f5e0ff */
        /* <DEDUP_REMOVED lines=18> */
.L_x_52:
[----:B------:R-:W-:Y:S05]  /*3800*/  BSYNC.RECONVERGENT B2 ;  /* 0x0000000000027941 */ /* 0x000fea0003800200 */
.L_x_51:
[----:B------:R-:W-:Y:S01]  /*3810*/  IADD3 R4, PT, PT, R9, -R10, RZ ;  /* 0x8000000a09047210 */ /* 0x000fe20007ffe0ff */
[----:B------:R-:W-:Y:S03]  /*3820*/  BSSY.RECONVERGENT B2, `(.L_x_54) ;  /* 0x000001e000027945 */ /* 0x000fe60003800200 */
[----:B------:R-:W-:-:S13]  /*3830*/  ISETP.GT.AND P1, PT, R4, 0x400, PT ;  /* 0x000004000400780c */ /* 0x000fda0003f24270 */
[----:B------:R-:W-:Y:S05]  /*3840*/  @!P1 BRA `(.L_x_55) ;  /* 0x00000000006c9947 */ /* 0x000fea0003800000 */
[----:B------:R-:W0:Y:S01]  /*3850*/  LDC.64 R6, c[0x0][0x380] ;  /* 0x0000e000ff067b82 */ /* 0x000e220000000a00 */
[----:B------:R-:W2:Y:S01]  /*3860*/  LDG.E.CONSTANT R13, desc[UR6][R2.64+-0x400] ;  /* 0xfffc0006020d7981 */ /* 0x000ea2000c1e9900 */
[----:B------:R-:W-:-:S03]  /*3870*/  IADD3 R17, PT, PT, R11, 0x400, RZ ;  /* 0x000004000b117810 */ /* 0x000fc60007ffe0ff */
[----:B------:R-:W3:Y:S04]  /*3880*/  LDG.E.CONSTANT R15, desc[UR6][R2.64] ;  /* 0x00000006020f7981 */ /* 0x000ee8000c1e9900 */
[----:B------:R-:W4:Y:S04]  /*3890*/  LDG.E.CONSTANT R19, desc[UR6][R2.64+0xc00] ;  /* 0x000c000602137981 */ /* 0x000f28000c1e9900 */
[----:B------:R-:W5:Y:S04]  /*38a0*/  LDG.E.CONSTANT R21, desc[UR6][R2.64+0x1000] ;  /* 0x0010000602157981 */ /* 0x000f68000c1e9900 */
[----:B------:R-:W5:Y:S01]  /*38b0*/  LDG.E.CONSTANT R23, desc[UR6][R2.64+0x1400] ;  /* 0x0014000602177981 */ /* 0x000f62000c1e9900 */
[----:B0-----:R-:W-:-:S06]  /*38c0*/  IMAD.WIDE.U32 R4, R11, 0x4, R6 ;  /* 0x000000040b047825 */ /* 0x001fcc00078e0006 */
[----:B------:R0:W2:Y:S01]  /*38d0*/  LDG.E.CONSTANT R5, desc[UR6][R4.64] ;  /* 0x0000000604057981 */ /* 0x0000a2000c1e9900 */
[----:B------:R-:W-:-:S03]  /*38e0*/  IMAD.WIDE.U32 R6, R17, 0x4, R6 ;  /* 0x0000000411067825 */ /* 0x000fc600078e0006 */
[----:B------:R1:W4:Y:S04]  /*38f0*/  LDG.E.CONSTANT R17, desc[UR6][R2.64+0x400] ;  /* 0x0004000602117981 */ /* 0x000328000c1e9900 */
[----:B------:R-:W5:Y:S01]  /*3900*/  LDG.E.CONSTANT R7, desc[UR6][R6.64] ;  /* 0x0000000606077981 */ /* 0x000f62000c1e9900 */
[----:B0-----:R-:W-:Y:S02]  /*3910*/  IADD3 R4, P1, PT, R2, 0x2000, RZ ;  /* 0x0000200002047810 */ /* 0x001fe40007f3e0ff */
[----:B------:R-:W-:Y:S02]  /*3920*/  PLOP3.LUT P0, PT, PT, PT, PT, 0x8, 0x80 ;  /* 0x000000000080781c */ /* 0x000fe40003f0e170 */
[----:B------:R-:W-:Y:S02]  /*3930*/  IADD3 R10, PT, PT, R10, 0x800, RZ ;  /* 0x000008000a0a7810 */ /* 0x000fe40007ffe0ff */
[----:B------:R-:W-:-:S02]  /*3940*/  IADD3 R11, PT, PT, R11, 0x800, RZ ;  /* 0x000008000b0b7810 */ /* 0x000fc40007ffe0ff */
[----:B-1----:R-:W-:Y:S01]  /*3950*/  MOV R2, R4 ;  /* 0x0000000400027202 */ /* 0x002fe20000000f00 */
[----:B--2---:R-:W-:-:S04]  /*3960*/  FADD R0, R0, R5 ;  /* 0x0000000500007221 */ /* 0x004fc80000000000 */
[----:B------:R-:W-:-:S04]  /*3970*/  FADD R0, R0, R13 ;  /* 0x0000000d00007221 */ /* 0x000fc80000000000 */
[----:B---3--:R-:W-:-:S04]  /*3980*/  FADD R0, R0, R15 ;  /* 0x0000000f00007221 */ /* 0x008fc80000000000 */
[----:B----4-:R-:W-:-:S04]  /*3990*/  FADD R0, R0, R17 ;  /* 0x0000001100007221 */ /* 0x010fc80000000000 */
[----:B-----5:R-:W-:-:S04]  /*39a0*/  FADD R0, R0, R7 ;  /* 0x0000000700007221 */ /* 0x020fc80000000000 */
[----:B------:R-:W-:Y:S01]  /*39b0*/  FADD R0, R0, R19 ;  /* 0x0000001300007221 */ /* 0x000fe20000000000 */
[----:B------:R-:W-:-:S03]  /*39c0*/  IADD3.X R5, PT, PT, RZ, R3, RZ, P1, !PT ;  /* 0x00000003ff057210 */ /* 0x000fc60000ffe4ff */
[----:B------:R-:W-:Y:S01]  /*39d0*/  FADD R0, R0, R21 ;  /* 0x0000001500007221 */ /* 0x000fe20000000000 */
[----:B------:R-:W-:-:S03]  /*39e0*/  MOV R3, R5 ;  /* 0x0000000500037202 */ /* 0x000fc60000000f00 */
[----:B------:R-:W-:-:S07]  /*39f0*/  FADD R0, R0, R23 ;  /* 0x0000001700007221 */ /* 0x000fce0000000000 */
.L_x_55:
[----:B------:R-:W-:Y:S05]  /*3a00*/  BSYNC.RECONVERGENT B2 ;  /* 0x0000000000027941 */ /* 0x000fea0003800200 */
.L_x_54:
[----:B------:R-:W-:-:S13]  /*3a10*/  ISETP.LT.OR P0, PT, R10, R9, P0 ;  /* 0x000000090a00720c */ /* 0x000fda0000701670 */
[----:B------:R-:W-:Y:S05]  /*3a20*/  @!P0 BRA `(.L_x_47) ;  /* 0x0000000000288947 */ /* 0x000fea0003800000 */
[----:B------:R-:W0:Y:S01]  /*3a30*/  LDC.64 R4, c[0x0][0x380] ;  /* 0x0000e000ff047b82 */ /* 0x000e220000000a00 */
[----:B------:R-:W2:Y:S04]  /*3a40*/  LDG.E.CONSTANT R7, desc[UR6][R2.64+-0x400] ;  /* 0xfffc000602077981 */ /* 0x000ea8000c1e9900 */
[----:B------:R-:W3:Y:S01]  /*3a50*/  LDG.E.CONSTANT R9, desc[UR6][R2.64] ;  /* 0x0000000602097981 */ /* 0x000ee2000c1e9900 */
[----:B0-----:R-:W-:-:S03]  /*3a60*/  IMAD.WIDE.U32 R4, R11, 0x4, R4 ;  /* 0x000000040b047825 */ /* 0x001fc600078e0004 */
[----:B------:R-:W4:Y:S04]  /*3a70*/  LDG.E.CONSTANT R11, desc[UR6][R2.64+0x400] ;  /* 0x00040006020b7981 */ /* 0x000f28000c1e9900 */
[----:B------:R-:W5:Y:S02]  /*3a80*/  LDG.E.CONSTANT R5, desc[UR6][R4.64] ;  /* 0x0000000604057981 */ /* 0x000f64000c1e9900 */
[----:B-----5:R-:W-:-:S04]  /*3a90*/  FADD R0, R0, R5 ;  /* 0x0000000500007221 */ /* 0x020fc80000000000 */
[----:B--2---:R-:W-:-:S04]  /*3aa0*/  FADD R0, R0, R7 ;  /* 0x0000000700007221 */ /* 0x004fc80000000000 */
[----:B---3--:R-:W-:-:S04]  /*3ab0*/  FADD R0, R0, R9 ;  /* 0x0000000900007221 */ /* 0x008fc80000000000 */
[----:B----4-:R-:W-:-:S07]  /*3ac0*/  FADD R0, R0, R11 ;  /* 0x0000000b00007221 */ /* 0x010fce0000000000 */
.L_x_47:
[----:B------:R-:W-:Y:S05]  /*3ad0*/  BSYNC.RECONVERGENT B1 ;  /* 0x0000000000017941 */ /* 0x000fea0003800200 */
.L_x_45:
[----:B------:R-:W0:Y:S01]  /*3ae0*/  S2R R6, SR_LANEID ;  /* 0x0000000000067919 */ /* 0x000e220000000000 */
[----:B------:R-:W-:-:S05]  /*3af0*/  MOV R3, R0 ;  /* 0x0000000000037202 */ /* 0x000fca0000000f00 */
        /* <DEDUP_REMOVED lines=30> */
[----:B------:R-:W1:Y:S04]  /*3ce0*/  LDS R3, [UR4+0xc] ;  /* 0x00000c04ff037984 */ /* 0x000e680008000800 */
[----:B0-----:R-:W0:Y:S04]  /*3cf0*/  LDS.128 R4, [UR4+0x10] ;  /* 0x00001004ff047984 */ /* 0x001e280008000c00 */
[----:B------:R-:W2:Y:S01]  /*3d00*/  LDS.64 R8, [UR4+0x20] ;  /* 0x00002004ff087984 */ /* 0x000ea20008000a00 */
[----:B-1----:R-:W-:-:S04]  /*3d10*/  FADD R3, R0, R3 ;  /* 0x0000000300037221 */ /* 0x002fc80000000000 */
[----:B0-----:R-:W-:-:S04]  /*3d20*/  FADD R4, R3, R4 ;  /* 0x0000000403047221 */ /* 0x001fc80000000000 */
[----:B------:R-:W-:-:S04]  /*3d30*/  FADD R5, R4, R5 ;  /* 0x0000000504057221 */ /* 0x000fc80000000000 */
[----:B------:R-:W-:-:S04]  /*3d40*/  FADD R6, R5, R6 ;  /* 0x0000000605067221 */ /* 0x000fc80000000000 */
[----:B------:R-:W-:-:S04]  /*3d50*/  FADD R7, R6, R7 ;  /* 0x0000000706077221 */ /* 0x000fc80000000000 */
[----:B--2---:R-:W-:-:S04]  /*3d60*/  FADD R8, R7, R8 ;  /* 0x0000000807087221 */ /* 0x004fc80000000000 */
[----:B------:R-:W-:-:S07]  /*3d70*/  FADD R0, R8, R9 ;  /* 0x0000000908007221 */ /* 0x000fce0000000000 */
.L_x_17:
[----:B------:R-:W-:Y:S05]  /*3d80*/  BSYNC.RECONVERGENT B0 ;  /* 0x0000000000007941 */ /* 0x000fea0003800200 */
.L_x_1:
[----:B------:R-:W-:Y:S05]  /*3d90*/  @P0 EXIT ;  /* 0x000000000000094d */ /* 0x000fea0003800000 */
[----:B01234-:R-:W0:Y:S01]  /*3da0*/  LDC.64 R2, c[0x0][0x388] ;  /* 0x0000e200ff027b82 */ /* 0x01fe220000000a00 */
[----:B------:R-:W1:Y:S02]  /*3db0*/  LDCU UR4, c[0x0][0x398] ;  /* 0x00007300ff0477ac */ /* 0x000e640008000800 */
[----:B-1----:R-:W-:-:S05]  /*3dc0*/  FADD R5, R0, UR4 ;  /* 0x0000000400057e21 */ /* 0x002fca0008000000 */
[----:B0-----:R-:W-:Y:S01]  /*3dd0*/  STG.E desc[UR6][R2.64], R5 ;  /* 0x0000000502007986 */ /* 0x001fe2000c101906 */
[----:B------:R-:W-:Y:S05]  /*3de0*/  EXIT ;  /* 0x000000000000794d */ /* 0x000fea0003800000 */
.L_x_56:
[----:B------:R-:W-:-:S00]  /*3df0*/  BRA `(.L_x_56) ;  /* 0xfffffffc00fc7947 */ /* 0x000fc0000383ffff */
[----:B------:R-:W-:-:S00]  /*3e00*/  NOP ;  /* 0x0000000000007918 */ /* 0x000fc00000000000 */
[----:B------:R-:W-:-:S00]  /*3e10*/  NOP ;  /* 0x0000000000007918 */ /* 0x000fc00000000000 */
[----:B------:R-:W-:-:S00]  /*3e20*/  NOP ;  /* 0x0000000000007918 */ /* 0x000fc00000000000 */
[----:B------:R-:W-:-:S00]  /*3e30*/  NOP ;  /* 0x0000000000007918 */ /* 0x000fc00000000000 */
[----:B------:R-:W-:-:S00]  /*3e40*/  NOP ;  /* 0x0000000000007918 */ /* 0x000fc00000000000 */
[----:B------:R-:W-:-:S00]  /*3e50*/  NOP ;  /* 0x0000000000007918 */ /* 0x000fc00000000000 */
[----:B------:R-:W-:-:S00]  /*3e60*/  NOP ;  /* 0x0000000000007918 */ /* 0x000fc00000000000 */
[----:B------:R-:W-:-:S00]  /*3e70*/  NOP ;  /* 0x0000000000007918 */ /* 0x000fc00000000000 */
.L_x_393:


//--------------------- .text._ZN3cub18CUB_300001_SM_10006detail6reduce18DeviceReduceKernelINS2_10policy_hubIfyN4cuda3std3__44plusIfEEE10Policy1000EN6thrust24THRUST_300001_SM_1000_NS10device_ptrIfEEyS9_fNS7_10__identityEEEvT0_PT3_T1_NS0_13GridEvenShareISK_EET2_T4_ --------------------------
	.section	.text._ZN3cub18CUB_300001_SM_10006detail6reduce18DeviceReduceKernelINS2_10policy_hubIfyN4cuda3std3__44plusIfEEE10Policy1000EN6thrust24THRUST_300001_SM_1000_NS10device_ptrIfEEyS9_fNS7_10__identityEEEvT0_PT3_T1_NS0_13GridEvenShareISK_EET2_T4_,"ax",@progbits
	.align	128
        .global         _ZN3cub18CUB_300001_SM_10006detail6reduce18DeviceReduceKernelINS2_10policy_hubIfyN4cuda3std3__44plusIfEEE10Policy1000EN6thrust24THRUST_300001_SM_1000_NS10device_ptrIfEEyS9_fNS7_10__identityEEEvT0_PT3_T1_NS0_13GridEvenShareISK_EET2_T4_
        .type           _ZN3cub18CUB_300001_SM_10006detail6reduce18DeviceReduceKernelINS2_10policy_hubIfyN4cuda3std3__44plusIfEEE10Policy1000EN6thrust24THRUST_300001_SM_1000_NS10device_ptrIfEEyS9_fNS7_10__identityEEEvT0_PT3_T1_NS0_13GridEvenShareISK_EET2_T4_,@function
        .size           _ZN3cub18CUB_300001_SM_10006detail6reduce18DeviceReduceKernelINS2_10policy_hubIfyN4cuda3std3__44plusIfEEE10Policy1000EN6thrust24THRUST_300001_SM_1000_NS10device_ptrIfEEyS9_fNS7_10__identityEEEvT0_PT3_T1_NS0_13GridEvenShareISK_EET2_T4_,(.L_x_394 - _ZN3cub18CUB_300001_SM_10006detail6reduce18DeviceReduceKernelINS2_10policy_hubIfyN4cuda3std3__44plusIfEEE10Policy1000EN6thrust24THRUST_300001_SM_1000_NS10device_ptrIfEEyS9_fNS7_10__identityEEEvT0_PT3_T1_NS0_13GridEvenShareISK_EET2_T4_)
        .other          _ZN3cub18CUB_300001_SM_10006detail6reduce18DeviceReduceKernelINS2_10policy_hubIfyN4cuda3std3__44plusIfEEE10Policy1000EN6thrust24THRUST_300001_SM_1000_NS10device_ptrIfEEyS9_fNS7_10__identityEEEvT0_PT3_T1_NS0_13GridEvenShareISK_EET2_T4_,@"STO_CUDA_ENTRY STV_DEFAULT"
_ZN3cub18CUB_300001_SM_10006detail6reduce18DeviceReduceKernelINS2_10policy_hubIfyN4cuda3std3__44plusIfEEE10Policy1000EN6thrust24THRUST_300001_SM_1000_NS10device_ptrIfEEyS9_fNS7_10__identityEEEvT0_PT3_T1_NS0_13GridEvenShareISK_EET2_T4_:
.text._ZN3cub18CUB_300001_SM_10006detail6reduce18DeviceReduceKernelINS2_10policy_hubIfyN4cuda3std3__44plusIfEEE10Policy1000EN6thrust24THRUST_300001_SM_1000_NS10device_ptrIfEEyS9_fNS7_10__identityEEEvT0_PT3_T1_NS0_13GridEvenShareISK_EET2_T4_:
[----:B------:R-:W-:Y:S08]  /*0000*/  LDC R1, c[0x0][0x37c] ;  /* 0x0000df00ff017b82 */ /* 0x000ff00000000800 */
[----:B------:R-:W0:Y:S01]  /*0010*/  S2UR UR16, SR_CTAID.X ;  /* 0x00000000001079c3 */ /* 0x000e220000002500 */
[----:B------:R-:W1:Y:S01]  /*0020*/  LDCU.64 UR8, c[0x0][0x3b8] ;  /* 0x00007700ff0877ac */ /* 0x000e620008000a00 */
[----:B------:R-:W-:Y:S01]  /*0030*/  BSSY.RECONVERGENT B0, `(.L_x_57) ;  /* 0x0000229000007945 */ /* 0x000fe20003800200 */
[----:B------:R-:W2:Y:S01]  /*0040*/  LDCU UR5, c[0x0][0x3c0] ;  /* 0x00007800ff0577ac */ /* 0x000ea20008000800 */
[----:B------:R-:W3:Y:S01]  /*0050*/  LDCU.64 UR14, c[0x0][0x358] ;  /* 0x00006b00ff0e77ac */ /* 0x000ee20008000a00 */
[----:B-1----:R-:W-:-:S02]  /*0060*/  IMAD.U32 R2, RZ, RZ, UR8 ;  /* 0x00000008ff027e24 */ /* 0x002fc4000f8e00ff */
[----:B------:R-:W-:Y:S01]  /*0070*/  IMAD.U32 R3, RZ, RZ, UR9 ;  /* 0x00000009ff037e24 */ /* 0x000fe2000f8e00ff */
[----:B--2---:R-:W-:Y:S02]  /*0080*/  USHF.L.U32 UR5, UR5, 0xc, URZ ;  /* 0x0000000c05057899 */ /* 0x004fe400080006ff */
[----:B0-----:R-:W-:Y:S02]  /*0090*/  USHF.L.U32 UR7, UR16, 0xc, URZ ;  /* 0x0000000c10077899 */ /* 0x001fe400080006ff */
[----:B------:R-:W-:-:S04]  /*00a0*/  USHF.R.S32.HI UR4, URZ, 0x1f, UR5 ;  /* 0x0000001fff047899 */ /* 0x000fc80008011405 */
[----:B------:R-:W-:-:S04]  /*00b0*/  IADD3 R23, P1, PT, R2, -UR7, RZ ;  /* 0x8000000702177c10 */ /* 0x000fc8000ff3e0ff */
[----:B------:R-:W-:Y:S02]  /*00c0*/  ISETP.GT.U32.AND P0, PT, R23, 0xfff, PT ;  /* 0x00000fff1700780c */ /* 0x000fe40003f04070 */
[----:B------:R-:W-:-:S04]  /*00d0*/  IADD3.X R22, PT, PT, R3, -0x1, RZ, P1, !PT ;  /* 0xffffffff03167810 */ /* 0x000fc80000ffe4ff */
[----:B------:R-:W-:-:S13]  /*00e0*/  ISETP.GT.U32.AND.EX P0, PT, R22, RZ, PT, P0 ;  /* 0x000000ff1600720c */ /* 0x000fda0003f04100 */
[----:B---3--:R-:W-:Y:S05]  /*00f0*/  @P0 BRA `(.L_x_58) ;  /* 0x0000000c00c40947 */ /* 0x008fea0003800000 */
[----:B------:R-:W0:Y:S01]  /*0100*/  S2R R0, SR_TID.X ;  /* 0x0000000000007919 */ /* 0x000e220000002100 */
[----:B------:R-:W-:Y:S01]  /*0110*/  IADD3 R5, PT, PT, R2, -UR7, RZ ;  /* 0x8000000702057c10 */ /* 0x000fe2000fffe0ff */
[----:B------:R-:W-:Y:S01]  /*0120*/  BSSY.RECONVERGENT B1, `(.L_x_59) ;  /* 0x000000a000017945 */ /* 0x000fe20003800200 */
[----:B------:R-:W-:Y:S02]  /*0130*/  IMAD.MOV.U32 R4, RZ, RZ, RZ ;  /* 0x000000ffff047224 */ /* 0x000fe400078e00ff */
[----:B0-----:R-:W-:Y:S02]  /*0140*/  ISETP.GE.AND P0, PT, R0, R5, PT ;  /* 0x000000050000720c */ /* 0x001fe40003f06270 */
[----:B------:R-:W-:-:S11]  /*0150*/  MOV R6, R0 ;  /* 0x0000000000067202 */ /* 0x000fd60000000f00 */
[----:B------:R-:W-:Y:S05]  /*0160*/  @P0 BRA `(.L_x_60) ;  /* 0x0000000000140947 */ /* 0x000fea0003800000 */
[----:B------:R-:W0:Y:S01]  /*0170*/  LDC.64 R8, c[0x0][0x380] ;  /* 0x0000e000ff087b82 */ /* 0x000e220000000a00 */
[----:B------:R-:W-:-:S04]  /*0180*/  VIADD R3, R0, UR7 ;  /* 0x0000000700037c36 */ /* 0x000fc80008000000 */
[----:B0-----:R-:W-:-:S05]  /*0190*/  IMAD.WIDE.U32 R8, R3, 0x4, R8 ;  /* 0x0000000403087825 */ /* 0x001fca00078e0008 */
[----:B------:R0:W5:Y:S01]  /*01a0*/  LDG.E R4, desc[UR14][R8.64] ;  /* 0x0000000e08047981 */ /* 0x000162000c1e1900 */
[----:B------:R-:W-:-:S07]  /*01b0*/  IADD3 R6, PT, PT, R0, 0x100, RZ ;  /* 0x0000010000067810 */ /* 0x000fce0007ffe0ff */
.L_x_60:
[----:B------:R-:W-:Y:S05]  /*01c0*/  BSYNC.RECONVERGENT B1 ;  /* 0x0000000000017941 */ /* 0x000fea0003800200 */
.L_x_59:
[----:B------:R-:W-:Y:S01]  /*01d0*/  ISETP.GE.AND P0, PT, R6, R5, PT ;  /* 0x000000050600720c */ /* 0x000fe20003f06270 */
[----:B------:R-:W-:-:S12]  /*01e0*/  BSSY.RECONVERGENT B1, `(.L_x_61) ;  /* 0x0000079000017945 */ /* 0x000fd80003800200 */
[----:B------:R-:W-:Y:S05]  /*01f0*/  @P0 BRA `(.L_x_62) ;  /* 0x0000000400dc0947 */ /* 0x000fea0003800000 */
[----:B------:R-:W-:Y:S01]  /*0200*/  LOP3.LUT R3, RZ, R6, RZ, 0x33, !PT ;  /* 0x00000006ff037212 */ /* 0x000fe200078e33ff */
[----:B------:R-:W-:Y:S03]  /*0210*/  BSSY.RECONVERGENT B2, `(.L_x_63) ;  /* 0x0000037000027945 */ /* 0x000fe60003800200 */
[----:B------:R-:W-:-:S04]  /*0220*/  IADD3 R3, PT, PT, R2, -UR7, R3 ;  /* 0x8000000702037c10 */ /* 0x000fc8000fffe003 */
[C---:B------:R-:W-:Y:S02]  /*0230*/  ISETP.GE.U32.AND P1, PT, R3.reuse, 0xf00, PT ;  /* 0x00000f000300780c */ /* 0x040fe40003f26070 */
[----:B------:R-:W-:-:S04]  /*0240*/  LEA.HI R7, R3, 0x1, RZ, 0x18 ;  /* 0x0000000103077811 */ /* 0x000fc800078fc0ff */
[----:B------:R-:W-:-:S04]  /*0250*/  LOP3.LUT R22, R7, 0xf, RZ, 0xc0, !PT ;  /* 0x0000000f07167812 */ /* 0x000fc800078ec0ff */
[----:B------:R-:W-:-:S03]  /*0260*/  ISETP.NE.AND P0, PT, R22, RZ, PT ;  /* 0x000000ff1600720c */ /* 0x000fc60003f05270 */
[----:B------:R-:W-:Y:S10]  /*0270*/  @!P1 BRA `(.L_x_64) ;  /* 0x0000000000c09947 */ /* 0x000ff40003800000 */
[----:B------:R-:W1:Y:S01]  /*0280*/  LDCU.64 UR8, c[0x0][0x380] ;  /* 0x00007000ff0877ac */ /* 0x000e620008000a00 */
[----:B------:R-:W-:Y:S01]  /*0290*/  IMAD.WIDE.U32 R2, R6, 0x4, RZ ;  /* 0x0000000406027825 */ /* 0x000fe200078e00ff */
[----:B------:R-:W-:Y:S01]  /*02a0*/  LOP3.LUT R11, R7, 0x1fffff0, RZ, 0xc0, !PT ;  /* 0x01fffff0070b7812 */ /* 0x000fe200078ec0ff */
[----:B------:R-:W-:-:S04]  /*02b0*/  UIMAD.WIDE.U32 UR4, UR16, 0x4000, URZ ;  /* 0x00004000100478a5 */ /* 0x000fc8000f8e00ff */
[----:B------:R-:W-:Y:S02]  /*02c0*/  IMAD.MOV R11, RZ, RZ, -R11 ;  /* 0x000000ffff0b7224 */ /* 0x000fe400078e0a0b */
[----:B------:R-:W-:Y:S02]  /*02d0*/  LOP3.LUT R2, R2, UR4, RZ, 0xfc, !PT ;  /* 0x0000000402027c12 */ /* 0x000fe4000f8efcff */
[----:B------:R-:W-:Y:S02]  /*02e0*/  LOP3.LUT R3, R3, UR5, RZ, 0xfc, !PT ;  /* 0x0000000503037c12 */ /* 0x000fe4000f8efcff */
[----:B-1----:R-:W-:-:S04]  /*02f0*/  IADD3 R2, P1, PT, R2, UR8, RZ ;  /* 0x0000000802027c10 */ /* 0x002fc8000ff3e0ff */
[----:B------:R-:W-:-:S04]  /*0300*/  IADD3 R2, P2, PT, R2, 0x2000, RZ ;  /* 0x0000200002027810 */ /* 0x000fc80007f5e0ff */
[----:B------:R-:W-:-:S09]  /*0310*/  IADD3.X R3, PT, PT, RZ, UR9, R3, P2, P1 ;  /* 0x00000009ff037c10 */ /* 0x000fd200097e2403 */
.L_x_65:
[----:B------:R-:W2:Y:S04]  /*0320*/  LDG.E R21, desc[UR14][R2.64+-0x2000] ;  /* 0xffe0000e02157981 */ /* 0x000ea8000c1e1900 */
[----:B------:R-:W3:Y:S04]  /*0330*/  LDG.E R20, desc[UR14][R2.64+-0x1c00] ;  /* 0xffe4000e02147981 */ /* 0x000ee8000c1e1900 */
[----:B------:R-:W4:Y:S04]  /*0340*/  LDG.E R23, desc[UR14][R2.64+-0x1800] ;  /* 0xffe8000e02177981 */ /* 0x000f28000c1e1900 */
        /* <DEDUP_REMOVED lines=11> */
[----:B0-----:R-:W4:Y:S04]  /*0400*/  LDG.E R9, desc[UR14][R2.64+0x1800] ;  /* 0x0018000e02097981 */ /* 0x001f28000c1e1900 */
[----:B------:R0:W4:Y:S01]  /*0410*/  LDG.E R8, desc[UR14][R2.64+0x1c00] ;  /* 0x001c000e02087981 */ /* 0x000122000c1e1900 */
[----:B------:R-:W-:-:S02]  /*0420*/  IADD3 R11, PT, PT, R11, 0x10, RZ ;  /* 0x000000100b0b7810 */ /* 0x000fc40007ffe0ff */
[----:B------:R-:W-:Y:S02]  /*0430*/  IADD3 R6, PT, PT, R6, 0x1000, RZ ;  /* 0x0000100006067810 */ /* 0x000fe40007ffe0ff */
[----:B------:R-:W-:Y:S02]  /*0440*/  ISETP.NE.AND P1, PT, R11, RZ, PT ;  /* 0x000000ff0b00720c */ /* 0x000fe40003f25270 */
[----:B0-----:R-:W-:-:S05]  /*0450*/  IADD3 R2, P2, PT, R2, 0x4000, RZ ;  /* 0x0000400002027810 */ /* 0x001fca0007f5e0ff */
[----:B------:R-:W-:Y:S02]  /*0460*/  IMAD.X R3, RZ, RZ, R3, P2 ;  /* 0x000000ffff037224 */ /* 0x000fe400010e0603 */
        /* <DEDUP_REMOVED lines=16> */
[----:B------:R-:W-:Y:S06]  /*0570*/  @P1 BRA `(.L_x_65) ;  /* 0xfffffffc00681947 */ /* 0x000fec000383ffff */
.L_x_64:
[----:B------:R-:W-:Y:S05]  /*0580*/  BSYNC.RECONVERGENT B2 ;  /* 0x0000000000027941 */ /* 0x000fea0003800200 */
.L_x_63:
[----:B------:R-:W-:Y:S05]  /*0590*/  @!P0 BRA `(.L_x_62) ;  /* 0x0000000000f48947 */ /* 0x000fea0003800000 */
[----:B------:R-:W-:Y:S01]  /*05a0*/  ISETP.GE.U32.AND P0, PT, R22, 0x8, PT ;  /* 0x000000081600780c */ /* 0x000fe20003f06070 */
[----:B------:R-:W-:Y:S01]  /*05b0*/  BSSY.RECONVERGENT B2, `(.L_x_66) ;  /* 0x000001a000027945 */ /* 0x000fe20003800200 */
[----:B------:R-:W-:-:S04]  /*05c0*/  LOP3.LUT R10, R7, 0x7, RZ, 0xc0, !PT ;  /* 0x00000007070a7812 */ /* 0x000fc800078ec0ff */
[----:B------:R-:W-:-:S07]  /*05d0*/  ISETP.NE.AND P1, PT, R10, RZ, PT ;  /* 0x000000ff0a00720c */ /* 0x000fce0003f25270 */
[----:B------:R-:W-:Y:S06]  /*05e0*/  @!P0 BRA `(.L_x_67) ;  /* 0x0000000000588947 */ /* 0x000fec0003800000 */
[----:B------:R-:W1:Y:S01]  /*05f0*/  LDCU.64 UR4, c[0x0][0x380] ;  /* 0x00007000ff0477ac */ /* 0x000e620008000a00 */
[----:B------:R-:W-:-:S04]  /*0600*/  IADD3 R3, P0, PT, R6, UR7, RZ ;  /* 0x0000000706037c10 */ /* 0x000fc8000ff1e0ff */
[----:B0-----:R-:W-:Y:S02]  /*0610*/  LEA.HI.X.SX32 R8, R6, RZ, 0x1, P0 ;  /* 0x000000ff06087211 */ /* 0x001fe400000f0eff */
[----:B-1----:R-:W-:-:S04]  /*0620*/  LEA R2, P0, R3, UR4, 0x2 ;  /* 0x0000000403027c11 */ /* 0x002fc8000f8010ff */
[----:B------:R-:W-:-:S05]  /*0630*/  LEA.HI.X R3, R3, UR5, R8, 0x2, P0 ;  /* 0x0000000503037c11 */ /* 0x000fca00080f1408 */
[----:B------:R-:W2:Y:S04]  /*0640*/  LDG.E R9, desc[UR14][R2.64] ;  /* 0x0000000e02097981 */ /* 0x000ea8000c1e1900 */
[----:B------:R-:W3:Y:S04]  /*0650*/  LDG.E R8, desc[UR14][R2.64+0x400] ;  /* 0x0004000e02087981 */ /* 0x000ee8000c1e1900 */
[----:B------:R-:W4:Y:S04]  /*0660*/  LDG.E R11, desc[UR14][R2.64+0x800] ;  /* 0x0008000e020b7981 */ /* 0x000f28000c1e1900 */
[----:B------:R-:W4:Y:S04]  /*0670*/  LDG.E R13, desc[UR14][R2.64+0xc00] ;  /* 0x000c000e020d7981 */ /* 0x000f28000c1e1900 */
[----:B------:R-:W4:Y:S04]  /*0680*/  LDG.E R15, desc[UR14][R2.64+0x1000] ;  /* 0x0010000e020f7981 */ /* 0x000f28000c1e1900 */
[----:B------:R-:W4:Y:S04]  /*0690*/  LDG.E R17, desc[UR14][R2.64+0x1400] ;  /* 0x0014000e02117981 */ /* 0x000f28000c1e1900 */
[----:B------:R-:W4:Y:S04]  /*06a0*/  LDG.E R19, desc[UR14][R2.64+0x1800] ;  /* 0x0018000e02137981 */ /* 0x000f28000c1e1900 */
[----:B------:R-:W4:Y:S01]  /*06b0*/  LDG.E R21, desc[UR14][R2.64+0x1c00] ;  /* 0x001c000e02157981 */ /* 0x000f22000c1e1900 */
[----:B------:R-:W-:-:S02]  /*06c0*/  VIADD R6, R6, 0x800 ;  /* 0x0000080006067836 */ /* 0x000fc40000000000 */
        /* <DEDUP_REMOVED lines=8> */
.L_x_67:
[----:B------:R-:W-:Y:S05]  /*0750*/  BSYNC.RECONVERGENT B2 ;  /* 0x0000000000027941 */ /* 0x000fea0003800200 */
.L_x_66:
        /* <DEDUP_REMOVED lines=14> */
[----:B------:R-:W4:Y:S01]  /*0840*/  LDG.E R13, desc[UR14][R2.64+0xc00] ;  /* 0x000c000e020d7981 */ /* 0x000f22000c1e1900 */
[----:B------:R-:W-:Y:S01]  /*0850*/  IADD3 R6, PT, PT, R6, 0x400, RZ ;  /* 0x0000040006067810 */ /* 0x000fe20007ffe0ff */
[----:B--2--5:R-:W-:-:S04]  /*0860*/  FADD R9, R4, R9 ;  /* 0x0000000904097221 */ /* 0x024fc80000000000 */
[----:B---3--:R-:W-:-:S04]  /*0870*/  FADD R8, R9, R8 ;  /* 0x0000000809087221 */ /* 0x008fc80000000000 */
[----:B----4-:R-:W-:-:S04]  /*0880*/  FADD R8, R8, R11 ;  /* 0x0000000b08087221 */ /* 0x010fc80000000000 */
[----:B------:R-:W-:-:S07]  /*0890*/  FADD R4, R8, R13 ;  /* 0x0000000d08047221 */ /* 0x000fce0000000000 */
.L_x_69:
[----:B------:R-:W-:Y:S05]  /*08a0*/  BSYNC.RECONVERGENT B2 ;  /* 0x0000000000027941 */ /* 0x000fea0003800200 */
.L_x_68:
[----:B------:R-:W-:Y:S05]  /*08b0*/  @!P1 BRA `(.L_x_62) ;  /* 0x00000000002c9947 */ /* 0x000fea0003800000 */
[----:B------:R-:W1:Y:S01]  /*08c0*/  LDC.64 R2, c[0x0][0x380] ;  /* 0x0000e000ff027b82 */ /* 0x000e620000000a00 */
[----:B0-----:R-:W-:Y:S01]  /*08d0*/  IMAD.U32 R9, RZ, RZ, UR16 ;  /* 0x00000010ff097e24 */ /* 0x001fe2000f8e00ff */
[----:B------:R-:W-:-:S03]  /*08e0*/  IADD3 R7, PT, PT, -R7, RZ, RZ ;  /* 0x000000ff07077210 */ /* 0x000fc60007ffe1ff */
[----:B-1----:R-:W-:-:S07]  /*08f0*/  IMAD.WIDE.U32 R2, R9, 0x4000, R2 ;  /* 0x0000400009027825 */ /* 0x002fce00078e0002 */
.L_x_70:
[----:B------:R-:W-:-:S06]  /*0900*/  IMAD.WIDE R8, R6, 0x4, R2 ;  /* 0x0000000406087825 */ /* 0x000fcc00078e0202 */
[----:B------:R-:W2:Y:S01]  /*0910*/  LDG.E R9, desc[UR14][R8.64] ;  /* 0x0000000e08097981 */ /* 0x000ea2000c1e1900 */
[----:B------:R-:W-:Y:S01]  /*0920*/  VIADD R7, R7, 0x1 ;  /* 0x0000000107077836 */ /* 0x000fe20000000000 */
[----:B------:R-:W-:-:S04]  /*0930*/  IADD3 R6, PT, PT, R6, 0x100, RZ ;  /* 0x0000010006067810 */ /* 0x000fc80007ffe0ff */
[----:B------:R-:W-:Y:S01]  /*0940*/  ISETP.NE.AND P0, PT, R7, RZ, PT ;  /* 0x000000ff0700720c */ /* 0x000fe20003f05270 */
[----:B--2--5:R-:W-:-:S12]  /*0950*/  FADD R4, R9, R4 ;  /* 0x0000000409047221 */ /* 0x024fd80000000000 */
[----:B------:R-:W-:Y:S05]  /*0960*/  @P0 BRA `(.L_x_70) ;  /* 0xfffffffc00e40947 */ /* 0x000fea000383ffff */
.L_x_62:
[----:B------:R-:W-:Y:S05]  /*0970*/  BSYNC.RECONVERGENT B1 ;  /* 0x0000000000017941 */ /* 0x000fea0003800200 */
.L_x_61:
[----:B------:R-:W-:Y:S01]  /*0980*/  ISETP.GE.AND P0, PT, R5, 0x100, PT ;  /* 0x000001000500780c */ /* 0x000fe20003f06270 */
[----:B-----5:R-:W-:-:S12]  /*0990*/  IMAD.MOV.U32 R11, RZ, RZ, R4 ;  /* 0x000000ffff0b7224 */ /* 0x020fd800078e0004 */
[----:B------:R-:W-:Y:S05]  /*09a0*/  @!P0 BRA `(.L_x_71) ;  /* 0x0000000000ac8947 */ /* 0x000fea0003800000 */
[----:B------:R-:W1:Y:S01]  /*09b0*/  S2R R7, SR_LANEID ;  /* 0x0000000000077919 */ /* 0x000e620000000000 */
[----:B------:R-:W2:Y:S02]  /*09c0*/  SHFL.DOWN PT, R2, R11, 0x1, 0x1f ;  /* 0x08201f000b027f89 */ /* 0x000ea400000e0000 */
[----:B--2---:R-:W-:Y:S01]  /*09d0*/  FADD R2, R2, R11 ;  /* 0x0000000b02027221 */ /* 0x004fe20000000000 */
[C---:B-1----:R-:W-:Y:S02]  /*09e0*/  ISETP.GT.AND P0, PT, R7.reuse, 0x1e, PT ;  /* 0x0000001e0700780c */ /* 0x042fe40003f04270 */
[----:B------:R-:W-:Y:S02]  /*09f0*/  ISETP.NE.AND P1, PT, R7, RZ, PT ;  /* 0x000000ff0700720c */ /* 0x000fe40003f25270 */
[----:B------:R-:W-:Y:S02]  /*0a00*/  FSEL R2, R11, R2, P0 ;  /* 0x000000020b027208 */ /* 0x000fe40000000000 */
[----:B------:R-:W-:-:S03]  /*0a10*/  ISETP.GT.AND P0, PT, R7, 0x1d, PT ;  /* 0x0000001d0700780c */ /* 0x000fc60003f04270 */
[----:B------:R-:W1:Y:S06]  /*0a20*/  SHFL.DOWN PT, R3, R2, 0x2, 0x1f ;  /* 0x08401f0002037f89 */ /* 0x000e6c00000e0000 */
[----:B------:R-:W2:Y:S01]  /*0a30*/  @!P1 S2R R6, SR_CgaCtaId ;  /* 0x0000000000069919 */ /* 0x000ea20000008800 */
[----:B------:R-:W-:Y:S02]  /*0a40*/  @!P1 MOV R5, 0x400 ;  /* 0x0000040000059802 */ /* 0x000fe40000000f00 */
[----:B------:R-:W-:-:S04]  /*0a50*/  @!P1 SHF.R.U32.HI R4, RZ, 0x3, R0 ;  /* 0x00000003ff049819 */ /* 0x000fc80000011600 */
[----:B------:R-:W-:Y:S01]  /*0a60*/  @!P1 LOP3.LUT R4, R4, 0x7c, RZ, 0xc0, !PT ;  /* 0x0000007c04049812 */ /* 0x000fe200078ec0ff */
[----:B-1----:R-:W-:Y:S01]  /*0a70*/  @!P0 FADD R2, R2, R3 ;  /* 0x0000000302028221 */ /* 0x002fe20000000000 */
[----:B------:R-:W-:-:S04]  /*0a80*/  ISETP.GT.AND P0, PT, R7, 0x1b, PT ;  /* 0x0000001b0700780c */ /* 0x000fc80003f04270 */
[----:B------:R-:W1:Y:S01]  /*0a90*/  SHFL.DOWN PT, R3, R2, 0x4, 0x1f ;  /* 0x08801f0002037f89 */ /* 0x000e6200000e0000 */
[----:B--2---:R-:W-:-:S04]  /*0aa0*/  @!P1 LEA R5, R6, R5, 0x18 ;  /* 0x0000000506059211 */ /* 0x004fc800078ec0ff */
[----:B------:R-:W-:-:S04]  /*0ab0*/  @!P1 IADD3 R4, PT, PT, R4, R5, RZ ;  /* 0x0000000504049210 */ /* 0x000fc80007ffe0ff */
[----:B-1----:R-:W-:Y:S01]  /*0ac0*/  @!P0 FADD R2, R2, R3 ;  /* 0x0000000302028221 */ /* 0x002fe20000000000 */
[----:B------:R-:W-:-:S04]  /*0ad0*/  ISETP.GT.AND P0, PT, R7, 0x17, PT ;  /* 0x000000170700780c */ /* 0x000fc80003f04270 */
[----:B------:R-:W1:Y:S09]  /*0ae0*/  SHFL.DOWN PT, R3, R2, 0x8, 0x1f ;  /* 0x09001f0002037f89 */ /* 0x000e7200000e0000 */
[----:B-1----:R-:W-:Y:S01]  /*0af0*/  @!P0 FADD R2, R2, R3 ;  /* 0x0000000302028221 */ /* 0x002fe20000000000 */
[----:B------:R-:W-:-:S04]  /*0b00*/  ISETP.NE.AND P0, PT, R0, RZ, PT ;  /* 0x000000ff0000720c */ /* 0x000fc80003f05270 */
[----:B------:R-:W1:Y:S02]  /*0b10*/  SHFL.DOWN PT, R3, R2, 0x10, 0x1f ;  /* 0x0a001f0002037f89 */ /* 0x000e6400000e0000 */
[----:B-1----:R-:W-:-:S05]  /*0b20*/  FADD R3, R2, R3 ;  /* 0x0000000302037221 */ /* 0x002fca0000000000 */
[----:B------:R2:W-:Y:S01]  /*0b30*/  @!P1 STS [R4+0x8], R3 ;  /* 0x0000080304009388 */ /* 0x0005e20000000800 */
[----:B------:R-:W-:Y:S01]  /*0b40*/  BAR.SYNC.DEFER_BLOCKING 0x0 ;  /* 0x0000000000007b1d */ /* 0x000fe20000010000 */
[----:B------:R-:W-:-:S04]  /*0b50*/  ISETP.GT.AND P1, PT, R7, 0xf, PT ;  /* 0x0000000f0700780c */ /* 0x000fc80003f24270 */
[----:B0-----:R-:W-:Y:S01]  /*0b60*/  FSEL R9, R2, R3, P1 ;  /* 0x0000000302097208 */ /* 0x001fe20000800000 */
[----:B------:R-:W-:Y:S08]  /*0b70*/  @P0 BRA `(.L_x_72) ;  /* 0x0000001400d00947 */ /* 0x000ff00003800000 */
[----:B------:R-:W0:Y:S01]  /*0b80*/  S2UR UR5, SR_CgaCtaId ;  /* 0x00000000000579c3 */ /* 0x000e220000008800 */
[----:B------:R-:W-:Y:S02]  /*0b90*/  UMOV UR4, 0x400 ;  /* 0x0000040000047882 */ /* 0x000fe40000000000 */
[----:B0-----:R-:W-:-:S09]  /*0ba0*/  ULEA UR4, UR5, UR4, 0x18 ;  /* 0x0000000405047291 */ /* 0x001fd2000f8ec0ff */
[----:B------:R-:W0:Y:S04]  /*0bb0*/  LDS R0, [UR4+0xc] ;  /* 0x00000c04ff007984 */ /* 0x000e280008000800 */
[----:B--2---:R-:W1:Y:S04]  /*0bc0*/  LDS.128 R4, [UR4+0x10] ;  /* 0x00001004ff047984 */ /* 0x004e680008000c00 */
        /* <DEDUP_REMOVED lines=9> */
.L_x_71:
[----:B0-----:R-:W0:Y:S01]  /*0c60*/  S2R R9, SR_LANEID ;  /* 0x0000000000097919 */ /* 0x001e220000000000 */
[----:B------:R-:W-:-:S05]  /*0c70*/  LOP3.LUT R2, R0, 0x3e0, RZ, 0xc0, !PT ;  /* 0x000003e000027812 */ /* 0x000fca00078ec0ff */
[----:B------:R-:W-:Y:S01]  /*0c80*/  VIADD R4, R2, 0x20 ;  /* 0x0000002002047836 */ /* 0x000fe20000000000 */
[----:B------:R-:W-:-:S04]  /*0c90*/  LOP3.LUT R2, RZ, R2, RZ, 0x33, !PT ;  /* 0x00000002ff027212 */ /* 0x000fc800078e33ff */
[----:B------:R-:W-:Y:S02]  /*0ca0*/  ISETP.GT.AND P0, PT, R4, R5, PT ;  /* 0x000000050400720c */ /* 0x000fe40003f04270 */
[----:B------:R-:W-:-:S04]  /*0cb0*/  IADD3 R2, PT, PT, R5, R2, RZ ;  /* 0x0000000205027210 */ /* 0x000fc80007ffe0ff */
[----:B------:R-:W-:-:S05]  /*0cc0*/  SEL R2, R2, 0x1f, P0 ;  /* 0x0000001f02027807 */ /* 0x000fca0000000000 */
[----:B------:R-:W1:Y:S01]  /*0cd0*/  SHFL.DOWN PT, R3, R11, 0x1, R2 ;  /* 0x082000000b037989 */ /* 0x000e6200000e0002 */
[C---:B0-----:R-:W-:Y:S01]  /*0ce0*/  ISETP.GE.AND P0, PT, R9.reuse, R2, PT ;  /* 0x000000020900720c */ /* 0x041fe20003f06270 */
[C---:B------:R-:W-:Y:S01]  /*0cf0*/  VIADD R7, R9.reuse, 0x2 ;  /* 0x0000000209077836 */ /* 0x040fe20000000000 */
[----:B------:R-:W-:-:S11]  /*0d00*/  ISETP.NE.AND P1, PT, R9, RZ, PT ;  /* 0x000000ff0900720c */ /* 0x000fd60003f25270 */
[----:B-1----:R-:W-:Y:S01]  /*0d10*/  @!P0 FADD R11, R3, R11 ;  /* 0x0000000b030b8221 */ /* 0x002fe20000000000 */
[----:B------:R-:W-:Y:S01]  /*0d20*/  ISETP.GT.AND P0, PT, R7, R2, PT ;  /* 0x000000020700720c */ /* 0x000fe20003f04270 */
[----:B------:R-:W0:Y:S01]  /*0d30*/  @!P1 S2R R13, SR_CgaCtaId ;  /* 0x00000000000d9919 */ /* 0x000e220000008800 */
[----:B------:R-:W-:Y:S02]  /*0d40*/  IADD3 R7, PT, PT, R9, 0x4, RZ ;  /* 0x0000000409077810 */ /* 0x000fe40007ffe0ff */
[----:B------:R-:W-:Y:S01]  /*0d50*/  @!P1 MOV R6, 0x400 ;  /* 0x0000040000069802 */ /* 0x000fe20000000f00 */
[----:B------:R-:W1:Y:S01]  /*0d60*/  SHFL.DOWN PT, R3, R11, 0x2, R2 ;  /* 0x084000000b037989 */ /* 0x000e6200000e0002 */
[----:B------:R-:W-:-:S04]  /*0d70*/  @!P1 SHF.R.U32.HI R4, RZ, 0x3, R0 ;  /* 0x00000003ff049819 */ /* 0x000fc80000011600 */
[----:B------:R-:W-:-:S03]  /*0d80*/  @!P1 LOP3.LUT R4, R4, 0x7c, RZ, 0xc0, !PT ;  /* 0x0000007c04049812 */ /* 0x000fc600078ec0ff */
[----:B-1----:R-:W-:Y:S01]  /*0d90*/  @!P0 FADD R11, R11, R3 ;  /* 0x000000030b0b8221 */ /* 0x002fe20000000000 */
[----:B------:R-:W-:Y:S01]  /*0da0*/  ISETP.GT.AND P0, PT, R7, R2, PT ;  /* 0x000000020700720c */ /* 0x000fe20003f04270 */
[----:B------:R-:W-:Y:S01]  /*0db0*/  VIADD R7, R9, 0x8 ;  /* 0x0000000809077836 */ /* 0x000fe20000000000 */
[----:B0-----:R-:W-:Y:S02]  /*0dc0*/  @!P1 LEA R13, R13, R6, 0x18 ;  /* 0x000000060d0d9211 */ /* 0x001fe400078ec0ff */
[----:B------:R-:W0:Y:S03]  /*0dd0*/  SHFL.DOWN PT, R3, R11, 0x4, R2 ;  /* 0x088000000b037989 */ /* 0x000e2600000e0002 */
[----:B------:R-:W-:-:S06]  /*0de0*/  @!P1 IMAD.IADD R4, R4, 0x1, R13 ;  /* 0x0000000104049824 */ /* 0x000fcc00078e020d */
[----:B0-----:R-:W-:Y:S01]  /*0df0*/  @!P0 FADD R11, R11, R3 ;  /* 0x000000030b0b8221 */ /* 0x001fe20000000000 */
[-C--:B------:R-:W-:Y:S02]  /*0e00*/  ISETP.GT.AND P0, PT, R7, R2.reuse, PT ;  /* 0x000000020700720c */ /* 0x080fe40003f04270 */
[----:B------:R-:W-:Y:S02]  /*0e10*/  IADD3 R7, PT, PT, R9, 0x10, RZ ;  /* 0x0000001009077810 */ /* 0x000fe40007ffe0ff */
[----:B------:R-:W0:Y:S09]  /*0e20*/  SHFL.DOWN PT, R3, R11, 0x8, R2 ;  /* 0x090000000b037989 */ /* 0x000e3200000e0002 */
[----:B0-----:R-:W-:Y:S01]  /*0e30*/  @!P0 FADD R11, R11, R3 ;  /* 0x000000030b0b8221 */ /* 0x001fe20000000000 */
[----:B------:R-:W-:-:S04]  /*0e40*/  ISETP.GT.AND P0, PT, R7, R2, PT ;  /* 0x000000020700720c */ /* 0x000fc80003f04270 */
[----:B------:R-:W0:Y:S09]  /*0e50*/  SHFL.DOWN PT, R3, R11, 0x10, R2 ;  /* 0x0a0000000b037989 */ /* 0x000e3200000e0002 */
        /* <DEDUP_REMOVED lines=13> */
[----:B------:R-:W1:Y:S04]  /*0f30*/  LDS R0, [UR4+0xc] ;  /* 0x00000c04ff007984 */ /* 0x000e680008000800 */
[----:B------:R-:W0:Y:S04]  /*0f40*/  LDS.128 R12, [UR4+0x10] ;  /* 0x00001004ff0c7984 */ /* 0x000e280008000c00 */
[----:B------:R-:W2:Y:S01]  /*0f50*/  LDS.64 R2, [UR4+0x20] ;  /* 0x00002004ff027984 */ /* 0x000ea20008000a00 */
[----:B-1----:R-:W-:Y:S01]  /*0f60*/  @P2 FADD R9, R9, R0 ;  /* 0x0000000009092221 */ /* 0x002fe20000000000 */
[----:B------:R-:W-:-:S03]  /*0f70*/  ISETP.GT.AND P2, PT, R5, 0xa0, PT ;  /* 0x000000a00500780c */ /* 0x000fc60003f44270 */
[----:B0-----:R-:W-:Y:S01]  /*0f80*/  @P4 FADD R9, R9, R12 ;  /* 0x0000000c09094221 */ /* 0x001fe20000000000 */
        /* <DEDUP_REMOVED lines=8> */
.L_x_58:
[----:B------:R-:W0:Y:S01]  /*1010*/  S2R R0, SR_TID.X ;  /* 0x0000000000007919 */ /* 0x000e220000002100 */
[----:B------:R-:W1:Y:S01]  /*1020*/  LDC.64 R4, c[0x0][0x380] ;  /* 0x0000e000ff047b82 */ /* 0x000e620000000a00 */
[----:B0-----:R-:W-:-:S04]  /*1030*/  VIADD R7, R0, UR7 ;  /* 0x0000000700077c36 */ /* 0x001fc80008000000 */
[----:B-1----:R-:W-:-:S05]  /*1040*/  IMAD.WIDE.U32 R4, R7, 0x4, R4 ;  /* 0x0000000407047825 */ /* 0x002fca00078e0004 */
[----:B------:R-:W2:Y:S04]  /*1050*/  LDG.E R7, desc[UR14][R4.64] ;  /* 0x0000000e04077981 */ /* 0x000ea8000c1e1900 */
[----:B------:R-:W2:Y:S04]  /*1060*/  LDG.E R8, desc[UR14][R4.64+0x400] ;  /* 0x0004000e04087981 */ /* 0x000ea8000c1e1900 */
[----:B------:R-:W3:Y:S04]  /*1070*/  LDG.E R9, desc[UR14][R4.64+0x800] ;  /* 0x0008000e04097981 */ /* 0x000ee8000c1e1900 */
[----:B------:R-:W3:Y:S04]  /*1080*/  LDG.E R10, desc[UR14][R4.64+0xc00] ;  /* 0x000c000e040a7981 */ /* 0x000ee8000c1e1900 */
[----:B------:R-:W4:Y:S04]  /*1090*/  LDG.E R11, desc[UR14][R4.64+0x1000] ;  /* 0x0010000e040b7981 */ /* 0x000f28000c1e1900 */
[----:B------:R-:W4:Y:S04]  /*10a0*/  LDG.E R12, desc[UR14][R4.64+0x1400] ;  /* 0x0014000e040c7981 */ /* 0x000f28000c1e1900 */
[----:B------:R-:W5:Y:S04]  /*10b0*/  LDG.E R13, desc[UR14][R4.64+0x1800] ;  /* 0x0018000e040d7981 */ /* 0x000f68000c1e1900 */
        /* <DEDUP_REMOVED lines=8> */
[----:B------:R-:W5:Y:S01]  /*1140*/  LDG.E R21, desc[UR14][R4.64+0x3c00] ;  /* 0x003c000e04157981 */ /* 0x000f62000c1e1900 */
[----:B------:R-:W-:-:S04]  /*1150*/  ISETP.GE.U32.AND P0, PT, R23, UR5, PT ;  /* 0x0000000517007c0c */ /* 0x000fc8000bf06070 */
[----:B------:R-:W-:Y:S01]  /*1160*/  ISETP.GE.U32.AND.EX P0, PT, R22, UR4, PT, P0 ;  /* 0x0000000416007c0c */ /* 0x000fe2000bf06100 */
        /* <DEDUP_REMOVED lines=13> */
[----:B------:R-:W-:-:S04]  /*1240*/  FADD R6, R15, R6 ;  /* 0x000000060f067221 */ /* 0x000fc80000000000 */
[----:B------:R-:W-:Y:S01]  /*1250*/  FADD R7, R7, R6 ;  /* 0x0000000607077221 */ /* 0x000fe20000000000 */
[----:B------:R-:W-:Y:S06]  /*1260*/  @!P0 BRA `(.L_x_73) ;  /* 0x0000000c006c8947 */ /* 0x000fec0003800000 */
[----:B------:R-:W-:Y:S01]  /*1270*/  UIADD3 UR8, UP0, UPT, UR5, UR7, URZ ;  /* 0x0000000705087290 */ /* 0x000fe2000ff1e0ff */
[----:B------:R-:W-:Y:S01]  /*1280*/  IADD3 R23, P2, PT, R2, -0x1000, RZ ;  /* 0xfffff00002177810 */ /* 0x000fe20007f5e0ff */
[----:B------:R-:W0:Y:S01]  /*1290*/  LDCU.64 UR12, c[0x0][0x380] ;  /* 0x00007000ff0c77ac */ /* 0x000e220008000a00 */
[----:B------:R-:W-:Y:S02]  /*12a0*/  LOP3.LUT R5, RZ, R0, RZ, 0x33, !PT ;  /* 0x00000000ff057212 */ /* 0x000fe400078e33ff */
[----:B------:R-:W-:Y:S01]  /*12b0*/  IADD3.X R8, PT, PT, R3, -0x1, RZ, P2, !PT ;  /* 0xffffffff03087810 */ /* 0x000fe200017fe4ff */
[----:B------:R-:W-:Y:S01]  /*12c0*/  UIADD3.X UR9, UPT, UPT, URZ, UR4, URZ, UP0, !UPT ;  /* 0x00000004ff097290 */ /* 0x000fe200087fe4ff */
[----:B------:R-:W-:Y:S01]  /*12d0*/  ISETP.LT.U32.AND P0, PT, R23, UR8, PT ;  /* 0x0000000817007c0c */ /* 0x000fe2000bf01070 */
[----:B------:R-:W-:Y:S01]  /*12e0*/  UMOV UR6, UR5 ;  /* 0x0000000500067c82 */ /* 0x000fe20008000000 */
[----:B------:R-:W-:Y:S01]  /*12f0*/  IADD3 R9, P1, PT, R0, UR8, RZ ;  /* 0x0000000800097c10 */ /* 0x000fe2000ff3e0ff */
[----:B------:R-:W-:Y:S01]  /*1300*/  UMOV UR4, URZ ;  /* 0x000000ff00047c82 */ /* 0x000fe20008000000 */
[----:B------:R-:W-:Y:S01]  /*1310*/  IADD3 R5, PT, PT, R2, -UR5, R5 ;  /* 0x8000000502057c10 */ /* 0x000fe2000fffe005 */
[----:B------:R-:W-:Y:S01]  /*1320*/  UMOV UR10, UR8 ;  /* 0x00000008000a7c82 */ /* 0x000fe20008000000 */
[----:B------:R-:W-:Y:S01]  /*1330*/  MOV R11, UR9 ;  /* 0x00000009000b7c02 */ /* 0x000fe20008000f00 */
[----:B------:R-:W-:-:S03]  /*1340*/  IMAD.X R0, RZ, RZ, UR9, P1 ;  /* 0x00000009ff007e24 */ /* 0x000fc600088e06ff */
[----:B------:R-:W-:Y:S02]  /*1350*/  ISETP.GT.U32.AND.EX P0, PT, R11, R8, PT, P0 ;  /* 0x000000080b00720c */ /* 0x000fe40003f04100 */
[----:B0-----:R-:W-:-:S04]  /*1360*/  LEA R6, P2, R9, UR12, 0x2 ;  /* 0x0000000c09067c11 */ /* 0x001fc8000f8410ff */
[----:B------:R-:W-:Y:S02]  /*1370*/  IADD3 R6, P1, PT, R6, 0x2000, RZ ;  /* 0x0000200006067810 */ /* 0x000fe40007f3e0ff */
[----:B------:R-:W-:Y:S02]  /*1380*/  LEA.HI.X R9, R9, UR13, R0, 0x2, P2 ;  /* 0x0000000d09097c11 */ /* 0x000fe400090f1400 */
[----:B------:R-:W-:Y:S01]  /*1390*/  IADD3 R0, PT, PT, R5, -UR7, RZ ;  /* 0x8000000705007c10 */ /* 0x000fe2000fffe0ff */
[----:B------:R-:W-:Y:S02]  /*13a0*/  UMOV UR7, UR9 ;  /* 0x0000000900077c82 */ /* 0x000fe40008000000 */
[----:B------:R-:W-:Y:S01]  /*13b0*/  IMAD.X R9, RZ, RZ, R9, P1 ;  /* 0x000000ffff097224 */ /* 0x000fe200008e0609 */
[----:B------:R-:W-:Y:S06]  /*13c0*/  @P0 BRA `(.L_x_74) ;  /* 0x0000000400000947 */ /* 0x000fec0003800000 */
[----:B------:R-:W0:Y:S01]  /*13d0*/  LDC.64 R2, c[0x0][0x3b8] ;  /* 0x0000ee00ff027b82 */ /* 0x000e220000000a00 */
[----:B------:R-:W1:Y:S01]  /*13e0*/  LDCU.64 UR12, c[0x0][0x380] ;  /* 0x00007000ff0c77ac */ /* 0x000e620008000a00 */
[----:B------:R-:W-:Y:S01]  /*13f0*/  NOP ;  /* 0x0000000000007918 */ /* 0x000fe20000000000 */
.L_x_75:
[----:B------:R-:W2:Y:S02]  /*1400*/  S2R R5, SR_TID.X ;  /* 0x0000000000057919 */ /* 0x000ea40000002100 */
[----:B--2---:R-:W-:-:S04]  /*1410*/  IADD3 R5, P0, PT, R5, UR8, RZ ;  /* 0x0000000805057c10 */ /* 0x004fc8000ff1e0ff */
[----:B------:R-:W-:Y:S02]  /*1420*/  IADD3.X R10, PT, PT, RZ, UR9, RZ, P0, !PT ;  /* 0x00000009ff0a7c10 */ /* 0x000fe400087fe4ff */
[----:B-1----:R-:W-:-:S04]  /*1430*/  LEA R4, P0, R5, UR12, 0x2 ;  /* 0x0000000c05047c11 */ /* 0x002fc8000f8010ff */
[----:B------:R-:W-:-:S05]  /*1440*/  LEA.HI.X R5, R5, UR13, R10, 0x2, P0 ;  /* 0x0000000d05057c11 */ /* 0x000fca00080f140a */
        /* <DEDUP_REMOVED lines=15> */
[----:B------:R1:W5:Y:S01]  /*1540*/  LDG.E R22, desc[UR14][R4.64+0x3c00] ;  /* 0x003c000e04167981 */ /* 0x000362000c1e1900 */
[----:B------:R-:W-:-:S02]  /*1550*/  USHF.R.S32.HI UR11, URZ, 0x1f, UR5 ;  /* 0x0000001fff0b7899 */ /* 0x000fc40008011405 */
[----:B------:R-:W-:-:S04]  /*1560*/  UIADD3 UR6, UP0, UPT, UR5, UR10, URZ ;  /* 0x0000000a05067290 */ /* 0x000fc8000ff1e0ff */
[----:B------:R-:W-:Y:S01]  /*1570*/  UIADD3.X UR7, UPT, UPT, UR11, UR7, URZ, UP0, !UPT ;  /* 0x000000070b077290 */ /* 0x000fe200087fe4ff */
[----:B--2---:R-:W-:Y:S01]  /*1580*/  FADD R7, R24, R7 ;  /* 0x0000000718077221 */ /* 0x004fe20000000000 */
[----:B0-----:R-:W-:-:S04]  /*1590*/  IADD3 R24, P1, PT, R2, -UR8, RZ ;  /* 0x8000000802187c10 */ /* 0x001fc8000ff3e0ff */
[----:B------:R-:W-:Y:S02]  /*15a0*/  ISETP.GE.U32.AND P0, PT, R24, UR5, PT ;  /* 0x0000000518007c0c */ /* 0x000fe4000bf06070 */
[----:B-1----:R-:W-:Y:S01]  /*15b0*/  IADD3.X R4, PT, PT, R3, ~UR9, RZ, P1, !PT ;  /* 0x8000000903047c10 */ /* 0x002fe20008ffe4ff */
[----:B---3--:R-:W-:-:S03]  /*15c0*/  FADD R26, R25, R26 ;  /* 0x0000001a191a7221 */ /* 0x008fc60000000000 */
[----:B------:R-:W-:Y:S01]  /*15d0*/  ISETP.GE.U32.AND.EX P0, PT, R4, UR11, PT, P0 ;  /* 0x0000000b04007c0c */ /* 0x000fe2000bf06100 */
        /* <DEDUP_REMOVED lines=12> */
[----:B------:R-:W-:-:S04]  /*16a0*/  FADD R7, R7, R10 ;  /* 0x0000000a07077221 */ /* 0x000fc80000000000 */
[----:B------:R-:W-:Y:S01]  /*16b0*/  FADD R7, R22, R7 ;  /* 0x0000000716077221 */ /* 0x000fe20000000000 */
[----:B------:R-:W-:Y:S06]  /*16c0*/  @!P0 BRA `(.L_x_73) ;  /* 0x0000000800548947 */ /* 0x000fec0003800000 */
[----:B------:R-:W-:Y:S01]  /*16d0*/  UIADD3 UR8, UP0, UPT, UR5, UR8, URZ ;  /* 0x0000000805087290 */ /* 0x000fe2000ff1e0ff */
[----:B------:R-:W-:Y:S01]  /*16e0*/  MOV R5, R9 ;  /* 0x0000000900057202 */ /* 0x000fe20000000f00 */
[----:B------:R-:W-:Y:S01]  /*16f0*/  IMAD.U32 R11, RZ, RZ, UR5 ;  /* 0x00000005ff0b7e24 */ /* 0x000fe2000f8e00ff */
[----:B------:R-:W-:Y:S01]  /*1700*/  UIADD3 UR4, UPT, UPT, UR4, 0x1, URZ ;  /* 0x0000000104047890 */ /* 0x000fe2000fffe0ff */
[----:B------:R-:W-:Y:S01]  /*1710*/  IMAD.MOV.U32 R4, RZ, RZ, R6 ;  /* 0x000000ffff047224 */ /* 0x000fe200078e0006 */
[----:B------:R-:W-:Y:S01]  /*1720*/  UIADD3.X UR9, UPT, UPT, UR11, UR9, URZ, UP0, !UPT ;  /* 0x000000090b097290 */ /* 0x000fe200087fe4ff */
[----:B------:R-:W-:Y:S01]  /*1730*/  ISETP.LT.U32.AND P0, PT, R23, UR8, PT ;  /* 0x0000000817007c0c */ /* 0x000fe2000bf01070 */
[----:B------:R-:W-:Y:S01]  /*1740*/  VIADD R0, R0, -UR5 ;  /* 0x8000000500007c36 */ /* 0x000fe20008000000 */
[----:B------:R-:W-:Y:S01]  /*1750*/  UMOV UR10, UR6 ;  /* 0x00000006000a7c82 */ /* 0x000fe20008000000 */
[----:B------:R-:W-:Y:S02]  /*1760*/  IMAD.WIDE R4, R11, 0x4, R4 ;  /* 0x000000040b047825 */ /* 0x000fe400078e0204 */
[----:B------:R-:W-:-:S02]  /*1770*/  MOV R13, UR9 ;  /* 0x00000009000d7c02 */ /* 0x000fc40008000f00 */
[----:B------:R-:W-:Y:S01]  /*1780*/  IMAD.MOV.U32 R6, RZ, RZ, R4 ;  /* 0x000000ffff067224 */ /* 0x000fe200078e0004 */
[----:B------:R-:W-:Y:S02]  /*1790*/  MOV R9, R5 ;  /* 0x0000000500097202 */ /* 0x000fe40000000f00 */
[----:B------:R-:W-:-:S13]  /*17a0*/  ISETP.GT.U32.AND.EX P0, PT, R13, R8, PT, P0 ;  /* 0x000000080d00720c */ /* 0x000fda0003f04100 */
[----:B------:R-:W-:Y:S05]  /*17b0*/  @!P0 BRA `(.L_x_75) ;  /* 0xfffffffc00108947 */ /* 0x000fea000383ffff */
[----:B------:R-:W-:-:S05]  /*17c0*/  UMOV UR6, UR5 ;  /* 0x0000000500067c82 */ /* 0x000fca0008000000 */
.L_x_74:
[----:B------:R-:W0:Y:S01]  /*17d0*/  S2R R5, SR_TID.X ;  /* 0x0000000000057919 */ /* 0x000e220000002100 */
[C---:B------:R-:W-:Y:S01]  /*17e0*/  IADD3 R4, PT, PT, R2.reuse, -UR8, RZ ;  /* 0x8000000802047c10 */ /* 0x040fe2000fffe0ff */
[----:B------:R-:W-:Y:S01]  /*17f0*/  IMAD.U32 R8, RZ, RZ, UR9 ;  /* 0x00000009ff087e24 */ /* 0x000fe2000f8e00ff */
[----:B------:R-:W-:Y:S01]  /*1800*/  ISETP.LE.U32.AND P1, PT, R2, UR8, PT ;  /* 0x0000000802007c0c */ /* 0x000fe2000bf23070 */
[----:B------:R-:W-:Y:S01]  /*1810*/  BSSY.RECONVERGENT B1, `(.L_x_73) ;  /* 0x0000080000017945 */ /* 0x000fe20003800200 */
[----:B0-----:R-:W-:-:S04]  /*1820*/  ISETP.GE.AND P0, PT, R5, R4, PT ;  /* 0x000000040500720c */ /* 0x001fc80003f06270 */
[----:B------:R-:W-:-:S13]  /*1830*/  ISETP.GE.U32.OR.EX P0, PT, R8, R3, P0, P1 ;  /* 0x000000030800720c */ /* 0x000fda0000706510 */
[----:B------:R-:W-:Y:S05]  /*1840*/  @P0 BRA `(.L_x_76) ;  /* 0x0000000400f00947 */ /* 0x000fea0003800000 */
[----:B------:R-:W0:Y:S01]  /*1850*/  LDC R4, c[0x0][0x3c0] ;  /* 0x0000f000ff047b82 */ /* 0x000e220000000800 */
[----:B------:R-:W-:Y:S01]  /*1860*/  USHF.L.U32 UR5, UR16, 0xc, URZ ;  /* 0x0000000c10057899 */ /* 0x000fe200080006ff */
[----:B------:R-:W-:Y:S01]  /*1870*/  LOP3.LUT R3, RZ, R5, RZ, 0x33, !PT ;  /* 0x00000005ff037212 */ /* 0x000fe200078e33ff */
[----:B------:R-:W-:Y:S02]  /*1880*/  BSSY.RECONVERGENT B2, `(.L_x_77) ;  /* 0x0000037000027945 */ /* 0x000fe40003800200 */
[----:B------:R-:W-:-:S06]  /*1890*/  UIADD3 UR5, UPT, UPT, UR5, UR6, URZ ;  /* 0x0000000605057290 */ /* 0x000fcc000fffe0ff */
[----:B------:R-:W-:Y:S01]  /*18a0*/  IADD3 R2, PT, PT, R2, -UR5, R3 ;  /* 0x8000000502027c10 */ /* 0x000fe2000fffe003 */
[----:B0-----:R-:W-:Y:S01]  /*18b0*/  IMAD R3, R4, UR4, RZ ;  /* 0x0000000404037c24 */ /* 0x001fe2000f8e02ff */
[----:B------:R-:W-:-:S03]  /*18c0*/  MOV R4, R5 ;  /* 0x0000000500047202 */ /* 0x000fc60000000f00 */
[----:B------:R-:W-:-:S05]  /*18d0*/  IMAD R2, R3, -0x1000, R2 ;  /* 0xfffff00003027824 */ /* 0x000fca00078e0202 */
[C---:B------:R-:W-:Y:S02]  /*18e0*/  ISETP.GE.U32.AND P0, PT, R2.reuse, 0xf00, PT ;  /* 0x00000f000200780c */ /* 0x040fe40003f06070 */
[----:B------:R-:W-:-:S04]  /*18f0*/  LEA.HI R19, R2, 0x1, RZ, 0x18 ;  /* 0x0000000102137811 */ /* 0x000fc800078fc0ff */
[----:B------:R-:W-:-:S04]  /*1900*/  LOP3.LUT R21, R19, 0xf, RZ, 0xc0, !PT ;  /* 0x0000000f13157812 */ /* 0x000fc800078ec0ff */
[----:B------:R-:W-:-:S03]  /*1910*/  ISETP.NE.AND P1, PT, R21, RZ, PT ;  /* 0x000000ff1500720c */ /* 0x000fc60003f25270 */
[----:B------:R-:W-:Y:S10]  /*1920*/  @!P0 BRA `(.L_x_78) ;  /* 0x0000000000b08947 */ /* 0x000ff40003800000 */
[----:B------:R-:W-:Y:S01]  /*1930*/  LEA.HI R2, R0, 0x1, RZ, 0x18 ;  /* 0x0000000100027811 */ /* 0x000fe200078fc0ff */
[----:B------:R-:W-:-:S03]  /*1940*/  IMAD.MOV.U32 R4, RZ, RZ, R5 ;  /* 0x000000ffff047224 */ /* 0x000fc600078e0005 */
[----:B------:R-:W-:-:S04]  /*1950*/  LOP3.LUT R2, R2, 0x1fffff0, RZ, 0xc0, !PT ;  /* 0x01fffff002027812 */ /* 0x000fc800078ec0ff */
[----:B------:R-:W-:-:S07]  /*1960*/  IADD3 R8, PT, PT, -R2, RZ, RZ ;  /* 0x000000ff02087210 */ /* 0x000fce0007ffe1ff */
.L_x_79:
[----:B------:R-:W-:Y:S01]  /*1970*/  IMAD.MOV.U32 R2, RZ, RZ, R6 ;  /* 0x000000ffff027224 */ /* 0x000fe200078e0006 */
[----:B------:R-:W-:-:S05]  /*1980*/  MOV R3, R9 ;  /* 0x0000000900037202 */ /* 0x000fca0000000f00 */
[----:B------:R-:W2:Y:S04]  /*1990*/  LDG.E R18, desc[UR14][R2.64+-0x2000] ;  /* 0xffe0000e02127981 */ /* 0x000ea8000c1e1900 */
[----:B------:R-:W3:Y:S04]  /*19a0*/  LDG.E R17, desc[UR14][R2.64+-0x1c00] ;  /* 0xffe4000e02117981 */ /* 0x000ee8000c1e1900 */
        /* <DEDUP_REMOVED lines=14> */
[----:B------:R-:W-:-:S02]  /*1a90*/  VIADD R8, R8, 0x10 ;  /* 0x0000001008087836 */ /* 0x000fc40000000000 */
[----:B------:R-:W-:-:S03]  /*1aa0*/  VIADD R4, R4, 0x1000 ;  /* 0x0000100004047836 */ /* 0x000fc60000000000 */
[----:B------:R-:W-:Y:S01]  /*1ab0*/  ISETP.NE.AND P0, PT, R8, RZ, PT ;  /* 0x000000ff0800720c */ /* 0x000fe20003f05270 */
[----:B--2---:R-:W-:-:S04]  /*1ac0*/  FADD R18, R18, R7 ;  /* 0x0000000712127221 */ /* 0x004fc80000000000 */
        /* <DEDUP_REMOVED lines=13> */
[----:B------:R-:W-:-:S03]  /*1ba0*/  IADD3 R6, P2, PT, R2, 0x4000, RZ ;  /* 0x0000400002067810 */ /* 0x000fc60007f5e0ff */
[----:B------:R-:W-:Y:S01]  /*1bb0*/  FADD R10, R10, R9 ;  /* 0x000000090a0a7221 */ /* 0x000fe20000000000 */
[----:B------:R-:W-:-:S03]  /*1bc0*/  IADD3.X R9, PT, PT, RZ, R3, RZ, P2, !PT ;  /* 0x00000003ff097210 */ /* 0x000fc600017fe4ff */
[----:B------:R-:W-:Y:S01]  /*1bd0*/  FADD R7, R10, R5 ;  /* 0x000000050a077221 */ /* 0x000fe20000000000 */
[----:B------:R-:W-:Y:S06]  /*1be0*/  @P0 BRA `(.L_x_79) ;  /* 0xfffffffc00600947 */ /* 0x000fec000383ffff */
.L_x_78:
[----:B------:R-:W-:Y:S05]  /*1bf0*/  BSYNC.RECONVERGENT B2 ;  /* 0x0000000000027941 */ /* 0x000fea0003800200 */
.L_x_77:
[----:B------:R-:W-:Y:S05]  /*1c00*/  @!P1 BRA `(.L_x_76) ;  /* 0x0000000400009947 */ /* 0x000fea0003800000 */
[----:B------:R-:W-:Y:S01]  /*1c10*/  ISETP.GE.U32.AND P0, PT, R21, 0x8, PT ;  /* 0x000000081500780c */ /* 0x000fe20003f06070 */
[----:B------:R-:W-:Y:S01]  /*1c20*/  BSSY.RECONVERGENT B2, `(.L_x_80) ;  /* 0x0000019000027945 */ /* 0x000fe20003800200 */
[----:B------:R-:W-:-:S04]  /*1c30*/  LOP3.LUT R9, R19, 0x7, RZ, 0xc0, !PT ;  /* 0x0000000713097812 */ /* 0x000fc800078ec0ff */
[----:B------:R-:W-:-:S07]  /*1c40*/  ISETP.NE.AND P1, PT, R9, RZ, PT ;  /* 0x000000ff0900720c */ /* 0x000fce0003f25270 */
[----:B------:R-:W-:Y:S06]  /*1c50*/  @!P0 BRA `(.L_x_81) ;  /* 0x0000000000548947 */ /* 0x000fec0003800000 */
[----:B------:R-:W-:-:S04]  /*1c60*/  IADD3 R3, P0, PT, R4, UR8, RZ ;  /* 0x0000000804037c10 */ /* 0x000fc8000ff1e0ff */
[----:B------:R-:W-:Y:S02]  /*1c70*/  IADD3.X R6, PT, PT, RZ, UR9, RZ, P0, !PT ;  /* 0x00000009ff067c10 */ /* 0x000fe400087fe4ff */
[----:B------:R-:W-:-:S04]  /*1c80*/  LEA R2, P0, R3, UR12, 0x2 ;  /* 0x0000000c03027c11 */ /* 0x000fc8000f8010ff */
[----:B------:R-:W-:-:S05]  /*1c90*/  LEA.HI.X R3, R3, UR13, R6, 0x2, P0 ;  /* 0x0000000d03037c11 */ /* 0x000fca00080f1406 */
[----:B------:R-:W2:Y:S04]  /*1ca0*/  LDG.E R6, desc[UR14][R2.64] ;  /* 0x0000000e02067981 */ /* 0x000ea8000c1e1900 */
[----:B------:R-:W3:Y:S04]  /*1cb0*/  LDG.E R5, desc[UR14][R2.64+0x400] ;  /* 0x0004000e02057981 */ /* 0x000ee8000c1e1900 */
[----:B------:R-:W4:Y:S04]  /*1cc0*/  LDG.E R8, desc[UR14][R2.64+0x800] ;  /* 0x0008000e02087981 */ /* 0x000f28000c1e1900 */
[----:B------:R-:W5:Y:S04]  /*1cd0*/  LDG.E R10, desc[UR14][R2.64+0xc00] ;  /* 0x000c000e020a7981 */ /* 0x000f68000c1e1900 */
[----:B------:R-:W5:Y:S04]  /*1ce0*/  LDG.E R12, desc[UR14][R2.64+0x1000] ;  /* 0x0010000e020c7981 */ /* 0x000f68000c1e1900 */
[----:B------:R-:W5:Y:S04]  /*1cf0*/  LDG.E R14, desc[UR14][R2.64+0x1400] ;  /* 0x0014000e020e7981 */ /* 0x000f68000c1e1900 */
[----:B------:R-:W5:Y:S04]  /*1d00*/  LDG.E R16, desc[UR14][R2.64+0x1800] ;  /* 0x0018000e02107981 */ /* 0x000f68000c1e1900 */
[----:B------:R-:W5:Y:S01]  /*1d10*/  LDG.E R18, desc[UR14][R2.64+0x1c00] ;  /* 0x001c000e02127981 */ /* 0x000f62000c1e1900 */
[----:B------:R-:W-:-:S02]  /*1d20*/  VIADD R4, R4, 0x800 ;  /* 0x0000080004047836 */ /* 0x000fc40000000000 */
[----:B--2---:R-:W-:-:S04]  /*1d30*/  FADD R6, R7, R6 ;  /* 0x0000000607067221 */ /* 0x004fc80000000000 */
[----:B---3--:R-:W-:-:S04]  /*1d40*/  FADD R5, R6, R5 ;  /* 0x0000000506057221 */ /* 0x008fc80000000000 */
[----:B----4-:R-:W-:-:S04]  /*1d50*/  FADD R5, R5, R8 ;  /* 0x0000000805057221 */ /* 0x010fc80000000000 */
[----:B-----5:R-:W-:-:S04]  /*1d60*/  FADD R5, R5, R10 ;  /* 0x0000000a05057221 */ /* 0x020fc80000000000 */
[----:B------:R-:W-:-:S04]  /*1d70*/  FADD R5, R5, R12 ;  /* 0x0000000c05057221 */ /* 0x000fc80000000000 */
[----:B------:R-:W-:-:S04]  /*1d80*/  FADD R5, R5, R14 ;  /* 0x0000000e05057221 */ /* 0x000fc80000000000 */
[----:B------:R-:W-:-:S04]  /*1d90*/  FADD R5, R5, R16 ;  /* 0x0000001005057221 */ /* 0x000fc80000000000 */
[----:B------:R-:W-:-:S07]  /*1da0*/  FADD R7, R5, R18 ;  /* 0x0000001205077221 */ /* 0x000fce0000000000 */
.L_x_81:
[----:B------:R-:W-:Y:S05]  /*1db0*/  BSYNC.RECONVERGENT B2 ;  /* 0x0000000000027941 */ /* 0x000fea0003800200 */
.L_x_80:
[----:B------:R-:W-:Y:S05]  /*1dc0*/  @!P1 BRA `(.L_x_76) ;  /* 0x0000000000909947 */ /* 0x000fea0003800000 */
[----:B------:R-:W-:Y:S01]  /*1dd0*/  ISETP.GE.U32.AND P0, PT, R9, 0x4, PT ;  /* 0x000000040900780c */ /* 0x000fe20003f06070 */
[----:B------:R-:W-:Y:S01]  /*1de0*/  BSSY.RECONVERGENT B2, `(.L_x_82) ;  /* 0x0000010000027945 */ /* 0x000fe20003800200 */
[----:B------:R-:W-:-:S11]  /*1df0*/  LOP3.LUT P1, RZ, R19, 0x3, RZ, 0xc0, !PT ;  /* 0x0000000313ff7812 */ /* 0x000fd6000782c0ff */
[----:B------:R-:W-:Y:S05]  /*1e00*/  @!P0 BRA `(.L_x_83) ;  /* 0x0000000000348947 */ /* 0x000fea0003800000 */
[----:B------:R-:W-:-:S04]  /*1e10*/  IADD3 R3, P0, PT, R4, UR8, RZ ;  /* 0x0000000804037c10 */ /* 0x000fc8000ff1e0ff */
[----:B------:R-:W-:Y:S02]  /*1e20*/  IADD3.X R6, PT, PT, RZ, UR9, RZ, P0, !PT ;  /* 0x00000009ff067c10 */ /* 0x000fe400087fe4ff */
[----:B------:R-:W-:-:S04]  /*1e30*/  LEA R2, P0, R3, UR12, 0x2 ;  /* 0x0000000c03027c11 */ /* 0x000fc8000f8010ff */
[----:B------:R-:W-:-:S05]  /*1e40*/  LEA.HI.X R3, R3, UR13, R6, 0x2, P0 ;  /* 0x0000000d03037c11 */ /* 0x000fca00080f1406 */
[----:B------:R-:W2:Y:S04]  /*1e50*/  LDG.E R6, desc[UR14][R2.64] ;  /* 0x0000000e02067981 */ /* 0x000ea8000c1e1900 */
[----:B------:R-:W3:Y:S04]  /*1e60*/  LDG.E R5, desc[UR14][R2.64+0x400] ;  /* 0x0004000e02057981 */ /* 0x000ee8000c1e1900 */
[----:B------:R-:W4:Y:S04]  /*1e70*/  LDG.E R8, desc[UR14][R2.64+0x800] ;  /* 0x0008000e02087981 */ /* 0x000f28000c1e1900 */
[----:B------:R-:W5:Y:S01]  /*1e80*/  LDG.E R10, desc[UR14][R2.64+0xc00] ;  /* 0x000c000e020a7981 */ /* 0x000f62000c1e1900 */
[----:B------:R-:W-:-:S02]  /*1e90*/  VIADD R4, R4, 0x400 ;  /* 0x0000040004047836 */ /* 0x000fc40000000000 */
[----:B--2---:R-:W-:-:S04]  /*1ea0*/  FADD R6, R7, R6 ;  /* 0x0000000607067221 */ /* 0x004fc80000000000 */
[----:B---3--:R-:W-:-:S04]  /*1eb0*/  FADD R5, R6, R5 ;  /* 0x0000000506057221 */ /* 0x008fc80000000000 */
[----:B----4-:R-:W-:-:S04]  /*1ec0*/  FADD R5, R5, R8 ;  /* 0x0000000805057221 */ /* 0x010fc80000000000 */
[----:B-----5:R-:W-:-:S07]  /*1ed0*/  FADD R7, R5, R10 ;  /* 0x0000000a05077221 */ /* 0x020fce0000000000 */
.L_x_83:
[----:B------:R-:W-:Y:S05]  /*1ee0*/  BSYNC.RECONVERGENT B2 ;  /* 0x0000000000027941 */ /* 0x000fea0003800200 */
.L_x_82:
[----:B------:R-:W-:Y:S05]  /*1ef0*/  @!P1 BRA `(.L_x_76) ;  /* 0x0000000000449947 */ /* 0x000fea0003800000 */
[----:B------:R-:W-:Y:S02]  /*1f00*/  LOP3.LUT R0, R0, 0xffff, RZ, 0xc0, !PT ;  /* 0x0000ffff00007812 */ /* 0x000fe400078ec0ff */
[----:B------:R-:W-:Y:S02]  /*1f10*/  IADD3 R5, P0, PT, R4, UR10, RZ ;  /* 0x0000000a04057c10 */ /* 0x000fe4000ff1e0ff */
[----:B------:R-:W-:Y:S02]  /*1f20*/  LEA.HI R0, R0, 0x1, RZ, 0x18 ;  /* 0x0000000100007811 */ /* 0x000fe400078fc0ff */
[----:B------:R-:W-:Y:S02]  /*1f30*/  LEA R4, P1, R5, UR12, 0x2 ;  /* 0x0000000c05047c11 */ /* 0x000fe4000f8210ff */
[----:B------:R-:W-:Y:S02]  /*1f40*/  LOP3.LUT R0, R0, 0x3, RZ, 0xc0, !PT ;  /* 0x0000000300007812 */ /* 0x000fe400078ec0ff */
[----:B------:R-:W-:-:S03]  /*1f50*/  IADD3.X R2, PT, PT, RZ, UR7, RZ, P0, !PT ;  /* 0x00000007ff027c10 */ /* 0x000fc600087fe4ff */
[----:B------:R-:W-:Y:S01]  /*1f60*/  IMAD.MOV R0, RZ, RZ, -R0 ;  /* 0x000000ffff007224 */ /* 0x000fe200078e0a00 */
[----:B------:R-:W-:-:S07]  /*1f70*/  LEA.HI.X R5, R5, UR13, R2, 0x2, P1 ;  /* 0x0000000d05057c11 */ /* 0x000fce00088f1402 */
.L_x_84:
[----:B------:R-:W-:Y:S01]  /*1f80*/  MOV R2, R4 ;  /* 0x0000000400027202 */ /* 0x000fe20000000f00 */
[----:B------:R-:W-:-:S05]  /*1f90*/  IMAD.MOV.U32 R3, RZ, RZ, R5 ;  /* 0x000000ffff037224 */ /* 0x000fca00078e0005 */
[----:B------:R-:W2:Y:S01]  /*1fa0*/  LDG.E R2, desc[UR14][R2.64] ;  /* 0x0000000e02027981 */ /* 0x000ea2000c1e1900 */
[----:B------:R-:W-:Y:S02]  /*1fb0*/  IADD3 R0, PT, PT, R0, 0x1, RZ ;  /* 0x0000000100007810 */ /* 0x000fe40007ffe0ff */
[----:B------:R-:W-:Y:S02]  /*1fc0*/  IADD3 R4, P1, PT, R4, 0x400, RZ ;  /* 0x0000040004047810 */ /* 0x000fe40007f3e0ff */
[----:B------:R-:W-:-:S03]  /*1fd0*/  ISETP.NE.AND P0, PT, R0, RZ, PT ;  /* 0x000000ff0000720c */ /* 0x000fc60003f05270 */
[----:B------:R-:W-:Y:S02]  /*1fe0*/  IMAD.X R5, RZ, RZ, R5, P1 ;  /* 0x000000ffff057224 */ /* 0x000fe400008e0605 */
[----:B--2---:R-:W-:-:S08]  /*1ff0*/  FADD R7, R2, R7 ;  /* 0x0000000702077221 */ /* 0x004fd00000000000 */
[----:B------:R-:W-:Y:S05]  /*2000*/  @P0 BRA `(.L_x_84) ;  /* 0xfffffffc00dc0947 */ /* 0x000fea000383ffff */
.L_x_76:
[----:B------:R-:W-:Y:S05]  /*2010*/  BSYNC.RECONVERGENT B1 ;  /* 0x0000000000017941 */ /* 0x000fea0003800200 */
.L_x_73:
[----:B------:R-:W0:Y:S01]  /*2020*/  S2R R6, SR_LANEID ;  /* 0x0000000000067919 */ /* 0x000e220000000000 */
[----:B------:R-:W1:Y:S01]  /*2030*/  SHFL.DOWN PT, R0, R7, 0x1, 0x1f ;  /* 0x08201f0007007f89 */ /* 0x000e6200000e0000 */
[----:B------:R-:W2:Y:S01]  /*2040*/  S2R R5, SR_TID.X ;  /* 0x0000000000057919 */ /* 0x000ea20000002100 */
[C---:B0-----:R-:W-:Y:S02]  /*2050*/  ISETP.GT.AND P0, PT, R6.reuse, 0x1e, PT ;  /* 0x0000001e0600780c */ /* 0x041fe40003f04270 */
[----:B------:R-:W-:-:S11]  /*2060*/  ISETP.NE.AND P1, PT, R6, RZ, PT ;  /* 0x000000ff0600720c */ /* 0x000fd60003f25270 */
[----:B-1----:R-:W-:Y:S01]  /*2070*/  @!P0 FADD R7, R0, R7 ;  /* 0x0000000700078221 */ /* 0x002fe20000000000 */
[----:B------:R-:W-:Y:S01]  /*2080*/  ISETP.GT.AND P0, PT, R6, 0x1d, PT ;  /* 0x0000001d0600780c */ /* 0x000fe20003f04270 */
[----:B------:R-:W0:Y:S01]  /*2090*/  @!P1 S2R R4, SR_CgaCtaId ;  /* 0x0000000000049919 */ /* 0x000e220000008800 */
[----:B------:R-:W-:Y:S02]  /*20a0*/  @!P1 MOV R3, 0x400 ;  /* 0x0000040000039802 */ /* 0x000fe40000000f00 */
[----:B--2---:R-:W-:Y:S01]  /*20b0*/  @!P1 SHF.R.U32.HI R2, RZ, 0x3, R5 ;  /* 0x00000003ff029819 */ /* 0x004fe20000011605 */
        /* <DEDUP_REMOVED lines=31> */
[----:B------:R-:W-:-:S07]  /*22b0*/  FADD R9, R2, R3 ;  /* 0x0000000302097221 */ /* 0x000fce0000000000 */
.L_x_72:
[----:B------:R-:W-:Y:S05]  /*22c0*/  BSYNC.RECONVERGENT B0 ;  /* 0x0000000000007941 */ /* 0x000fea0003800200 */
.L_x_57:
[----:B------:R-:W-:Y:S05]  /*22d0*/  @P0 EXIT ;  /* 0x000000000000094d */ /* 0x000fea0003800000 */
[----:B------:R-:W3:Y:S02]  /*22e0*/  LDCU.64 UR4, c[0x0][0x388] ;  /* 0x00007100ff0477ac */ /* 0x000ee40008000a00 */
[----:B---3--:R-:W-:-:S06]  /*22f0*/  UIMAD.WIDE.U32 UR4, UR16, 0x4, UR4 ;  /* 0x00000004100478a5 */ /* 0x008fcc000f8e0004 */
[----:B------:R-:W-:Y:S01]  /*2300*/  IMAD.U32 R2, RZ, RZ, UR4 ;  /* 0x00000004ff027e24 */ /* 0x000fe2000f8e00ff */
[----:B0-2---:R-:W-:-:S05]  /*2310*/  MOV R3, UR5 ;  /* 0x0000000500037c02 */ /* 0x005fca0008000f00 */
[----:B------:R-:W-:Y:S01]  /*2320*/  STG.E desc[UR14][R2.64], R9 ;  /* 0x0000000902007986 */ /* 0x000fe2000c10190e */
[----:B------:R-:W-:Y:S05]  /*2330*/  EXIT ;  /* 0x000000000000794d */ /* 0x000fea0003800000 */
.L_x_85:
        /* <DEDUP_REMOVED lines=12> */
.L_x_394:


//--------------------- .text._ZN3cub18CUB_300001_SM_10006detail6reduce28DeviceReduceSingleTileKernelINS2_10policy_hubIfyN4cuda3std3__44plusIfEEE10Policy1000EN6thrust24THRUST_300001_SM_1000_NS10device_ptrIfEEPfyS9_ffNS7_10__identityEEEvT0_T1_T2_T3_T4_T6_ --------------------------
	.section	.text._ZN3cub18CUB_300001_SM_10006detail6reduce28DeviceReduceSingleTileKernelINS2_10policy_hubIfyN4cuda3std3__44plusIfEEE10Policy1000EN6thrust24THRUST_300001_SM_1000_NS10device_ptrIfEEPfyS9_ffNS7_10__identityEEEvT0_T1_T2_T3_T4_T6_,"ax",@progbits
	.align	128
        .global         _ZN3cub18CUB_300001_SM_10006detail6reduce28DeviceReduceSingleTileKernelINS2_10policy_hubIfyN4cuda3std3__44plusIfEEE10Policy1000EN6thrust24THRUST_300001_SM_1000_NS10device_ptrIfEEPfyS9_ffNS7_10__identityEEEvT0_T1_T2_T3_T4_T6_
        .type           _ZN3cub18CUB_300001_SM_10006detail6reduce28DeviceReduceSingleTileKernelINS2_10policy_hubIfyN4cuda3std3__44plusIfEEE10Policy1000EN6thrust24THRUST_300001_SM_1000_NS10device_ptrIfEEPfyS9_ffNS7_10__identityEEEvT0_T1_T2_T3_T4_T6_,@function
        .size           _ZN3cub18CUB_300001_SM_10006detail6reduce28DeviceReduceSingleTileKernelINS2_10policy_hubIfyN4cuda3std3__44plusIfEEE10Policy1000EN6thrust24THRUST_300001_SM_1000_NS10device_ptrIfEEPfyS9_ffNS7_10__identityEEEvT0_T1_T2_T3_T4_T6_,(.L_x_395 - _ZN3cub18CUB_300001_SM_10006detail6reduce28DeviceReduceSingleTileKernelINS2_10policy_hubIfyN4cuda3std3__44plusIfEEE10Policy1000EN6thrust24THRUST_300001_SM_1000_NS10device_ptrIfEEPfyS9_ffNS7_10__identityEEEvT0_T1_T2_T3_T4_T6_)
        .other          _ZN3cub18CUB_300001_SM_10006detail6reduce28DeviceReduceSingleTileKernelINS2_10policy_hubIfyN4cuda3std3__44plusIfEEE10Policy1000EN6thrust24THRUST_300001_SM_1000_NS10device_ptrIfEEPfyS9_ffNS7_10__identityEEEvT0_T1_T2_T3_T4_T6_,@"STO_CUDA_ENTRY STV_DEFAULT"
_ZN3cub18CUB_300001_SM_10006detail6reduce28DeviceReduceSingleTileKernelINS2_10policy_hubIfyN4cuda3std3__44plusIfEEE10Policy1000EN6thrust24THRUST_300001_SM_1000_NS10device_ptrIfEEPfyS9_ffNS7_10__identityEEEvT0_T1_T2_T3_T4_T6_:
.text._ZN3cub18CUB_300001_SM_10006detail6reduce28DeviceReduceSingleTileKernelINS2_10policy_hubIfyN4cuda3std3__44plusIfEEE10Policy1000EN6thrust24THRUST_300001_SM_1000_NS10device_ptrIfEEPfyS9_ffNS7_10__identityEEEvT0_T1_T2_T3_T4_T6_:
[----:B------:R-:W-:Y:S01]  /*0000*/  LDC R1, c[0x0][0x37c] ;  /* 0x0000df00ff017b82 */ /* 0x000fe20000000800 */
[----:B------:R-:W0:Y:S01]  /*0010*/  LDCU.64 UR4, c[0x0][0x390] ;  /* 0x00007200ff0477ac */ /* 0x000e220008000a00 */
[----:B------:R-:W1:Y:S01]  /*0020*/  LDCU.64 UR6, c[0x0][0x358] ;  /* 0x00006b00ff0677ac */ /* 0x000e620008000a00 */
[----:B0-----:R-:W-:Y:S01]  /*0030*/  MOV R4, UR4 ;  /* 0x0000000400047c02 */ /* 0x001fe20008000f00 */
[----:B------:R-:W-:-:S03]  /*0040*/  IMAD.U32 R0, RZ, RZ, UR5 ;  /* 0x00000005ff007e24 */ /* 0x000fc6000f8e00ff */
[----:B------:R-:W-:-:S04]  /*0050*/  ISETP.NE.U32.AND P0, PT, R4, RZ, PT ;  /* 0x000000ff0400720c */ /* 0x000fc80003f05070 */
[----:B------:R-:W-:-:S13]  /*0060*/  ISETP.NE.AND.EX P0, PT, R0, RZ, PT, P0 ;  /* 0x000000ff0000720c */ /* 0x000fda0003f05300 */
        /* <DEDUP_REMOVED lines=8> */
.L_x_86:
[----:B------:R-:W-:Y:S01]  /*00f0*/  ISETP.GT.U32.AND P0, PT, R4, 0xfff, PT ;  /* 0x00000fff0400780c */ /* 0x000fe20003f04070 */
[----:B------:R-:W-:Y:S03]  /*0100*/  BSSY.RECONVERGENT B0, `(.L_x_87) ;  /* 0x00001f3000007945 */ /* 0x000fe60003800200 */
[----:B------:R-:W-:-:S13]  /*0110*/  ISETP.GT.U32.AND.EX P0, PT, R0, RZ, PT, P0 ;  /* 0x000000ff0000720c */ /* 0x000fda0003f04100 */
[----:B------:R-:W-:Y:S05]  /*0120*/  @P0 BRA `(.L_x_88) ;  /* 0x0000000c00ac0947 */ /* 0x000fea0003800000 */
[----:B------:R-:W0:Y:S01]  /*0130*/  S2R R5, SR_TID.X ;  /* 0x0000000000057919 */ /* 0x000e220000002100 */
[----:B------:R-:W-:Y:S01]  /*0140*/  BSSY.RECONVERGENT B1, `(.L_x_89) ;  /* 0x0000009000017945 */ /* 0x000fe20003800200 */
[----:B------:R-:W-:Y:S01]  /*0150*/  HFMA2 R6, -RZ, RZ, 0, 0 ;  /* 0x00000000ff067431 */ /* 0x000fe200000001ff */
[----:B0-----:R-:W-:Y:S01]  /*0160*/  ISETP.GE.U32.AND P0, PT, R5, R4, PT ;  /* 0x000000040500720c */ /* 0x001fe20003f06070 */
[----:B------:R-:W-:-:S12]  /*0170*/  IMAD.MOV.U32 R7, RZ, RZ, R5 ;  /* 0x000000ffff077224 */ /* 0x000fd800078e0005 */
[----:B------:R-:W-:Y:S05]  /*0180*/  @P0 BRA `(.L_x_90) ;  /* 0x0000000000100947 */ /* 0x000fea0003800000 */
[----:B------:R-:W0:Y:S02]  /*0190*/  LDC.64 R2, c[0x0][0x380] ;  /* 0x0000e000ff027b82 */ /* 0x000e240000000a00 */
[----:B0-----:R-:W-:-:S05]  /*01a0*/  IMAD.WIDE.U32 R2, R5, 0x4, R2 ;  /* 0x0000000405027825 */ /* 0x001fca00078e0002 */
[----:B------:R0:W5:Y:S01]  /*01b0*/  LDG.E R6, desc[UR6][R2.64] ;  /* 0x0000000602067981 */ /* 0x000162000c1e1900 */
[----:B------:R-:W-:-:S07]  /*01c0*/  IADD3 R7, PT, PT, R5, 0x100, RZ ;  /* 0x0000010005077810 */ /* 0x000fce0007ffe0ff */
.L_x_90:
[----:B------:R-:W-:Y:S05]  /*01d0*/  BSYNC.RECONVERGENT B1 ;  /* 0x0000000000017941 */ /* 0x000fea0003800200 */
.L_x_89:
[----:B------:R-:W-:Y:S01]  /*01e0*/  ISETP.GE.U32.AND P0, PT, R7, R4, PT ;  /* 0x000000040700720c */ /* 0x000fe20003f06070 */
[----:B------:R-:W-:-:S12]  /*01f0*/  BSSY.RECONVERGENT B1, `(.L_x_91) ;  /* 0x000006d000017945 */ /* 0x000fd80003800200 */
[----:B------:R-:W-:Y:S05]  /*0200*/  @P0 BRA `(.L_x_92) ;  /* 0x0000000400ac0947 */ /* 0x000fea0003800000 */
[----:B0-----:R-:W-:Y:S01]  /*0210*/  LOP3.LUT R3, RZ, R7, RZ, 0x33, !PT ;  /* 0x00000007ff037212 */ /* 0x001fe200078e33ff */
[----:B------:R-:W-:Y:S04]  /*0220*/  BSSY.RECONVERGENT B2, `(.L_x_93) ;  /* 0x0000033000027945 */ /* 0x000fe80003800200 */
[----:B------:R-:W-:-:S05]  /*0230*/  IMAD.IADD R3, R3, 0x1, R4 ;  /* 0x0000000103037824 */ /* 0x000fca00078e0204 */
[C---:B------:R-:W-:Y:S02]  /*0240*/  ISETP.GE.U32.AND P0, PT, R3.reuse, 0xf00, PT ;  /* 0x00000f000300780c */ /* 0x040fe40003f06070 */
[----:B------:R-:W-:-:S04]  /*0250*/  LEA.HI R8, R3, 0x1, RZ, 0x18 ;  /* 0x0000000103087811 */ /* 0x000fc800078fc0ff */
[----:B------:R-:W-:-:S04]  /*0260*/  LOP3.LUT R22, R8, 0xf, RZ, 0xc0, !PT ;  /* 0x0000000f08167812 */ /* 0x000fc800078ec0ff */
[----:B------:R-:W-:-:S03]  /*0270*/  ISETP.NE.AND P1, PT, R22, RZ, PT ;  /* 0x000000ff1600720c */ /* 0x000fc60003f25270 */
[----:B------:R-:W-:Y:S10]  /*0280*/  @!P0 BRA `(.L_x_94) ;  /* 0x0000000000b08947 */ /* 0x000ff40003800000 */
[----:B------:R-:W0:Y:S01]  /*0290*/  LDC.64 R2, c[0x0][0x380] ;  /* 0x0000e000ff027b82 */ /* 0x000e220000000a00 */
[----:B------:R-:W-:-:S04]  /*02a0*/  LOP3.LUT R9, R8, 0x1fffff0, RZ, 0xc0, !PT ;  /* 0x01fffff008097812 */ /* 0x000fc800078ec0ff */
[----:B------:R-:W-:Y:S01]  /*02b0*/  IADD3 R9, PT, PT, -R9, RZ, RZ ;  /* 0x000000ff09097210 */ /* 0x000fe20007ffe1ff */
[----:B0-----:R-:W-:-:S03]  /*02c0*/  IMAD.WIDE.U32 R2, R7, 0x4, R2 ;  /* 0x0000000407027825 */ /* 0x001fc600078e0002 */
[----:B------:R-:W-:-:S05]  /*02d0*/  IADD3 R2, P0, PT, R2, 0x2000, RZ ;  /* 0x0000200002027810 */ /* 0x000fca0007f1e0ff */
[----:B------:R-:W-:-:S08]  /*02e0*/  IMAD.X R3, RZ, RZ, R3, P0 ;  /* 0x000000ffff037224 */ /* 0x000fd000000e0603 */
.L_x_95:
        /* <DEDUP_REMOVED lines=38> */
.L_x_94:
[----:B------:R-:W-:Y:S05]  /*0550*/  BSYNC.RECONVERGENT B2 ;  /* 0x0000000000027941 */ /* 0x000fea0003800200 */
.L_x_93:
[----:B------:R-:W-:Y:S05]  /*0560*/  @!P1 BRA `(.L_x_92) ;  /* 0x0000000000d49947 */ /* 0x000fea0003800000 */
[----:B------:R-:W-:Y:S01]  /*0570*/  ISETP.GE.U32.AND P0, PT, R22, 0x8, PT ;  /* 0x000000081600780c */ /* 0x000fe20003f06070 */
[----:B------:R-:W-:Y:S01]  /*0580*/  BSSY.RECONVERGENT B2, `(.L_x_96) ;  /* 0x0000017000027945 */ /* 0x000fe20003800200 */
[----:B------:R-:W-:-:S04]  /*0590*/  LOP3.LUT R11, R8, 0x7, RZ, 0xc0, !PT ;  /* 0x00000007080b7812 */ /* 0x000fc800078ec0ff */
[----:B------:R-:W-:-:S07]  /*05a0*/  ISETP.NE.AND P1, PT, R11, RZ, PT ;  /* 0x000000ff0b00720c */ /* 0x000fce0003f25270 */
[----:B------:R-:W-:Y:S06]  /*05b0*/  @!P0 BRA `(.L_x_97) ;  /* 0x00000000004c8947 */ /* 0x000fec0003800000 */
[----:B------:R-:W0:Y:S02]  /*05c0*/  LDC.64 R2, c[0x0][0x380] ;  /* 0x0000e000ff027b82 */ /* 0x000e240000000a00 */
[----:B0-----:R-:W-:-:S05]  /*05d0*/  IMAD.WIDE R2, R7, 0x4, R2 ;  /* 0x0000000407027825 */ /* 0x001fca00078e0202 */
        /* <DEDUP_REMOVED lines=17> */
.L_x_97:
[----:B------:R-:W-:Y:S05]  /*06f0*/  BSYNC.RECONVERGENT B2 ;  /* 0x0000000000027941 */ /* 0x000fea0003800200 */
.L_x_96:
        /* <DEDUP_REMOVED lines=17> */
.L_x_99:
[----:B------:R-:W-:Y:S05]  /*0810*/  BSYNC.RECONVERGENT B2 ;  /* 0x0000000000027941 */ /* 0x000fea0003800200 */
.L_x_98:
[----:B------:R-:W-:Y:S05]  /*0820*/  @!P1 BRA `(.L_x_92) ;  /* 0x0000000000249947 */ /* 0x000fea0003800000 */
[----:B------:R-:W0:Y:S01]  /*0830*/  LDC.64 R8, c[0x0][0x380] ;  /* 0x0000e000ff087b82 */ /* 0x000e220000000a00 */
[----:B------:R-:W-:-:S07]  /*0840*/  IMAD.MOV R10, RZ, RZ, -R10 ;  /* 0x000000ffff0a7224 */ /* 0x000fce00078e0a0a */
.L_x_100:
[----:B0-----:R-:W-:-:S06]  /*0850*/  IMAD.WIDE R2, R7, 0x4, R8 ;  /* 0x0000000407027825 */ /* 0x001fcc00078e0208 */
[----:B------:R-:W2:Y:S01]  /*0860*/  LDG.E R3, desc[UR6][R2.64] ;  /* 0x0000000602037981 */ /* 0x000ea2000c1e1900 */
[----:B------:R-:W-:Y:S01]  /*0870*/  IADD3 R10, PT, PT, R10, 0x1, RZ ;  /* 0x000000010a0a7810 */ /* 0x000fe20007ffe0ff */
[----:B------:R-:W-:-:S03]  /*0880*/  VIADD R7, R7, 0x100 ;  /* 0x0000010007077836 */ /* 0x000fc60000000000 */
[----:B------:R-:W-:Y:S01]  /*0890*/  ISETP.NE.AND P0, PT, R10, RZ, PT ;  /* 0x000000ff0a00720c */ /* 0x000fe20003f05270 */
[----:B--2--5:R-:W-:-:S12]  /*08a0*/  FADD R6, R3, R6 ;  /* 0x0000000603067221 */ /* 0x024fd80000000000 */
[----:B------:R-:W-:Y:S05]  /*08b0*/  @P0 BRA `(.L_x_100) ;  /* 0xfffffffc00e40947 */ /* 0x000fea000383ffff */
.L_x_92:
[----:B------:R-:W-:Y:S05]  /*08c0*/  BSYNC.RECONVERGENT B1 ;  /* 0x0000000000017941 */ /* 0x000fea0003800200 */
.L_x_91:
[----:B------:R-:W-:Y:S02]  /*08d0*/  ISETP.GE.U32.AND P0, PT, R4, 0x100, PT ;  /* 0x000001000400780c */ /* 0x000fe40003f06070 */
[----:B-----5:R-:W-:Y:S02]  /*08e0*/  MOV R9, R6 ;  /* 0x0000000600097202 */ /* 0x020fe40000000f00 */
[----:B------:R-:W-:-:S13]  /*08f0*/  ISETP.GE.U32.AND.EX P0, PT, R0, RZ, PT, P0 ;  /* 0x000000ff0000720c */ /* 0x000fda0003f06100 */
[----:B------:R-:W-:Y:S05]  /*0900*/  @!P0 BRA `(.L_x_101) ;  /* 0x0000000000ac8947 */ /* 0x000fea0003800000 */
[----:B------:R-:W1:Y:S01]  /*0910*/  S2R R6, SR_LANEID ;  /* 0x0000000000067919 */ /* 0x000e620000000000 */
[----:B------:R-:W-:Y:S01]  /*0920*/  ISETP.NE.AND P5, PT, R5, RZ, PT ;  /* 0x000000ff0500720c */ /* 0x000fe20003fa5270 */
        /* <DEDUP_REMOVED lines=14> */
[----:B-1----:R-:W-:-:S05]  /*0a10*/  @!P1 LEA R7, R7, R4, 0x18 ;  /* 0x0000000407079211 */ /* 0x002fca00078ec0ff */
[----:B------:R-:W-:-:S03]  /*0a20*/  @!P1 IMAD.IADD R2, R2, 0x1, R7 ;  /* 0x0000000102029824 */ /* 0x000fc600078e0207 */
[----:B0-----:R-:W-:Y:S01]  /*0a30*/  @!P0 FADD R0, R0, R3 ;  /* 0x0000000300008221 */ /* 0x001fe20000000000 */
[----:B------:R-:W-:-:S04]  /*0a40*/  ISETP.GT.AND P0, PT, R6, 0x17, PT ;  /* 0x000000170600780c */ /* 0x000fc80003f04270 */
[----:B------:R-:W0:Y:S09]  /*0a50*/  SHFL.DOWN PT, R3, R0, 0x8, 0x1f ;  /* 0x09001f0000037f89 */ /* 0x000e3200000e0000 */
[----:B0-----:R-:W-:Y:S01]  /*0a60*/  @!P0 FADD R0, R0, R3 ;  /* 0x0000000300008221 */ /* 0x001fe20000000000 */
[----:B------:R-:W-:-:S04]  /*0a70*/  ISETP.GT.AND P0, PT, R6, 0xf, PT ;  /* 0x0000000f0600780c */ /* 0x000fc80003f04270 */
[----:B------:R-:W0:Y:S02]  /*0a80*/  SHFL.DOWN PT, R3, R0, 0x10, 0x1f ;  /* 0x0a001f0000037f89 */ /* 0x000e2400000e0000 */
[----:B0-----:R-:W-:-:S05]  /*0a90*/  FADD R3, R0, R3 ;  /* 0x0000000300037221 */ /* 0x001fca0000000000 */
[----:B------:R1:W-:Y:S01]  /*0aa0*/  @!P1 STS [R2+0x8], R3 ;  /* 0x0000080302009388 */ /* 0x0003e20000000800 */
[----:B------:R-:W-:Y:S01]  /*0ab0*/  FSEL R8, R0, R3, P0 ;  /* 0x0000000300087208 */ /* 0x000fe20000000000 */
[----:B------:R-:W-:Y:S06]  /*0ac0*/  BAR.SYNC.DEFER_BLOCKING 0x0 ;  /* 0x0000000000007b1d */ /* 0x000fec0000010000 */
[----:B------:R-:W-:Y:S05]  /*0ad0*/  @P5 BRA `(.L_x_102) ;  /* 0x0000001400545947 */ /* 0x000fea0003800000 */
[----:B------:R-:W0:Y:S01]  /*0ae0*/  S2UR UR5, SR_CgaCtaId ;  /* 0x00000000000579c3 */ /* 0x000e220000008800 */
[----:B------:R-:W-:Y:S02]  /*0af0*/  UMOV UR4, 0x400 ;  /* 0x0000040000047882 */ /* 0x000fe40000000000 */
[----:B0-----:R-:W-:-:S09]  /*0b00*/  ULEA UR4, UR5, UR4, 0x18 ;  /* 0x0000000405047291 */ /* 0x001fd2000f8ec0ff */
[----:B-1----:R-:W0:Y:S04]  /*0b10*/  LDS R3, [UR4+0xc] ;  /* 0x00000c04ff037984 */ /* 0x002e280008000800 */
        /* <DEDUP_REMOVED lines=10> */
.L_x_101:
[----:B------:R-:W1:Y:S01]  /*0bc0*/  S2R R8, SR_LANEID ;  /* 0x0000000000087919 */ /* 0x000e620000000000 */
[C---:B0-----:R-:W-:Y:S02]  /*0bd0*/  LOP3.LUT R2, R5.reuse, 0x3e0, RZ, 0xc0, !PT ;  /* 0x000003e005027812 */ /* 0x041fe400078ec0ff */
[----:B------:R-:W-:Y:S02]  /*0be0*/  ISETP.NE.AND P5, PT, R5, RZ, PT ;  /* 0x000000ff0500720c */ /* 0x000fe40003fa5270 */
[----:B------:R-:W-:Y:S02]  /*0bf0*/  LOP3.LUT R7, RZ, R2, RZ, 0x33, !PT ;  /* 0x00000002ff077212 */ /* 0x000fe400078e33ff */
[----:B------:R-:W-:-:S03]  /*0c00*/  IADD3 R3, PT, PT, R2, 0x20, RZ ;  /* 0x0000002002037810 */ /* 0x000fc60007ffe0ff */
[----:B------:R-:W-:Y:S01]  /*0c10*/  IMAD.IADD R7, R7, 0x1, R4 ;  /* 0x0000000107077824 */ /* 0x000fe200078e0204 */
[----:B------:R-:W-:-:S04]  /*0c20*/  ISETP.GT.U32.AND P0, PT, R3, R4, PT ;  /* 0x000000040300720c */ /* 0x000fc80003f04070 */
[----:B------:R-:W-:-:S05]  /*0c30*/  SEL R7, R7, 0x1f, P0 ;  /* 0x0000001f07077807 */ /* 0x000fca0000000000 */
[----:B------:R-:W0:Y:S01]  /*0c40*/  SHFL.DOWN PT, R2, R9, 0x1, R7 ;  /* 0x0820000009027989 */ /* 0x000e2200000e0007 */
[C---:B-1----:R-:W-:Y:S02]  /*0c50*/  ISETP.GE.AND P0, PT, R8.reuse, R7, PT ;  /* 0x000000070800720c */ /* 0x042fe40003f06270 */
[C---:B------:R-:W-:Y:S02]  /*0c60*/  IADD3 R6, PT, PT, R8.reuse, 0x2, RZ ;  /* 0x0000000208067810 */ /* 0x040fe40007ffe0ff */
[----:B------:R-:W-:-:S09]  /*0c70*/  ISETP.NE.AND P1, PT, R8, RZ, PT ;  /* 0x000000ff0800720c */ /* 0x000fd20003f25270 */
[----:B0-----:R-:W-:Y:S01]  /*0c80*/  @!P0 FADD R9, R2, R9 ;  /* 0x0000000902098221 */ /* 0x001fe20000000000 */
[----:B------:R-:W-:Y:S01]  /*0c90*/  ISETP.GT.AND P0, PT, R6, R7, PT ;  /* 0x000000070600720c */ /* 0x000fe20003f04270 */
[----:B------:R-:W-:Y:S02]  /*0ca0*/  VIADD R6, R8, 0x4 ;  /* 0x0000000408067836 */ /* 0x000fe40000000000 */
[----:B------:R-:W0:Y:S01]  /*0cb0*/  @!P1 S2R R11, SR_CgaCtaId ;  /* 0x00000000000b9919 */ /* 0x000e220000008800 */
[----:B------:R-:W-:Y:S01]  /*0cc0*/  @!P1 SHF.R.U32.HI R3, RZ, 0x3, R5 ;  /* 0x00000003ff039819 */ /* 0x000fe20000011605 */
[----:B------:R-:W1:Y:S03]  /*0cd0*/  SHFL.DOWN PT, R2, R9, 0x2, R7 ;  /* 0x0840000009027989 */ /* 0x000e6600000e0007 */
[----:B------:R-:W-:-:S05]  /*0ce0*/  @!P1 LOP3.LUT R3, R3, 0x7c, RZ, 0xc0, !PT ;  /* 0x0000007c03039812 */ /* 0x000fca00078ec0ff */
[----:B-1----:R-:W-:Y:S01]  /*0cf0*/  @!P0 FADD R9, R9, R2 ;  /* 0x0000000209098221 */ /* 0x002fe20000000000 */
[-C--:B------:R-:W-:Y:S02]  /*0d00*/  ISETP.GT.AND P0, PT, R6, R7.reuse, PT ;  /* 0x000000070600720c */ /* 0x080fe40003f04270 */
[----:B------:R-:W-:Y:S02]  /*0d10*/  IADD3 R6, PT, PT, R8, 0x8, RZ ;  /* 0x0000000808067810 */ /* 0x000fe40007ffe0ff */
[----:B------:R-:W1:Y:S09]  /*0d20*/  SHFL.DOWN PT, R2, R9, 0x4, R7 ;  /* 0x0880000009027989 */ /* 0x000e7200000e0007 */
[----:B-1----:R-:W-:Y:S01]  /*0d30*/  @!P0 FADD R9, R9, R2 ;  /* 0x0000000209098221 */ /* 0x002fe20000000000 */
[----:B------:R-:W-:Y:S01]  /*0d40*/  ISETP.GT.AND P0, PT, R6, R7, PT ;  /* 0x000000070600720c */ /* 0x000fe20003f04270 */
[----:B------:R-:W-:-:S03]  /*0d50*/  VIADD R6, R8, 0x10 ;  /* 0x0000001008067836 */ /* 0x000fc60000000000 */
[----:B------:R-:W1:Y:S09]  /*0d60*/  SHFL.DOWN PT, R2, R9, 0x8, R7 ;  /* 0x0900000009027989 */ /* 0x000e7200000e0007 */
[----:B-1----:R-:W-:Y:S01]  /*0d70*/  @!P0 FADD R9, R9, R2 ;  /* 0x0000000209098221 */ /* 0x002fe20000000000 */
[----:B------:R-:W-:-:S02]  /*0d80*/  ISETP.GT.AND P0, PT, R6, R7, PT ;  /* 0x000000070600720c */ /* 0x000fc40003f04270 */
[----:B------:R-:W-:Y:S02]  /*0d90*/  @!P1 MOV R6, 0x400 ;  /* 0x0000040000069802 */ /* 0x000fe40000000f00 */
[----:B------:R-:W1:Y:S02]  /*0da0*/  SHFL.DOWN PT, R2, R9, 0x10, R7 ;  /* 0x0a00000009027989 */ /* 0x000e6400000e0007 */
[----:B0-----:R-:W-:-:S04]  /*0db0*/  @!P1 LEA R6, R11, R6, 0x18 ;  /* 0x000000060b069211 */ /* 0x001fc800078ec0ff */
[----:B------:R-:W-:-:S03]  /*0dc0*/  @!P1 IADD3 R3, PT, PT, R3, R6, RZ ;  /* 0x0000000603039210 */ /* 0x000fc60007ffe0ff */
[----:B-1----:R-:W-:-:S04]  /*0dd0*/  @!P0 FADD R9, R9, R2 ;  /* 0x0000000209098221 */ /* 0x002fc80000000000 */
[----:B------:R-:W-:-:S05]  /*0de0*/  IMAD.MOV.U32 R8, RZ, RZ, R9 ;  /* 0x000000ffff087224 */ /* 0x000fca00078e0009 */
[----:B------:R0:W-:Y:S01]  /*0df0*/  @!P1 STS [R3+0x8], R8 ;  /* 0x0000080803009388 */ /* 0x0001e20000000800 */
[----:B------:R-:W-:Y:S06]  /*0e00*/  BAR.SYNC.DEFER_BLOCKING 0x0 ;  /* 0x0000000000007b1d */ /* 0x000fec0000010000 */
[----:B------:R-:W-:Y:S05]  /*0e10*/  @P5 BRA `(.L_x_102) ;  /* 0x0000001000845947 */ /* 0x000fea0003800000 */
[----:B------:R-:W1:Y:S01]  /*0e20*/  S2UR UR5, SR_CgaCtaId ;  /* 0x00000000000579c3 */ /* 0x000e620000008800 */
[----:B------:R-:W-:Y:S01]  /*0e30*/  UMOV UR4, 0x400 ;  /* 0x0000040000047882 */ /* 0x000fe20000000000 */
[C---:B------:R-:W-:Y:S02]  /*0e40*/  ISETP.GT.U32.AND P3, PT, R4.reuse, 0x20, PT ;  /* 0x000000200400780c */ /* 0x040fe40003f64070 */
[----:B------:R-:W-:Y:S02]  /*0e50*/  ISETP.GT.U32.AND P1, PT, R4, 0x40, PT ;  /* 0x000000400400780c */ /* 0x000fe40003f24070 */
[----:B------:R-:W-:Y:S02]  /*0e60*/  ISETP.GT.U32.AND.EX P3, PT, R0, RZ, PT, P3 ;  /* 0x000000ff0000720c */ /* 0x000fe40003f64130 */
[----:B------:R-:W-:Y:S02]  /*0e70*/  ISETP.GT.U32.AND P0, PT, R4, 0x60, PT ;  /* 0x000000600400780c */ /* 0x000fe40003f04070 */
[----:B------:R-:W-:-:S02]  /*0e80*/  ISETP.GT.U32.AND.EX P1, PT, R0, RZ, PT, P1 ;  /* 0x000000ff0000720c */ /* 0x000fc40003f24110 */
[----:B------:R-:W-:Y:S02]  /*0e90*/  ISETP.GT.U32.AND P2, PT, R4, 0x80, PT ;  /* 0x000000800400780c */ /* 0x000fe40003f44070 */
[----:B------:R-:W-:Y:S02]  /*0ea0*/  ISETP.GT.U32.AND.EX P0, PT, R0, RZ, PT, P0 ;  /* 0x000000ff0000720c */ /* 0x000fe40003f04100 */
[----:B------:R-:W-:Y:S02]  /*0eb0*/  ISETP.GT.U32.AND P4, PT, R4, 0xa0, PT ;  /* 0x000000a00400780c */ /* 0x000fe40003f84070 */
[C---:B------:R-:W-:Y:S02]  /*0ec0*/  ISETP.GT.U32.AND.EX P2, PT, R0.reuse, RZ, PT, P2 ;  /* 0x000000ff0000720c */ /* 0x040fe40003f44120 */
[----:B------:R-:W-:Y:S01]  /*0ed0*/  ISETP.GT.U32.AND.EX P4, PT, R0, RZ, PT, P4 ;  /* 0x000000ff0000720c */ /* 0x000fe20003f84140 */
[----:B-1----:R-:W-:-:S09]  /*0ee0*/  ULEA UR4, UR5, UR4, 0x18 ;  /* 0x0000000405047291 */ /* 0x002fd2000f8ec0ff */
[----:B0-----:R-:W0:Y:S04]  /*0ef0*/  LDS R3, [UR4+0xc] ;  /* 0x00000c04ff037984 */ /* 0x001e280008000800 */
[----:B------:R-:W1:Y:S04]  /*0f00*/  LDS.128 R12, [UR4+0x10] ;  /* 0x00001004ff0c7984 */ /* 0x000e680008000c00 */
[----:B------:R-:W2:Y:S01]  /*0f10*/  LDS.64 R6, [UR4+0x20] ;  /* 0x00002004ff067984 */ /* 0x000ea20008000a00 */
[----:B0-----:R-:W-:Y:S01]  /*0f20*/  @P3 FADD R8, R8, R3 ;  /* 0x0000000308083221 */ /* 0x001fe20000000000 */
[----:B------:R-:W-:-:S03]  /*0f30*/  ISETP.GT.U32.AND P3, PT, R4, 0xc0, PT ;  /* 0x000000c00400780c */ /* 0x000fc60003f64070 */
[----:B-1----:R-:W-:Y:S01]  /*0f40*/  @P1 FADD R8, R8, R12 ;  /* 0x0000000c08081221 */ /* 0x002fe20000000000 */
[----:B------:R-:W-:Y:S02]  /*0f50*/  ISETP.GT.U32.AND P1, PT, R4, 0xe0, PT ;  /* 0x000000e00400780c */ /* 0x000fe40003f24070 */
[----:B------:R-:W-:Y:S01]  /*0f60*/  ISETP.GT.U32.AND.EX P3, PT, R0, RZ, PT, P3 ;  /* 0x000000ff0000720c */ /* 0x000fe20003f64130 */
[----:B------:R-:W-:Y:S01]  /*0f70*/  @P0 FADD R8, R8, R13 ;  /* 0x0000000d08080221 */ /* 0x000fe20000000000 */
[----:B------:R-:W-:-:S03]  /*0f80*/  ISETP.GT.U32.AND.EX P1, PT, R0, RZ, PT, P1 ;  /* 0x000000ff0000720c */ /* 0x000fc60003f24110 */
[----:B------:R-:W-:-:S04]  /*0f90*/  @P2 FADD R8, R8, R14 ;  /* 0x0000000e08082221 */ /* 0x000fc80000000000 */
[----:B------:R-:W-:-:S04]  /*0fa0*/  @P4 FADD R8, R8, R15 ;  /* 0x0000000f08084221 */ /* 0x000fc80000000000 */
[----:B--2---:R-:W-:-:S04]  /*0fb0*/  @P3 FADD R8, R8, R6 ;  /* 0x0000000608083221 */ /* 0x004fc80000000000 */
[----:B------:R-:W-:Y:S01]  /*0fc0*/  @P1 FADD R8, R8, R7 ;  /* 0x0000000708081221 */ /* 0x000fe20000000000 */
[----:B------:R-:W-:Y:S06]  /*0fd0*/  BRA `(.L_x_102) ;  /* 0x0000001000147947 */ /* 0x000fec0003800000 */
.L_x_88:
[----:B------:R-:W0:Y:S01]  /*0fe0*/  S2R R8, SR_TID.X ;  /* 0x0000000000087919 */ /* 0x000e220000002100 */
[----:B------:R-:W0:Y:S02]  /*0ff0*/  LDC.64 R2, c[0x0][0x380] ;  /* 0x0000e000ff027b82 */ /* 0x000e240000000a00 */
[----:B0-----:R-:W-:-:S05]  /*1000*/  IMAD.WIDE.U32 R2, R8, 0x4, R2 ;  /* 0x0000000408027825 */ /* 0x001fca00078e0002 */
        /* <DEDUP_REMOVED lines=16> */
[----:B--2---:R-:W-:Y:S01]  /*1110*/  FADD R9, R9, R12 ;  /* 0x0000000c09097221 */ /* 0x004fe20000000000 */
[----:B---3--:R-:W-:Y:S01]  /*1120*/  FADD R14, R11, R14 ;  /* 0x0000000e0b0e7221 */ /* 0x008fe20000000000 */
[----:B------:R-:W-:-:S03]  /*1130*/  HFMA2 R11, -RZ, RZ, 0, 0.00048828125 ;  /* 0x00001000ff0b7431 */ /* 0x000fc600000001ff */
[----:B------:R-:W-:Y:S01]  /*1140*/  FADD R14, R9, R14 ;  /* 0x0000000e090e7221 */ /* 0x000fe20000000000 */
[----:B------:R-:W-:Y:S01]  /*1150*/  IADD3 R9, P1, PT, R4, -0x1000, RZ ;  /* 0xfffff00004097810 */ /* 0x000fe20007f3e0ff */
[----:B----4-:R-:W-:-:S03]  /*1160*/  FADD R13, R13, R16 ;  /* 0x000000100d0d7221 */ /* 0x010fc60000000000 */
[----:B------:R-:W-:Y:S02]  /*1170*/  ISETP.GE.U32.AND P0, PT, R9, 0x1000, PT ;  /* 0x000010000900780c */ /* 0x000fe40003f06070 */
[----:B------:R-:W-:-:S04]  /*1180*/  IADD3.X R12, PT, PT, R0, -0x1, RZ, P1, !PT ;  /* 0xffffffff000c7810 */ /* 0x000fc80000ffe4ff */
[----:B------:R-:W-:Y:S01]  /*1190*/  ISETP.GE.U32.AND.EX P0, PT, R12, RZ, PT, P0 ;  /* 0x000000ff0c00720c */ /* 0x000fe20003f06100 */
        /* <DEDUP_REMOVED lines=11> */
[----:B------:R-:W-:Y:S01]  /*1250*/  IMAD.MOV.U32 R13, RZ, RZ, RZ ;  /* 0x000000ffff0d7224 */ /* 0x000fe200078e00ff */
[----:B------:R-:W-:Y:S06]  /*1260*/  @!P0 BRA `(.L_x_103) ;  /* 0x0000000000c08947 */ /* 0x000fec0003800000 */
[----:B------:R-:W0:Y:S01]  /*1270*/  LDC.64 R4, c[0x0][0x390] ;  /* 0x0000e400ff047b82 */ /* 0x000e220000000a00 */
[----:B------:R-:W-:Y:S01]  /*1280*/  MOV R11, 0x1000 ;  /* 0x00001000000b7802 */ /* 0x000fe20000000f00 */
[----:B------:R-:W-:-:S07]  /*1290*/  IMAD.MOV.U32 R13, RZ, RZ, RZ ;  /* 0x000000ffff0d7224 */ /* 0x000fce00078e00ff */
.L_x_105:
[----:B------:R-:W-:-:S04]  /*12a0*/  LEA R6, P0, R11, R2, 0x2 ;  /* 0x000000020b067211 */ /* 0x000fc800078010ff */
[----:B------:R-:W-:-:S05]  /*12b0*/  LEA.HI.X R7, R11, R3, R13, 0x2, P0 ;  /* 0x000000030b077211 */ /* 0x000fca00000f140d */
[----:B------:R-:W2:Y:S04]  /*12c0*/  LDG.E R0, desc[UR6][R6.64+0x2400] ;  /* 0x0024000606007981 */ /* 0x000ea8000c1e1900 */
[----:B------:R-:W2:Y:S04]  /*12d0*/  LDG.E R15, desc[UR6][R6.64+0x2800] ;  /* 0x00280006060f7981 */ /* 0x000ea8000c1e1900 */
        /* <DEDUP_REMOVED lines=13> */
[----:B------:R0:W5:Y:S02]  /*13b0*/  LDG.E R20, desc[UR6][R6.64+0x3c00] ;  /* 0x003c000606147981 */ /* 0x000164000c1e1900 */
[----:B0-----:R-:W-:-:S04]  /*13c0*/  IADD3 R6, P1, PT, -R11, R4, RZ ;  /* 0x000000040b067210 */ /* 0x001fc80007f3e1ff */
[----:B------:R-:W-:Y:S01]  /*13d0*/  ISETP.GE.U32.AND P0, PT, R6, 0x1000, PT ;  /* 0x000010000600780c */ /* 0x000fe20003f06070 */
[----:B--2---:R-:W-:Y:S01]  /*13e0*/  FADD R15, R0, R15 ;  /* 0x0000000f000f7221 */ /* 0x004fe20000000000 */
[----:B------:R-:W-:-:S04]  /*13f0*/  MOV R0, R5 ;  /* 0x0000000500007202 */ /* 0x000fc80000000f00 */
[----:B------:R-:W-:Y:S01]  /*1400*/  IADD3.X R6, PT, PT, ~R13, R0, RZ, P1, !PT ;  /* 0x000000000d067210 */ /* 0x000fe20000ffe5ff */
[----:B---3--:R-:W-:-:S03]  /*1410*/  FADD R10, R27, R10 ;  /* 0x0000000a1b0a7221 */ /* 0x008fc60000000000 */
[----:B------:R-:W-:Y:S01]  /*1420*/  ISETP.GE.U32.AND.EX P0, PT, R6, RZ, PT, P0 ;  /* 0x000000ff0600720c */ /* 0x000fe20003f06100 */
[----:B----4-:R-:W-:-:S04]  /*1430*/  FADD R29, R26, R29 ;  /* 0x0000001d1a1d7221 */ /* 0x010fc80000000000 */
[----:B------:R-:W-:Y:S01]  /*1440*/  FADD R10, R10, R29 ;  /* 0x0000001d0a0a7221 */ /* 0x000fe20000000000 */
[----:B-----5:R-:W-:Y:S01]  /*1450*/  FADD R24, R24, R25 ;  /* 0x0000001918187221 */ /* 0x020fe20000000000 */
[----:B------:R-:W-:-:S04]  /*1460*/  FADD R23, R23, R22 ;  /* 0x0000001617177221 */ /* 0x000fc80000000000 */
        /* <DEDUP_REMOVED lines=11> */
[----:B------:R-:W-:-:S05]  /*1520*/  IADD3 R11, P0, PT, R11, 0x1000, RZ ;  /* 0x000010000b0b7810 */ /* 0x000fca0007f1e0ff */
[----:B------:R-:W-:Y:S01]  /*1530*/  IMAD.X R13, RZ, RZ, R13, P0 ;  /* 0x000000ffff0d7224 */ /* 0x000fe200000e060d */
[----:B------:R-:W-:-:S04]  /*1540*/  ISETP.GT.U32.AND P0, PT, R11, R9, PT ;  /* 0x000000090b00720c */ /* 0x000fc80003f04070 */
[----:B------:R-:W-:-:S13]  /*1550*/  ISETP.GT.U32.AND.EX P0, PT, R13, R12, PT, P0 ;  /* 0x0000000c0d00720c */ /* 0x000fda0003f04100 */
[----:B------:R-:W-:Y:S05]  /*1560*/  @!P0 BRA `(.L_x_105) ;  /* 0xfffffffc004c8947 */ /* 0x000fea000383ffff */
.L_x_103:
[CC--:B------:R-:W-:Y:S01]  /*1570*/  IADD3 R3, PT, PT, -R11.reuse, R4.reuse, RZ ;  /* 0x000000040b037210 */ /* 0x0c0fe20007ffe1ff */
[----:B------:R-:W-:Y:S01]  /*1580*/  BSSY.RECONVERGENT B1, `(.L_x_104) ;  /* 0x0000080000017945 */ /* 0x000fe20003800200 */
[----:B------:R-:W-:Y:S02]  /*1590*/  ISETP.GE.U32.AND P1, PT, R11, R4, PT ;  /* 0x000000040b00720c */ /* 0x000fe40003f26070 */
[----:B------:R-:W-:-:S04]  /*15a0*/  ISETP.GE.AND P0, PT, R8, R3, PT ;  /* 0x000000030800720c */ /* 0x000fc80003f06270 */
[----:B------:R-:W-:-:S13]  /*15b0*/  ISETP.GE.U32.OR.EX P0, PT, R13, R0, P0, P1 ;  /* 0x000000000d00720c */ /* 0x000fda0000706510 */
[----:B------:R-:W-:Y:S05]  /*15c0*/  @P0 BRA `(.L_x_106) ;  /* 0x0000000400ec0947 */ /* 0x000fea0003800000 */
[----:B------:R-:W-:Y:S01]  /*15d0*/  LOP3.LUT R0, RZ, R8, RZ, 0x33, !PT ;  /* 0x00000008ff007212 */ /* 0x000fe200078e33ff */
[----:B------:R-:W-:Y:S03]  /*15e0*/  BSSY.RECONVERGENT B2, `(.L_x_107) ;  /* 0x0000038000027945 */ /* 0x000fe60003800200 */
[----:B------:R-:W-:-:S04]  /*15f0*/  IADD3 R0, PT, PT, -R11, R4, R0 ;  /* 0x000000040b007210 */ /* 0x000fc80007ffe100 */
[C---:B------:R-:W-:Y:S02]  /*1600*/  ISETP.GE.U32.AND P1, PT, R0.reuse, 0xf00, PT ;  /* 0x00000f000000780c */ /* 0x040fe40003f26070 */
[----:B------:R-:W-:Y:S02]  /*1610*/  LEA.HI R4, R0, 0x1, RZ, 0x18 ;  /* 0x0000000100047811 */ /* 0x000fe400078fc0ff */
[----:B------:R-:W-:Y:S02]  /*1620*/  MOV R0, R8 ;  /* 0x0000000800007202 */ /* 0x000fe40000000f00 */
[----:B------:R-:W-:-:S04]  /*1630*/  LOP3.LUT R24, R4, 0xf, RZ, 0xc0, !PT ;  /* 0x0000000f04187812 */ /* 0x000fc800078ec0ff */
[----:B------:R-:W-:-:S03]  /*1640*/  ISETP.NE.AND P0, PT, R24, RZ, PT ;  /* 0x000000ff1800720c */ /* 0x000fc60003f05270 */
[----:B------:R-:W-:Y:S10]  /*1650*/  @!P1 BRA `(.L_x_108) ;  /* 0x0000000000c09947 */ /* 0x000ff40003800000 */
[----:B------:R-:W0:Y:S01]  /*1660*/  LDCU.64 UR4, c[0x0][0x380] ;  /* 0x00007000ff0477ac */ /* 0x000e220008000a00 */
[----:B------:R-:W-:Y:S02]  /*1670*/  IADD3 R3, P1, PT, R8, R11, RZ ;  /* 0x0000000b08037210 */ /* 0x000fe40007f3e0ff */
[----:B------:R-:W-:-:S03]  /*1680*/  LOP3.LUT R9, R4, 0x1fffff0, RZ, 0xc0, !PT ;  /* 0x01fffff004097812 */ /* 0x000fc600078ec0ff */
[----:B------:R-:W-:Y:S01]  /*1690*/  IMAD.X R0, RZ, RZ, R13, P1 ;  /* 0x000000ffff007224 */ /* 0x000fe200008e060d */
[----:B------:R-:W-:Y:S02]  /*16a0*/  IADD3 R9, PT, PT, -R9, RZ, RZ ;  /* 0x000000ff09097210 */ /* 0x000fe40007ffe1ff */
[----:B0-----:R-:W-:-:S04]  /*16b0*/  LEA R2, P2, R3, UR4, 0x2 ;  /* 0x0000000403027c11 */ /* 0x001fc8000f8410ff */
[----:B------:R-:W-:Y:S02]  /*16c0*/  IADD3 R2, P1, PT, R2, 0x2000, RZ ;  /* 0x0000200002027810 */ /* 0x000fe40007f3e0ff */
[----:B------:R-:W-:Y:S02]  /*16d0*/  LEA.HI.X R3, R3, UR5, R0, 0x2, P2 ;  /* 0x0000000503037c11 */ /* 0x000fe400090f1400 */
[----:B------:R-:W-:-:S03]  /*16e0*/  MOV R0, R8 ;  /* 0x0000000800007202 */ /* 0x000fc60000000f00 */
[----:B------:R-:W-:-:S07]  /*16f0*/  IMAD.X R3, RZ, RZ, R3, P1 ;  /* 0x000000ffff037224 */ /* 0x000fce00008e0603 */
.L_x_109:
        /* <DEDUP_REMOVED lines=16> */
[----:B------:R-:W-:Y:S01]  /*1800*/  IADD3 R9, PT, PT, R9, 0x10, RZ ;  /* 0x0000001009097810 */ /* 0x000fe20007ffe0ff */
[----:B------:R-:W-:-:S03]  /*1810*/  VIADD R0, R0, 0x1000 ;  /* 0x0000100000007836 */ /* 0x000fc60000000000 */
[----:B------:R-:W-:Y:S02]  /*1820*/  ISETP.NE.AND P1, PT, R9, RZ, PT ;  /* 0x000000ff0900720c */ /* 0x000fe40003f25270 */
[----:B0-----:R-:W-:-:S04]  /*1830*/  IADD3 R2, P2, PT, R2, 0x4000, RZ ;  /* 0x0000400002027810 */ /* 0x001fc80007f5e0ff */
[----:B------:R-:W-:Y:S01]  /*1840*/  IADD3.X R3, PT, PT, RZ, R3, RZ, P2, !PT ;  /* 0x00000003ff037210 */ /* 0x000fe200017fe4ff */
        /* <DEDUP_REMOVED lines=17> */
.L_x_108:
[----:B------:R-:W-:Y:S05]  /*1960*/  BSYNC.RECONVERGENT B2 ;  /* 0x0000000000027941 */ /* 0x000fea0003800200 */
.L_x_107:
[----:B------:R-:W-:Y:S05]  /*1970*/  @!P0 BRA `(.L_x_106) ;  /* 0x0000000400008947 */ /* 0x000fea0003800000 */
[----:B------:R-:W-:Y:S01]  /*1980*/  ISETP.GE.U32.AND P0, PT, R24, 0x8, PT ;  /* 0x000000081800780c */ /* 0x000fe20003f06070 */
[----:B------:R-:W-:Y:S01]  /*1990*/  BSSY.RECONVERGENT B2, `(.L_x_110) ;  /* 0x000001a000027945 */ /* 0x000fe20003800200 */
[----:B------:R-:W-:-:S04]  /*19a0*/  LOP3.LUT R7, R4, 0x7, RZ, 0xc0, !PT ;  /* 0x0000000704077812 */ /* 0x000fc800078ec0ff */
[----:B------:R-:W-:-:S07]  /*19b0*/  ISETP.NE.AND P1, PT, R7, RZ, PT ;  /* 0x000000ff0700720c */ /* 0x000fce0003f25270 */
[----:B------:R-:W-:Y:S06]  /*19c0*/  @!P0 BRA `(.L_x_111) ;  /* 0x0000000000588947 */ /* 0x000fec0003800000 */
[----:B------:R-:W0:Y:S01]  /*19d0*/  LDCU.64 UR4, c[0x0][0x380] ;  /* 0x00007000ff0477ac */ /* 0x000e220008000a00 */
[----:B------:R-:W-:-:S04]  /*19e0*/  IADD3 R3, P0, PT, R0, R11, RZ ;  /* 0x0000000b00037210 */ /* 0x000fc80007f1e0ff */
[----:B------:R-:W-:Y:S02]  /*19f0*/  IADD3.X R6, PT, PT, RZ, R13, RZ, P0, !PT ;  /* 0x0000000dff067210 */ /* 0x000fe400007fe4ff */
[----:B0-----:R-:W-:-:S04]  /*1a00*/  LEA R2, P0, R3, UR4, 0x2 ;  /* 0x0000000403027c11 */ /* 0x001fc8000f8010ff */
        /* <DEDUP_REMOVED lines=9> */
[----:B------:R-:W-:Y:S01]  /*1aa0*/  IADD3 R0, PT, PT, R0, 0x800, RZ ;  /* 0x0000080000007810 */ /* 0x000fe20007ffe0ff */
        /* <DEDUP_REMOVED lines=8> */
.L_x_111:
[----:B------:R-:W-:Y:S05]  /*1b30*/  BSYNC.RECONVERGENT B2 ;  /* 0x0000000000027941 */ /* 0x000fea0003800200 */
.L_x_110:
[----:B------:R-:W-:Y:S05]  /*1b40*/  @!P1 BRA `(.L_x_106) ;  /* 0x00000000008c9947 */ /* 0x000fea0003800000 */
[----:B------:R-:W-:Y:S01]  /*1b50*/  ISETP.GE.U32.AND P0, PT, R7, 0x4, PT ;  /* 0x000000040700780c */ /* 0x000fe20003f06070 */
[----:B------:R-:W-:Y:S01]  /*1b60*/  BSSY.RECONVERGENT B2, `(.L_x_112) ;  /* 0x0000012000027945 */ /* 0x000fe20003800200 */
[----:B------:R-:W-:-:S04]  /*1b70*/  LOP3.LUT R6, R4, 0x3, RZ, 0xc0, !PT ;  /* 0x0000000304067812 */ /* 0x000fc800078ec0ff */
[----:B------:R-:W-:-:S07]  /*1b80*/  ISETP.NE.AND P1, PT, R6, RZ, PT ;  /* 0x000000ff0600720c */ /* 0x000fce0003f25270 */
[----:B------:R-:W-:Y:S06]  /*1b90*/  @!P0 BRA `(.L_x_113) ;  /* 0x0000000000388947 */ /* 0x000fec0003800000 */
[----:B------:R-:W0:Y:S01]  /*1ba0*/  LDCU.64 UR4, c[0x0][0x380] ;  /* 0x00007000ff0477ac */ /* 0x000e220008000a00 */
[----:B------:R-:W-:-:S05]  /*1bb0*/  IADD3 R3, P0, PT, R0, R11, RZ ;  /* 0x0000000b00037210 */ /* 0x000fca0007f1e0ff */
[----:B------:R-:W-:Y:S01]  /*1bc0*/  IMAD.X R4, RZ, RZ, R13, P0 ;  /* 0x000000ffff047224 */ /* 0x000fe200000e060d */
[----:B0-----:R-:W-:-:S04]  /*1bd0*/  LEA R2, P0, R3, UR4, 0x2 ;  /* 0x0000000403027c11 */ /* 0x001fc8000f8010ff */
[----:B------:R-:W-:-:S05]  /*1be0*/  LEA.HI.X R3, R3, UR5, R4, 0x2, P0 ;  /* 0x0000000503037c11 */ /* 0x000fca00080f1404 */
[----:B------:R-:W2:Y:S04]  /*1bf0*/  LDG.E R5, desc[UR6][R2.64] ;  /* 0x0000000602057981 */ /* 0x000ea8000c1e1900 */
[----:B------:R-:W3:Y:S04]  /*1c00*/  LDG.E R4, desc[UR6][R2.64+0x400] ;  /* 0x0004000602047981 */ /* 0x000ee8000c1e1900 */
[----:B------:R-:W4:Y:S04]  /*1c10*/  LDG.E R7, desc[UR6][R2.64+0x800] ;  /* 0x0008000602077981 */ /* 0x000f28000c1e1900 */
[----:B------:R-:W5:Y:S01]  /*1c20*/  LDG.E R9, desc[UR6][R2.64+0xc00] ;  /* 0x000c000602097981 */ /* 0x000f62000c1e1900 */
[----:B------:R-:W-:Y:S01]  /*1c30*/  IADD3 R0, PT, PT, R0, 0x400, RZ ;  /* 0x0000040000007810 */ /* 0x000fe20007ffe0ff */
[----:B--2---:R-:W-:-:S04]  /*1c40*/  FADD R5, R10, R5 ;  /* 0x000000050a057221 */ /* 0x004fc80000000000 */
[----:B---3--:R-:W-:-:S04]  /*1c50*/  FADD R4, R5, R4 ;  /* 0x0000000405047221 */ /* 0x008fc80000000000 */
[----:B----4-:R-:W-:-:S04]  /*1c60*/  FADD R4, R4, R7 ;  /* 0x0000000704047221 */ /* 0x010fc80000000000 */
[----:B-----5:R-:W-:-:S07]  /*1c70*/  FADD R10, R4, R9 ;  /* 0x00000009040a7221 */ /* 0x020fce0000000000 */
.L_x_113:
[----:B------:R-:W-:Y:S05]  /*1c80*/  BSYNC.RECONVERGENT B2 ;  /* 0x0000000000027941 */ /* 0x000fea0003800200 */
.L_x_112:
[----:B------:R-:W-:Y:S05]  /*1c90*/  @!P1 BRA `(.L_x_106) ;  /* 0x0000000000389947 */ /* 0x000fea0003800000 */
[----:B------:R-:W0:Y:S01]  /*1ca0*/  LDCU.64 UR4, c[0x0][0x380] ;  /* 0x00007000ff0477ac */ /* 0x000e220008000a00 */
[----:B------:R-:W-:Y:S01]  /*1cb0*/  IADD3 R5, P0, PT, R0, R11, RZ ;  /* 0x0000000b00057210 */ /* 0x000fe20007f1e0ff */
[----:B------:R-:W-:-:S03]  /*1cc0*/  IMAD.MOV R0, RZ, RZ, -R6 ;  /* 0x000000ffff007224 */ /* 0x000fc600078e0a06 */
[----:B------:R-:W-:Y:S02]  /*1cd0*/  IADD3.X R4, PT, PT, RZ, R13, RZ, P0, !PT ;  /* 0x0000000dff047210 */ /* 0x000fe400007fe4ff */
[----:B0-----:R-:W-:-:S04]  /*1ce0*/  LEA R2, P1, R5, UR4, 0x2 ;  /* 0x0000000405027c11 */ /* 0x001fc8000f8210ff */
[----:B------:R-:W-:-:S09]  /*1cf0*/  LEA.HI.X R5, R5, UR5, R4, 0x2, P1 ;  /* 0x0000000505057c11 */ /* 0x000fd200088f1404 */
.L_x_114:
[----:B------:R-:W-:-:S06]  /*1d00*/  MOV R3, R5 ;  /* 0x0000000500037202 */ /* 0x000fcc0000000f00 */
[----:B------:R0:W2:Y:S01]  /*1d10*/  LDG.E R3, desc[UR6][R2.64] ;  /* 0x0000000602037981 */ /* 0x0000a2000c1e1900 */
[----:B------:R-:W-:-:S04]  /*1d20*/  IADD3 R0, PT, PT, R0, 0x1, RZ ;  /* 0x0000000100007810 */ /* 0x000fc80007ffe0ff */
[----:B------:R-:W-:Y:S02]  /*1d30*/  ISETP.NE.AND P0, PT, R0, RZ, PT ;  /* 0x000000ff0000720c */ /* 0x000fe40003f05270 */
[----:B0-----:R-:W-:-:S05]  /*1d40*/  IADD3 R2, P1, PT, R2, 0x400, RZ ;  /* 0x0000040002027810 */ /* 0x001fca0007f3e0ff */
[----:B------:R-:W-:Y:S02]  /*1d50*/  IMAD.X R5, RZ, RZ, R5, P1 ;  /* 0x000000ffff057224 */ /* 0x000fe400008e0605 */
[----:B--2---:R-:W-:-:S04]  /*1d60*/  FADD R10, R3, R10 ;  /* 0x0000000a030a7221 */ /* 0x004fc80000000000 */
[----:B------:R-:W-:Y:S05]  /*1d70*/  @P0 BRA `(.L_x_114) ;  /* 0xfffffffc00e00947 */ /* 0x000fea000383ffff */
.L_x_106:
[----:B------:R-:W-:Y:S05]  /*1d80*/  BSYNC.RECONVERGENT B1 ;  /* 0x0000000000017941 */ /* 0x000fea0003800200 */
.L_x_104:
[----:B------:R-:W0:Y:S01]  /*1d90*/  S2R R6, SR_LANEID ;  /* 0x0000000000067919 */ /* 0x000e220000000000 */
[----:B------:R-:W-:Y:S02]  /*1da0*/  MOV R3, R10 ;  /* 0x0000000a00037202 */ /* 0x000fe40000000f00 */
[----:B------:R-:W-:-:S03]  /*1db0*/  ISETP.NE.AND P5, PT, R8, RZ, PT ;  /* 0x000000ff0800720c */ /* 0x000fc60003fa5270 */
        /* <DEDUP_REMOVED lines=39> */
.L_x_102:
[----:B------:R-:W-:Y:S05]  /*2030*/  BSYNC.RECONVERGENT B0 ;  /* 0x0000000000007941 */ /* 0x000fea0003800200 */
.L_x_87:
[----:B------:R-:W-:Y:S05]  /*2040*/  @P5 EXIT ;  /* 0x000000000000594d */ /* 0x000fea0003800000 */
[----:B01----:R-:W0:Y:S01]  /*2050*/  LDC.64 R2, c[0x0][0x388] ;  /* 0x0000e200ff027b82 */ /* 0x003e220000000a00 */
[----:B------:R-:W2:Y:S02]  /*2060*/  LDCU UR4, c[0x0][0x39c] ;  /* 0x00007380ff0477ac */ /* 0x000ea40008000800 */
[----:B--2---:R-:W-:-:S05]  /*2070*/  FADD R5, R8, UR4 ;  /* 0x0000000408057e21 */ /* 0x004fca0008000000 */
[----:B0-----:R-:W-:Y:S01]  /*2080*/  STG.E desc[UR6][R2.64], R5 ;  /* 0x0000000502007986 */ /* 0x001fe2000c101906 */
[----:B------:R-:W-:Y:S05]  /*2090*/  EXIT ;  /* 0x000000000000794d */ /* 0x000fea0003800000 */
.L_x_115:
        /* <DEDUP_REMOVED lines=14> */
.L_x_395:


//--------------------- .text._ZN3cub18CUB_300001_SM_10006detail6reduce28DeviceReduceSingleTileKernelINS2_10policy_hubIfjN4cuda3std3__44plusIfEEE10Policy1000EPfSC_iS9_ffNS7_10__identityEEEvT0_T1_T2_T3_T4_T6_ --------------------------
	.section	.text._ZN3cub18CUB_300001_SM_10006detail6reduce28DeviceReduceSingleTileKernelINS2_10policy_hubIfjN4cuda3std3__44plusIfEEE10Policy1000EPfSC_iS9_ffNS7_10__identityEEEvT0_T1_T2_T3_T4_T6_,"ax",@progbits
	.align	128
        .global         _ZN3cub18CUB_300001_SM_10006detail6reduce28DeviceReduceSingleTileKernelINS2_10policy_hubIfjN4cuda3std3__44plusIfEEE10Policy1000EPfSC_iS9_ffNS7_10__identityEEEvT0_T1_T2_T3_T4_T6_
        .type           _ZN3cub18CUB_300001_SM_10006detail6reduce28DeviceReduceSingleTileKernelINS2_10policy_hubIfjN4cuda3std3__44plusIfEEE10Policy1000EPfSC_iS9_ffNS7_10__identityEEEvT0_T1_T2_T3_T4_T6_,@function
        .size           _ZN3cub18CUB_300001_SM_10006detail6reduce28DeviceReduceSingleTileKernelINS2_10policy_hubIfjN4cuda3std3__44plusIfEEE10Policy1000EPfSC_iS9_ffNS7_10__identityEEEvT0_T1_T2_T3_T4_T6_,(.L_x_396 - _ZN3cub18CUB_300001_SM_10006detail6reduce28DeviceReduceSingleTileKernelINS2_10policy_hubIfjN4cuda3std3__44plusIfEEE10Policy1000EPfSC_iS9_ffNS7_10__identityEEEvT0_T1_T2_T3_T4_T6_)
        .other          _ZN3cub18CUB_300001_SM_10006detail6reduce28DeviceReduceSingleTileKernelINS2_10policy_hubIfjN4cuda3std3__44plusIfEEE10Policy1000EPfSC_iS9_ffNS7_10__identityEEEvT0_T1_T2_T3_T4_T6_,@"STO_CUDA_ENTRY STV_DEFAULT"
_ZN3cub18CUB_300001_SM_10006detail6reduce28DeviceReduceSingleTileKernelINS2_10policy_hubIfjN4cuda3std3__44plusIfEEE10Policy1000EPfSC_iS9_ffNS7_10__identityEEEvT0_T1_T2_T3_T4_T6_:
.text._ZN3cub18CUB_300001_SM_10006detail6reduce28DeviceReduceSingleTileKernelINS2_10policy_hubIfjN4cuda3std3__44plusIfEEE10Policy1000EPfSC_iS9_ffNS7_10__identityEEEvT0_T1_T2_T3_T4_T6_:
        /* <DEDUP_REMOVED lines=13> */
.L_x_116:
        /* <DEDUP_REMOVED lines=16> */
.L_x_121:
[----:B------:R-:W-:Y:S05]  /*01d0*/  BSYNC.RECONVERGENT B1 ;  /* 0x0000000000017941 */ /* 0x000fea0003800200 */
.L_x_120:
        /* <DEDUP_REMOVED lines=16> */
.L_x_126:
        /* <DEDUP_REMOVED lines=9> */
.L_x_125:
[----:B------:R-:W-:Y:S05]  /*0370*/  BSYNC.RECONVERGENT B2 ;  /* 0x0000000000027941 */ /* 0x000fea0003800200 */
.L_x_124:
        /* <DEDUP_REMOVED lines=8> */
.L_x_129:
        /* <DEDUP_REMOVED lines=43> */
.L_x_128:
[----:B------:R-:W-:Y:S05]  /*06b0*/  BSYNC.RECONVERGENT B2 ;  /* 0x0000000000027941 */ /* 0x000fea0003800200 */
.L_x_127:
        /* <DEDUP_REMOVED lines=26> */
.L_x_131:
[----:B------:R-:W-:Y:S05]  /*0860*/  BSYNC.RECONVERGENT B2 ;  /* 0x0000000000027941 */ /* 0x000fea0003800200 */
.L_x_130:
        /* <DEDUP_REMOVED lines=12> */
.L_x_123:
[----:B------:R-:W-:Y:S05]  /*0930*/  BSYNC.RECONVERGENT B1 ;  /* 0x0000000000017941 */ /* 0x000fea0003800200 */
.L_x_122:
        /* <DEDUP_REMOVED lines=10> */
[----:B------:R-:W1:Y:S06]  /*09e0*/  SHFL.DOWN PT, R3, R0, 0x2, 0x1f ;  /* 0x08401f0000037f89 */ /* 0x000e6c00000e0000 */
[----:B------:R-:W2:Y:S01]  /*09f0*/  @!P1 S2R R6, SR_CgaCtaId ;  /* 0x0000000000069919 */ /* 0x000ea20000008800 */
[----:B0-----:R-:W-:Y:S02]  /*0a00*/  @!P1 MOV R5, 0x400 ;  /* 0x0000040000059802 */ /* 0x001fe40000000f00 */
[----:B------:R-:W-:-:S04]  /*0a10*/  @!P1 SHF.R.U32.HI R4, RZ, 0x3, R2 ;  /* 0x00000003ff049819 */ /* 0x000fc80000011602 */
[----:B------:R-:W-:Y:S01]  /*0a20*/  @!P1 LOP3.LUT R4, R4, 0x7c, RZ, 0xc0, !PT ;  /* 0x0000007c04049812 */ /* 0x000fe200078ec0ff */
[----:B-1----:R-:W-:Y:S01]  /*0a30*/  @!P0 FADD R0, R0, R3 ;  /* 0x0000000300008221 */ /* 0x002fe20000000000 */
[----:B------:R-:W-:-:S04]  /*0a40*/  ISETP.GT.AND P0, PT, R8, 0x1b, PT ;  /* 0x0000001b0800780c */ /* 0x000fc80003f04270 */
[----:B------:R-:W0:Y:S01]  /*0a50*/  SHFL.DOWN PT, R3, R0, 0x4, 0x1f ;  /* 0x08801f0000037f89 */ /* 0x000e2200000e0000 */
[----:B--2---:R-:W-:-:S04]  /*0a60*/  @!P1 LEA R5, R6, R5, 0x18 ;  /* 0x0000000506059211 */ /* 0x004fc800078ec0ff */
        /* <DEDUP_REMOVED lines=16> */
[----:B0-----:R-:W0:Y:S04]  /*0b70*/  LDS.128 R4, [UR4+0x10] ;  /* 0x00001004ff047984 */ /* 0x001e280008000c00 */
[----:B------:R-:W1:Y:S04]  /*0b80*/  LDS.128 R12, [UR4+0x20] ;  /* 0x00002004ff0c7984 */ /* 0x000e680008000c00 */
[----:B------:R-:W2:Y:S04]  /*0b90*/  LDS.128 R8, [UR4+0x30] ;  /* 0x00003004ff087984 */ /* 0x000ea80008000c00 */
[----:B------:R-:W3:Y:S01]  /*0ba0*/  LDS.128 R16, [UR4+0x40] ;  /* 0x00004004ff107984 */ /* 0x000ee20008000c00 */
[----:B0-----:R-:W-:-:S04]  /*0bb0*/  FADD R5, R0, R5 ;  /* 0x0000000500057221 */ /* 0x001fc80000000000 */
[----:B------:R-:W-:-:S04]  /*0bc0*/  FADD R6, R5, R6 ;  /* 0x0000000605067221 */ /* 0x000fc80000000000 */
[----:B------:R-:W-:-:S04]  /*0bd0*/  FADD R7, R6, R7 ;  /* 0x0000000706077221 */ /* 0x000fc80000000000 */
[----:B-1----:R-:W-:-:S04]  /*0be0*/  FADD R12, R7, R12 ;  /* 0x0000000c070c7221 */ /* 0x002fc80000000000 */
[----:B------:R-:W-:-:S04]  /*0bf0*/  FADD R13, R12, R13 ;  /* 0x0000000d0c0d7221 */ /* 0x000fc80000000000 */
[----:B------:R-:W-:-:S04]  /*0c00*/  FADD R14, R13, R14 ;  /* 0x0000000e0d0e7221 */ /* 0x000fc80000000000 */
[----:B------:R-:W-:-:S04]  /*0c10*/  FADD R15, R14, R15 ;  /* 0x0000000f0e0f7221 */ /* 0x000fc80000000000 */
[----:B--2---:R-:W-:-:S04]  /*0c20*/  FADD R8, R15, R8 ;  /* 0x000000080f087221 */ /* 0x004fc80000000000 */
[----:B------:R-:W-:-:S04]  /*0c30*/  FADD R9, R8, R9 ;  /* 0x0000000908097221 */ /* 0x000fc80000000000 */
[----:B------:R-:W-:-:S04]  /*0c40*/  FADD R10, R9, R10 ;  /* 0x0000000a090a7221 */ /* 0x000fc80000000000 */
[----:B------:R-:W-:-:S04]  /*0c50*/  FADD R11, R10, R11 ;  /* 0x0000000b0a0b7221 */ /* 0x000fc80000000000 */
[----:B---3--:R-:W-:-:S04]  /*0c60*/  FADD R16, R11, R16 ;  /* 0x000000100b107221 */ /* 0x008fc80000000000 */
[----:B------:R-:W-:-:S04]  /*0c70*/  FADD R17, R16, R17 ;  /* 0x0000001110117221 */ /* 0x000fc80000000000 */
[----:B------:R-:W-:-:S04]  /*0c80*/  FADD R18, R17, R18 ;  /* 0x0000001211127221 */ /* 0x000fc80000000000 */
[----:B------:R-:W-:Y:S01]  /*0c90*/  FADD R0, R18, R19 ;  /* 0x0000001312007221 */ /* 0x000fe20000000000 */
[----:B------:R-:W-:Y:S06]  /*0ca0*/  BRA `(.L_x_133) ;  /* 0x0000003400707947 */ /* 0x000fec0003800000 */
.L_x_132:
        /* <DEDUP_REMOVED lines=23> */
[-C--:B------:R-:W-:Y:S02]  /*0e20*/  ISETP.GT.AND P0, PT, R5, R4.reuse, PT ;  /* 0x000000040500720c */ /* 0x080fe40003f04270 */
[----:B------:R-:W-:Y:S02]  /*0e30*/  IADD3 R5, PT, PT, R9, 0x10, RZ ;  /* 0x0000001009057810 */ /* 0x000fe40007ffe0ff */
        /* <DEDUP_REMOVED lines=20> */
[----:B------:R-:W0:Y:S04]  /*0f80*/  LDS.128 R16, [UR4+0x10] ;  /* 0x00001004ff107984 */ /* 0x000e280008000c00 */
[----:B----4-:R-:W1:Y:S04]  /*0f90*/  LDS.128 R4, [UR4+0x20] ;  /* 0x00002004ff047984 */ /* 0x010e680008000c00 */
[----:B------:R-:W2:Y:S04]  /*0fa0*/  LDS.128 R8, [UR4+0x30] ;  /* 0x00003004ff087984 */ /* 0x000ea80008000c00 */
[----:B------:R-:W3:Y:S01]  /*0fb0*/  LDS.128 R12, [UR4+0x40] ;  /* 0x00004004ff0c7984 */ /* 0x000ee20008000c00 */
[----:B0-----:R-:W-:Y:S01]  /*0fc0*/  @P2 FADD R0, R0, R17 ;  /* 0x0000001100002221 */ /* 0x001fe20000000000 */
[----:B------:R-:W-:-:S03]  /*0fd0*/  ISETP.GT.AND P2, PT, R3, 0x80, PT ;  /* 0x000000800300780c */ /* 0x000fc60003f44270 */
[----:B------:R-:W-:Y:S01]  /*0fe0*/  @P3 FADD R0, R0, R18 ;  /* 0x0000001200003221 */ /* 0x000fe20000000000 */
[----:B------:R-:W-:-:S03]  /*0ff0*/  ISETP.GT.AND P3, PT, R3, 0xa0, PT ;  /* 0x000000a00300780c */ /* 0x000fc60003f64270 */
[----:B------:R-:W-:Y:S01]  /*1000*/  @P1 FADD R0, R0, R19 ;  /* 0x0000001300001221 */ /* 0x000fe20000000000 */
[----:B------:R-:W-:-:S05]  /*1010*/  ISETP.GT.AND P1, PT, R3, 0xe0, PT ;  /* 0x000000e00300780c */ /* 0x000fca0003f24270 */
[----:B-1----:R-:W-:Y:S01]  /*1020*/  @P2 FADD R0, R0, R4 ;  /* 0x0000000400002221 */ /* 0x002fe20000000000 */
[----:B------:R-:W-:-:S03]  /*1030*/  ISETP.GT.AND P2, PT, R3, 0x100, PT ;  /* 0x000001000300780c */ /* 0x000fc60003f44270 */
[----:B------:R-:W-:Y:S01]  /*1040*/  @P3 FADD R0, R0, R5 ;  /* 0x0000000500003221 */ /* 0x000fe20000000000 */
[----:B------:R-:W-:-:S03]  /*1050*/  ISETP.GT.AND P3, PT, R3, 0x120, PT ;  /* 0x000001200300780c */ /* 0x000fc60003f64270 */
[----:B------:R-:W-:Y:S01]  /*1060*/  @P4 FADD R0, R0, R6 ;  /* 0x0000000600004221 */ /* 0x000fe20000000000 */
[----:B------:R-:W-:-:S03]  /*1070*/  ISETP.GT.AND P4, PT, R3, 0x140, PT ;  /* 0x000001400300780c */ /* 0x000fc60003f84270 */
[----:B------:R-:W-:Y:S01]  /*1080*/  @P1 FADD R0, R0, R7 ;  /* 0x0000000700001221 */ /* 0x000fe20000000000 */
[----:B------:R-:W-:-:S03]  /*1090*/  ISETP.GT.AND P1, PT, R3, 0x160, PT ;  /* 0x000001600300780c */ /* 0x000fc60003f24270 */
[----:B--2---:R-:W-:Y:S01]  /*10a0*/  @P2 FADD R0, R0, R8 ;  /* 0x0000000800002221 */ /* 0x004fe20000000000 */
[----:B------:R-:W-:-:S03]  /*10b0*/  ISETP.GT.AND P2, PT, R3, 0x180, PT ;  /* 0x000001800300780c */ /* 0x000fc60003f44270 */
[----:B------:R-:W-:Y:S01]  /*10c0*/  @P3 FADD R0, R0, R9 ;  /* 0x0000000900003221 */ /* 0x000fe20000000000 */
[----:B------:R-:W-:-:S03]  /*10d0*/  ISETP.GT.AND P3, PT, R3, 0x1a0, PT ;  /* 0x000001a00300780c */ /* 0x000fc60003f64270 */
[----:B------:R-:W-:Y:S01]  /*10e0*/  @P4 FADD R0, R0, R10 ;  /* 0x0000000a00004221 */ /* 0x000fe20000000000 */
[----:B------:R-:W-:-:S03]  /*10f0*/  ISETP.GT.AND P4, PT, R3, 0x1c0, PT ;  /* 0x000001c00300780c */ /* 0x000fc60003f84270 */
[----:B------:R-:W-:Y:S01]  /*1100*/  @P1 FADD R0, R0, R11 ;  /* 0x0000000b00001221 */ /* 0x000fe20000000000 */
[----:B------:R-:W-:-:S03]  /*1110*/  ISETP.GT.AND P1, PT, R3, 0x1e0, PT ;  /* 0x000001e00300780c */ /* 0x000fc60003f24270 */
[----:B---3--:R-:W-:-:S04]  /*1120*/  @P2 FADD R0, R0, R12 ;  /* 0x0000000c00002221 */ /* 0x008fc80000000000 */
[----:B------:R-:W-:-:S04]  /*1130*/  @P3 FADD R0, R0, R13 ;  /* 0x0000000d00003221 */ /* 0x000fc80000000000 */
[----:B------:R-:W-:-:S04]  /*1140*/  @P4 FADD R0, R0, R14 ;  /* 0x0000000e00004221 */ /* 0x000fc80000000000 */
[----:B------:R-:W-:Y:S01]  /*1150*/  @P1 FADD R0, R0, R15 ;  /* 0x0000000f00001221 */ /* 0x000fe20000000000 */
[----:B------:R-:W-:Y:S06]  /*1160*/  BRA `(.L_x_133) ;  /* 0x0000003000407947 */ /* 0x000fec0003800000 */
.L_x_119:
[----:B------:R-:W0:Y:S01]  /*1170*/  S2R R2, SR_TID.X ;  /* 0x0000000000027919 */ /* 0x000e220000002100 */
[----:B------:R-:W1:Y:S01]  /*1180*/  LDC.64 R4, c[0x0][0x380] ;  /* 0x0000e000ff047b82 */ /* 0x000e620000000a00 */
[----:B0-----:R-:W-:-:S05]  /*1190*/  SHF.L.U32 R7, R2, 0x1, RZ ;  /* 0x0000000102077819 */ /* 0x001fca00000006ff */
[----:B-1----:R-:W-:-:S05]  /*11a0*/  IMAD.WIDE.U32 R4, R7, 0x4, R4 ;  /* 0x0000000407047825 */ /* 0x002fca00078e0004 */
[----:B------:R-:W2:Y:S04]  /*11b0*/  LDG.E.64.CONSTANT R14, desc[UR6][R4.64] ;  /* 0x00000006040e7981 */ /* 0x000ea8000c1e9b00 */
[----:B------:R-:W3:Y:S04]  /*11c0*/  LDG.E.64.CONSTANT R16, desc[UR6][R4.64+0x1000] ;  /* 0x0010000604107981 */ /* 0x000ee8000c1e9b00 */
[----:B------:R-:W4:Y:S04]  /*11d0*/  LDG.E.64.CONSTANT R18, desc[UR6][R4.64+0x2000] ;  /* 0x0020000604127981 */ /* 0x000f28000c1e9b00 */
[----:B------:R-:W5:Y:S04]  /*11e0*/  LDG.E.64.CONSTANT R20, desc[UR6][R4.64+0x3000] ;  /* 0x0030000604147981 */ /* 0x000f68000c1e9b00 */
[----:B------:R-:W5:Y:S04]  /*11f0*/  LDG.E.64.CONSTANT R12, desc[UR6][R4.64+0x4000] ;  /* 0x00400006040c7981 */ /* 0x000f68000c1e9b00 */
[----:B------:R-:W5:Y:S04]  /*1200*/  LDG.E.64.CONSTANT R10, desc[UR6][R4.64+0x5000] ;  /* 0x00500006040a7981 */ /* 0x000f68000c1e9b00 */
[----:B------:R-:W5:Y:S04]  /*1210*/  LDG.E.64.CONSTANT R6, desc[UR6][R4.64+0x6000] ;  /* 0x0060000604067981 */ /* 0x000f68000c1e9b00 */
[----:B------:R-:W5:Y:S01]  /*1220*/  LDG.E.64.CONSTANT R8, desc[UR6][R4.64+0x7000] ;  /* 0x0070000604087981 */ /* 0x000f62000c1e9b00 */
[----:B------:R-:W-:Y:S01]  /*1230*/  ISETP.GE.U32.AND P0, PT, R3, 0x4000, PT ;  /* 0x000040000300780c */ /* 0x000fe20003f06070 */
[----:B--2---:R-:W-:Y:S01]  /*1240*/  FADD R14, R14, R15 ;  /* 0x0000000f0e0e7221 */ /* 0x004fe20000000000 */
[----:B---3--:R-:W-:Y:S01]  /*1250*/  FADD R17, R16, R17 ;  /* 0x0000001110117221 */ /* 0x008fe20000000000 */
[----:B----4-:R-:W-:-:S03]  /*1260*/  FADD R18, R18, R19 ;  /* 0x0000001312127221 */ /* 0x010fc60000000000 */
[----:B------:R-:W-:Y:S01]  /*1270*/  FADD R14, R14, R17 ;  /* 0x000000110e0e7221 */ /* 0x000fe20000000000 */
[----:B-----5:R-:W-:Y:S01]  /*1280*/  FADD R21, R20, R21 ;  /* 0x0000001514157221 */ /* 0x020fe20000000000 */
[----:B------:R-:W-:Y:S02]  /*1290*/  HFMA2 R20, -RZ, RZ, 0, 0.0078125 ;  /* 0x00002000ff147431 */ /* 0x000fe400000001ff */
[----:B------:R-:W-:Y:S01]  /*12a0*/  FADD R12, R12, R13 ;  /* 0x0000000d0c0c7221 */ /* 0x000fe20000000000 */
[----:B------:R-:W-:Y:S01]  /*12b0*/  FADD R21, R18, R21 ;  /* 0x0000001512157221 */ /* 0x000fe20000000000 */
[----:B------:R-:W-:-:S03]  /*12c0*/  FADD R11, R10, R11 ;  /* 0x0000000b0a0b7221 */ /* 0x000fc60000000000 */
[----:B------:R-:W-:Y:S01]  /*12d0*/  FADD R14, R14, R21 ;  /* 0x000000150e0e7221 */ /* 0x000fe20000000000 */
[----:B------:R-:W-:Y:S01]  /*12e0*/  FADD R6, R6, R7 ;  /* 0x0000000706067221 */ /* 0x000fe20000000000 */
[----:B------:R-:W-:Y:S01]  /*12f0*/  FADD R11, R12, R11 ;  /* 0x0000000b0c0b7221 */ /* 0x000fe20000000000 */
[----:B------:R-:W-:-:S04]  /*1300*/  FADD R9, R8, R9 ;  /* 0x0000000908097221 */ /* 0x000fc80000000000 */
[----:B------:R-:W-:-:S04]  /*1310*/  FADD R6, R6, R9 ;  /* 0x0000000906067221 */ /* 0x000fc80000000000 */
[----:B------:R-:W-:-:S04]  /*1320*/  FADD R11, R11, R6 ;  /* 0x000000060b0b7221 */ /* 0x000fc80000000000 */
[----:B------:R-:W-:Y:S01]  /*1330*/  FADD R0, R14, R11 ;  /* 0x0000000b0e007221 */ /* 0x000fe20000000000 */
[----:B------:R-:W-:Y:S06]  /*1340*/  @!P0 BRA `(.L_x_134) ;  /* 0x00000000008c8947 */ /* 0x000fec0003800000 */
[----:B------:R-:W0:Y:S01]  /*1350*/  LDC R24, c[0x0][0x390] ;  /* 0x0000e400ff187b82 */ /* 0x000e220000000800 */
[----:B------:R-:W-:Y:S02]  /*1360*/  IADD3 R21, PT, PT, R3, -0x2000, RZ ;  /* 0xffffe00003157810 */ /* 0x000fe40007ffe0ff */
[----:B------:R-:W-:-:S07]  /*1370*/  MOV R20, 0x2000 ;  /* 0x0000200000147802 */ /* 0x000fce0000000f00 */
.L_x_136:
[----:B------:R-:W-:-:S05]  /*1380*/  IMAD.WIDE R26, R20, 0x4, R4 ;  /* 0x00000004141a7825 */ /* 0x000fca00078e0204 */
[----:B------:R-:W2:Y:S04]  /*1390*/  LDG.E.64.CONSTANT R14, desc[UR6][R26.64+0x6000] ;  /* 0x006000061a0e7981 */ /* 0x000ea8000c1e9b00 */
[----:B------:R-:W2:Y:S04]  /*13a0*/  LDG.E.64.CONSTANT R6, desc[UR6][R26.64+0x7000] ;  /* 0x007000061a067981 */ /* 0x000ea8000c1e9b00 */
[----:B------:R-:W3:Y:S04]  /*13b0*/  LDG.E.64.CONSTANT R22, desc[UR6][R26.64] ;  /* 0x000000061a167981 */ /* 0x000ee8000c1e9b00 */
[----:B------:R-:W4:Y:S04]  /*13c0*/  LDG.E.64.CONSTANT R18, desc[UR6][R26.64+0x1000] ;  /* 0x001000061a127981 */ /* 0x000f28000c1e9b00 */
[----:B------:R-:W5:Y:S04]  /*13d0*/  LDG.E.64.CONSTANT R16, desc[UR6][R26.64+0x2000] ;  /* 0x002000061a107981 */ /* 0x000f68000c1e9b00 */
[----:B------:R-:W5:Y:S04]  /*13e0*/  LDG.E.64.CONSTANT R12, desc[UR6][R26.64+0x3000] ;  /* 0x003000061a0c7981 */ /* 0x000f68000c1e9b00 */
[----:B------:R-:W5:Y:S04]  /*13f0*/  LDG.E.64.CONSTANT R10, desc[UR6][R26.64+0x4000] ;  /* 0x004000061a0a7981 */ /* 0x000f68000c1e9b00 */
[----:B------:R-:W5:Y:S01]  /*1400*/  LDG.E.64.CONSTANT R8, desc[UR6][R26.64+0x5000] ;  /* 0x005000061a087981 */ /* 0x000f62000c1e9b00 */
[----:B0-----:R-:W-:Y:S01]  /*1410*/  MOV R3, R24 ;  /* 0x0000001800037202 */ /* 0x001fe20000000f00 */
[----:B--2---:R-:W-:-:S03]  /*1420*/  FADD R15, R15, R6 ;  /* 0x000000060f0f7221 */ /* 0x004fc60000000000 */
[----:B------:R-:W-:Y:S01]  /*1430*/  IADD3 R6, PT, PT, -R20, R3, RZ ;  /* 0x0000000314067210 */ /* 0x000fe20007ffe1ff */
[----:B---3--:R-:W-:-:S03]  /*1440*/  FADD R0, R22, R0 ;  /* 0x0000000016007221 */ /* 0x008fc60000000000 */
[----:B------:R-:W-:Y:S01]  /*1450*/  ISETP.GE.AND P0, PT, R6, 0x2000, PT ;  /* 0x000020000600780c */ /* 0x000fe20003f06270 */
[----:B----4-:R-:W-:Y:S01]  /*1460*/  FADD R23, R23, R18 ;  /* 0x0000001217177221 */ /* 0x010fe20000000000 */
[----:B-----5:R-:W-:Y:S01]  /*1470*/  FADD R18, R19, R16 ;  /* 0x0000001013127221 */ /* 0x020fe20000000000 */
[----:B------:R-:W-:Y:S01]  /*1480*/  FADD R17, R17, R12 ;  /* 0x0000000c11117221 */ /* 0x000fe20000000000 */
[----:B------:R-:W-:Y:S01]  /*1490*/  FADD R12, R13, R10 ;  /* 0x0000000a0d0c7221 */ /* 0x000fe20000000000 */
[----:B------:R-:W-:Y:S01]  /*14a0*/  FADD R11, R11, R8 ;  /* 0x000000080b0b7221 */ /* 0x000fe20000000000 */
[----:B------:R-:W-:Y:S01]  /*14b0*/  FADD R8, R9, R14 ;  /* 0x0000000e09087221 */ /* 0x000fe20000000000 */
[----:B------:R-:W-:Y:S01]  /*14c0*/  FADD R0, R0, R23 ;  /* 0x0000001700007221 */ /* 0x000fe20000000000 */
[----:B------:R-:W-:Y:S01]  /*14d0*/  FADD R17, R18, R17 ;  /* 0x0000001112117221 */ /* 0x000fe20000000000 */
[----:B------:R-:W-:Y:S01]  /*14e0*/  FADD R11, R12, R11 ;  /* 0x0000000b0c0b7221 */ /* 0x000fe20000000000 */
[----:B------:R-:W-:-:S02]  /*14f0*/  FADD R8, R8, R15 ;  /* 0x0000000f08087221 */ /* 0x000fc40000000000 */
[----:B------:R-:W-:Y:S02]  /*1500*/  FADD R0, R0, R17 ;  /* 0x0000001100007221 */ /* 0x000fe40000000000 */
[----:B------:R-:W-:-:S04]  /*1510*/  FADD R11, R11, R8 ;  /* 0x000000080b0b7221 */ /* 0x000fc80000000000 */
[----:B------:R-:W-:-:S04]  /*1520*/  FADD R11, R0, R11 ;  /* 0x0000000b000b7221 */ /* 0x000fc80000000000 */
[----:B------:R-:W-:Y:S01]  /*1530*/  FADD R0, R7, R11 ;  /* 0x0000000b07007221 */ /* 0x000fe20000000000 */
[----:B------:R-:W-:Y:S06]  /*1540*/  @!P0 BRA `(.L_x_135) ;  /* 0x0000000800308947 */ /* 0x000fec0003800000 */
[----:B------:R-:W-:-:S04]  /*1550*/  IADD3 R20, PT, PT, R20, 0x2000, RZ ;  /* 0x0000200014147810 */ /* 0x000fc80007ffe0ff */
[----:B------:R-:W-:-:S13]  /*1560*/  ISETP.GT.AND P0, PT, R20, R21, PT ;  /* 0x000000151400720c */ /* 0x000fda0003f04270 */
[----:B------:R-:W-:Y:S05]  /*1570*/  @!P0 BRA `(.L_x_136) ;  /* 0xfffffffc00808947 */ /* 0x000fea000383ffff */
.L_x_134:
        /* <DEDUP_REMOVED lines=20> */
.L_x_140:
        /* <DEDUP_REMOVED lines=8> */
.L_x_139:
[----:B------:R-:W-:Y:S05]  /*1740*/  BSYNC.RECONVERGENT B2 ;  /* 0x0000000000027941 */ /* 0x000fea0003800200 */
.L_x_138:
[----:B------:R-:W-:Y:S05]  /*1750*/  @!P1 BRA `(.L_x_137) ;  /* 0x0000000400a89947 */ /* 0x000fea0003800000 */
[----:B------:R-:W0:Y:S01]  /*1760*/  LDCU.64 UR4, c[0x0][0x380] ;  /* 0x00007000ff0477ac */ /* 0x000e220008000a00 */
[----:B------:R-:W-:Y:S01]  /*1770*/  IADD3 R5, PT, PT, R11, -R10, RZ ;  /* 0x8000000a0b057210 */ /* 0x000fe20007ffe0ff */
[----:B------:R-:W-:Y:S01]  /*1780*/  BSSY.RECONVERGENT B2, `(.L_x_141) ;  /* 0x000003b000027945 */ /* 0x000fe20003800200 */
[----:B------:R-:W-:Y:S02]  /*1790*/  IADD3 R3, P0, PT, R10, R20, RZ ;  /* 0x000000140a037210 */ /* 0x000fe40007f1e0ff */
[----:B------:R-:W-:Y:S02]  /*17a0*/  ISETP.GT.AND P1, PT, R5, 0x1800, PT ;  /* 0x000018000500780c */ /* 0x000fe40003f24270 */
[----:B------:R-:W-:Y:S02]  /*17b0*/  IADD3.X R6, PT, PT, RZ, RZ, RZ, P0, !PT ;  /* 0x000000ffff067210 */ /* 0x000fe400007fe4ff */
[----:B0-----:R-:W-:-:S04]  /*17c0*/  LEA R4, P0, R3, UR4, 0x2 ;  /* 0x0000000403047c11 */ /* 0x001fc8000f8010ff */
[----:B------:R-:W-:Y:S02]  /*17d0*/  LEA.HI.X R3, R3, UR5, R6, 0x2, P0 ;  /* 0x0000000503037c11 */ /* 0x000fe400080f1406 */
[----:B------:R-:W-:-:S04]  /*17e0*/  IADD3 R4, P0, PT, R4, 0x1000, RZ ;  /* 0x0000100004047810 */ /* 0x000fc80007f1e0ff */
[----:B------:R-:W-:Y:S02]  /*17f0*/  IADD3.X R5, PT, PT, RZ, R3, RZ, P0, !PT ;  /* 0x00000003ff057210 */ /* 0x000fe400007fe4ff */
[----:B------:R-:W-:Y:S02]  /*1800*/  PLOP3.LUT P0, PT, PT, PT, PT, 0x80, 0x8 ;  /* 0x000000000008781c */ /* 0x000fe40003f0f070 */
[----:B------:R-:W-:Y:S01]  /*1810*/  IADD3 R3, PT, PT, R10, R20, RZ ;  /* 0x000000140a037210 */ /* 0x000fe20007ffe0ff */
[----:B------:R-:W-:Y:S10]  /*1820*/  @!P1 BRA `(.L_x_142) ;  /* 0x0000000000c09947 */ /* 0x000ff40003800000 */
[----:B------:R-:W-:Y:S02]  /*1830*/  PLOP3.LUT P0, PT, PT, PT, PT, 0x8, 0x80 ;  /* 0x000000000080781c */ /* 0x000fe40003f0e170 */
[----:B------:R-:W-:-:S11]  /*1840*/  IADD3 R13, PT, PT, R11, -0x1800, RZ ;  /* 0xffffe8000b0d7810 */ /* 0x000fd60007ffe0ff */
.L_x_143:
        /* <DEDUP_REMOVED lines=46> */
.L_x_142:
[----:B------:R-:W-:Y:S05]  /*1b30*/  BSYNC.RECONVERGENT B2 ;  /* 0x0000000000027941 */ /* 0x000fea0003800200 */
.L_x_141:
        /* <DEDUP_REMOVED lines=31> */
.L_x_145:
[----:B------:R-:W-:Y:S05]  /*1d30*/  BSYNC.RECONVERGENT B2 ;  /* 0x0000000000027941 */ /* 0x000fea0003800200 */
.L_x_144:
        /* <DEDUP_REMOVED lines=9> */
[----:B----4-:R-:W-:-:S04]  /*1dd0*/  FADD R0, R0, R3 ;  /* 0x0000000300007221 */ /* 0x010fc80000000000 */
[----:B--2---:R-:W-:-:S04]  /*1de0*/  FADD R0, R0, R9 ;  /* 0x0000000900007221 */ /* 0x004fc80000000000 */
[----:B---3--:R-:W-:-:S07]  /*1df0*/  FADD R0, R0, R11 ;  /* 0x0000000b00007221 */ /* 0x008fce0000000000 */
.L_x_137:
[----:B------:R-:W-:Y:S05]  /*1e00*/  BSYNC.RECONVERGENT B1 ;  /* 0x0000000000017941 */ /* 0x000fea0003800200 */
.L_x_135:
        /* <DEDUP_REMOVED lines=32> */
[----:B---3--:R-:W0:Y:S04]  /*2010*/  LDS.128 R4, [UR4+0x10] ;  /* 0x00001004ff047984 */ /* 0x008e280008000c00 */
        /* <DEDUP_REMOVED lines=19> */
.L_x_118:
        /* <DEDUP_REMOVED lines=12> */
.L_x_148:
[----:B------:R-:W-:Y:S05]  /*2210*/  BSYNC.RECONVERGENT B1 ;  /* 0x0000000000017941 */ /* 0x000fea0003800200 */
.L_x_147:
        /* <DEDUP_REMOVED lines=16> */
.L_x_153:
        /* <DEDUP_REMOVED lines=9> */
.L_x_152:
[----:B------:R-:W-:Y:S05]  /*23b0*/  BSYNC.RECONVERGENT B2 ;  /* 0x0000000000027941 */ /* 0x000fea0003800200 */
.L_x_151:
        /* <DEDUP_REMOVED lines=8> */
.L_x_156:
        /* <DEDUP_REMOVED lines=43> */
.L_x_155:
[----:B------:R-:W-:Y:S05]  /*26f0*/  BSYNC.RECONVERGENT B2 ;  /* 0x0000000000027941 */ /* 0x000fea0003800200 */
.L_x_154:
        /* <DEDUP_REMOVED lines=26> */
.L_x_158:
[----:B------:R-:W-:Y:S05]  /*28a0*/  BSYNC.RECONVERGENT B2 ;  /* 0x0000000000027941 */ /* 0x000fea0003800200 */
.L_x_157:
        /* <DEDUP_REMOVED lines=12> */
.L_x_150:
[----:B------:R-:W-:Y:S05]  /*2970*/  BSYNC.RECONVERGENT B1 ;  /* 0x0000000000017941 */ /* 0x000fea0003800200 */
.L_x_149:
[----:B------:R-:W-:Y:S02]  /*2980*/  ISETP.GE.AND P0, PT, R3, 0x200, PT ;  /* 0x000002000300780c */ /* 0x000fe40003f06270 */
[----:B0----5:R-:W-:-:S11]  /*2990*/  MOV R5, R0 ;  /* 0x0000000000057202 */ /* 0x021fd60000000f00 */
[----:B------:R-:W-:Y:S05]  /*29a0*/  @!P0 BRA `(.L_x_159) ;  /* 0x0000000000d08947 */ /* 0x000fea0003800000 */
[----:B------:R-:W0:Y:S01]  /*29b0*/  S2R R7, SR_LANEID ;  /* 0x0000000000077919 */ /* 0x000e220000000000 */
[----:B------:R-:W1:Y:S02]  /*29c0*/  SHFL.DOWN PT, R0, R5, 0x1, 0x1f ;  /* 0x08201f0005007f89 */ /* 0x000e6400000e0000 */
[----:B-1----:R-:W-:Y:S01]  /*29d0*/  FADD R0, R0, R5 ;  /* 0x0000000500007221 */ /* 0x002fe20000000000 */
[C---:B0-----:R-:W-:Y:S02]  /*29e0*/  ISETP.GT.AND P0, PT, R7.reuse, 0x1e, PT ;  /* 0x0000001e0700780c */ /* 0x041fe40003f04270 */
[----:B------:R-:W-:Y:S02]  /*29f0*/  ISETP.NE.AND P1, PT, R7, RZ, PT ;  /* 0x000000ff0700720c */ /* 0x000fe40003f25270 */
[----:B------:R-:W-:Y:S02]  /*2a00*/  FSEL R0, R5, R0, P0 ;  /* 0x0000000005007208 */ /* 0x000fe40000000000 */
[----:B------:R-:W-:-:S03]  /*2a10*/  ISETP.GT.AND P0, PT, R7, 0x1d, PT ;  /* 0x0000001d0700780c */ /* 0x000fc60003f04270 */
[----:B------:R-:W0:Y:S06]  /*2a20*/  SHFL.DOWN PT, R3, R0, 0x2, 0x1f ;  /* 0x08401f0000037f89 */ /* 0x000e2c00000e0000 */
        /* <DEDUP_REMOVED lines=24> */
[----:B--2---:R-:W0:Y:S04]  /*2bb0*/  LDS.128 R4, [UR4+0x10] ;  /* 0x00001004ff047984 */ /* 0x004e280008000c00 */
        /* <DEDUP_REMOVED lines=19> */
.L_x_159:
[----:B------:R-:W0:Y:S01]  /*2cf0*/  S2R R4, SR_LANEID ;  /* 0x0000000000047919 */ /* 0x000e220000000000 */
[----:B------:R-:W-:-:S04]  /*2d00*/  LOP3.LUT R0, R2, 0x3e0, RZ, 0xc0, !PT ;  /* 0x000003e002007812 */ /* 0x000fc800078ec0ff */
[----:B------:R-:W-:Y:S02]  /*2d10*/  IADD3 R6, PT, PT, R0, 0x20, RZ ;  /* 0x0000002000067810 */ /* 0x000fe40007ffe0ff */
[----:B------:R-:W-:Y:S02]  /*2d20*/  LOP3.LUT R0, RZ, R0, RZ, 0x33, !PT ;  /* 0x00000000ff007212 */ /* 0x000fe400078e33ff */
[-C--:B------:R-:W-:Y:S02]  /*2d30*/  ISETP.GT.AND P0, PT, R6, R3.reuse, PT ;  /* 0x000000030600720c */ /* 0x080fe40003f04270 */
[----:B------:R-:W-:-:S04]  /*2d40*/  IADD3 R0, PT, PT, R0, R3, RZ ;  /* 0x0000000300007210 */ /* 0x000fc80007ffe0ff */
[----:B------:R-:W-:-:S05]  /*2d50*/  SEL R6, R0, 0x1f, P0 ;  /* 0x0000001f00067807 */ /* 0x000fca0000000000 */
[----:B------:R-:W1:Y:S01]  /*2d60*/  SHFL.DOWN PT, R0, R5, 0x1, R6 ;  /* 0x0820000005007989 */ /* 0x000e6200000e0006 */
[C---:B0-----:R-:W-:Y:S02]  /*2d70*/  ISETP.GE.AND P0, PT, R4.reuse, R6, PT ;  /* 0x000000060400720c */ /* 0x041fe40003f06270 */
[C---:B------:R-:W-:Y:S02]  /*2d80*/  IADD3 R7, PT, PT, R4.reuse, 0x2, RZ ;  /* 0x0000000204077810 */ /* 0x040fe40007ffe0ff */
[----:B------:R-:W-:-:S09]  /*2d90*/  ISETP.NE.AND P1, PT, R4, RZ, PT ;  /* 0x000000ff0400720c */ /* 0x000fd20003f25270 */
[----:B-1----:R-:W-:Y:S01]  /*2da0*/  @!P0 FADD R5, R0, R5 ;  /* 0x0000000500058221 */ /* 0x002fe20000000000 */
[-C--:B------:R-:W-:Y:S02]  /*2db0*/  ISETP.GT.AND P0, PT, R7, R6.reuse, PT ;  /* 0x000000060700720c */ /* 0x080fe40003f04270 */
[----:B------:R-:W-:Y:S01]  /*2dc0*/  IADD3 R7, PT, PT, R4, 0x4, RZ ;  /* 0x0000000404077810 */ /* 0x000fe20007ffe0ff */
[----:B------:R-:W0:Y:S01]  /*2dd0*/  @!P1 S2R R8, SR_CgaCtaId ;  /* 0x0000000000089919 */ /* 0x000e220000008800 */
        /* <DEDUP_REMOVED lines=31> */
[----:B-1----:R-:W1:Y:S04]  /*2fd0*/  LDS.128 R4, [UR4+0x20] ;  /* 0x00002004ff047984 */ /* 0x002e680008000c00 */
        /* <DEDUP_REMOVED lines=29> */
.L_x_146:
        /* <DEDUP_REMOVED lines=28> */
[----:B------:R-:W-:Y:S02]  /*3370*/  HFMA2 R11, -RZ, RZ, 0, 0.0078125 ;  /* 0x00002000ff0b7431 */ /* 0x000fe400000001ff */
        /* <DEDUP_REMOVED lines=11> */
.L_x_162:
[----:B------:R-:W-:-:S05]  /*3430*/  IMAD.WIDE R2, R11, 0x4, R4 ;  /* 0x000000040b027825 */ /* 0x000fca00078e0204 */
        /* <DEDUP_REMOVED lines=15> */
[----:B------:R0:W5:Y:S02]  /*3530*/  LDG.E.CONSTANT R18, desc[UR6][R2.64+0x7800] ;  /* 0x0078000602127981 */ /* 0x000164000c1e9900 */
[----:B0-----:R-:W-:-:S04]  /*3540*/  MOV R3, R7 ;  /* 0x0000000700037202 */ /* 0x001fc80000000f00 */
[----:B------:R-:W-:-:S04]  /*3550*/  IADD3 R2, PT, PT, -R11, R3, RZ ;  /* 0x000000030b027210 */ /* 0x000fc80007ffe1ff */
[----:B------:R-:W-:Y:S01]  /*3560*/  ISETP.GE.AND P0, PT, R2, 0x2000, PT ;  /* 0x000020000200780c */ /* 0x000fe20003f06270 */
        /* <DEDUP_REMOVED lines=17> */
[----:B------:R-:W-:-:S04]  /*3680*/  IADD3 R11, PT, PT, R11, 0x2000, RZ ;  /* 0x000020000b0b7810 */ /* 0x000fc80007ffe0ff */
[----:B------:R-:W-:-:S13]  /*3690*/  ISETP.GT.AND P0, PT, R11, R6, PT ;  /* 0x000000060b00720c */ /* 0x000fda0003f04270 */
[----:B------:R-:W-:Y:S05]  /*36a0*/  @!P0 BRA `(.L_x_162) ;  /* 0xfffffffc00608947 */ /* 0x000fea000383ffff */
.L_x_160:
        /* <DEDUP_REMOVED lines=20> */
.L_x_166:
        /* <DEDUP_REMOVED lines=8> */
.L_x_165:
[----:B------:R-:W-:Y:S05]  /*3870*/  BSYNC.RECONVERGENT B2 ;  /* 0x0000000000027941 */ /* 0x000fea0003800200 */
.L_x_164:
        /* <DEDUP_REMOVED lines=16> */
.L_x_169:
        /* <DEDUP_REMOVED lines=46> */
.L_x_168:
[----:B------:R-:W-:Y:S05]  /*3c60*/  BSYNC.RECONVERGENT B2 ;  /* 0x0000000000027941 */ /* 0x000fea0003800200 */
.L_x_167:
        /* <DEDUP_REMOVED lines=31> */
.L_x_171:
[----:B------:R-:W-:Y:S05]  /*3e60*/  BSYNC.RECONVERGENT B2 ;  /* 0x0000000000027941 */ /* 0x000fea0003800200 */
.L_x_170:
        /* <DEDUP_REMOVED lines=12> */
.L_x_163:
[----:B------:R-:W-:Y:S05]  /*3f30*/  BSYNC.RECONVERGENT B1 ;  /* 0x0000000000017941 */ /* 0x000fea0003800200 */
.L_x_161:
        /* <DEDUP_REMOVED lines=50> */
[----:B------:R-:W-:-:S07]  /*4260*/  FADD R0, R18, R19 ;  /* 0x0000001312007221 */ /* 0x000fce0000000000 */
.L_x_133:
[----:B------:R-:W-:Y:S05]  /*4270*/  BSYNC.RECONVERGENT B0 ;  /* 0x0000000000007941 */ /* 0x000fea0003800200 */
.L_x_117:
[----:B------:R-:W-:Y:S05]  /*4280*/  @P0 EXIT ;  /* 0x000000000000094d */ /* 0x000fea0003800000 */
[----:B0-23--:R-:W0:Y:S01]  /*4290*/  LDC.64 R2, c[0x0][0x388] ;  /* 0x0000e200ff027b82 */ /* 0x00de220000000a00 */
[----:B------:R-:W4:Y:S02]  /*42a0*/  LDCU UR4, c[0x0][0x398] ;  /* 0x00007300ff0477ac */ /* 0x000f240008000800 */
[----:B----4-:R-:W-:-:S05]  /*42b0*/  FADD R5, R0, UR4 ;  /* 0x0000000400057e21 */ /* 0x010fca0008000000 */
[----:B0-----:R-:W-:Y:S01]  /*42c0*/  STG.E desc[UR6][R2.64], R5 ;  /* 0x0000000502007986 */ /* 0x001fe2000c101906 */
[----:B------:R-:W-:Y:S05]  /*42d0*/  EXIT ;  /* 0x000000000000794d */ /* 0x000fea0003800000 */
.L_x_172:
        /* <DEDUP_REMOVED lines=10> */
.L_x_396:


//--------------------- .text._ZN3cub18CUB_300001_SM_10006detail6reduce18DeviceReduceKernelINS2_10policy_hubIfjN4cuda3std3__44plusIfEEE10Policy1000EN6thrust24THRUST_300001_SM_1000_NS10device_ptrIfEEjS9_fNS7_10__identityEEEvT0_PT3_T1_NS0_13GridEvenShareISK_EET2_T4_ --------------------------
	.section	.text._ZN3cub18CUB_300001_SM_10006detail6reduce18DeviceReduceKernelINS2_10policy_hubIfjN4cuda3std3__44plusIfEEE10Policy1000EN6thrust24THRUST_300001_SM_1000_NS10device_ptrIfEEjS9_fNS7_10__identityEEEvT0_PT3_T1_NS0_13GridEvenShareISK_EET2_T4_,"ax",@progbits
	.align	128
        .global         _ZN3cub18CUB_300001_SM_10006detail6reduce18DeviceReduceKernelINS2_10policy_hubIfjN4cuda3std3__44plusIfEEE10Policy1000EN6thrust24THRUST_300001_SM_1000_NS10device_ptrIfEEjS9_fNS7_10__identityEEEvT0_PT3_T1_NS0_13GridEvenShareISK_EET2_T4_
        .type           _ZN3cub18CUB_300001_SM_10006detail6reduce18DeviceReduceKernelINS2_10policy_hubIfjN4cuda3std3__44plusIfEEE10Policy1000EN6thrust24THRUST_300001_SM_1000_NS10device_ptrIfEEjS9_fNS7_10__identityEEEvT0_PT3_T1_NS0_13GridEvenShareISK_EET2_T4_,@function
        .size           _ZN3cub18CUB_300001_SM_10006detail6reduce18DeviceReduceKernelINS2_10policy_hubIfjN4cuda3std3__44plusIfEEE10Policy1000EN6thrust24THRUST_300001_SM_1000_NS10device_ptrIfEEjS9_fNS7_10__identityEEEvT0_PT3_T1_NS0_13GridEvenShareISK_EET2_T4_,(.L_x_397 - _ZN3cub18CUB_300001_SM_10006detail6reduce18DeviceReduceKernelINS2_10policy_hubIfjN4cuda3std3__44plusIfEEE10Policy1000EN6thrust24THRUST_300001_SM_1000_NS10device_ptrIfEEjS9_fNS7_10__identityEEEvT0_PT3_T1_NS0_13GridEvenShareISK_EET2_T4_)
        .other          _ZN3cub18CUB_300001_SM_10006detail6reduce18DeviceReduceKernelINS2_10policy_hubIfjN4cuda3std3__44plusIfEEE10Policy1000EN6thrust24THRUST_300001_SM_1000_NS10device_ptrIfEEjS9_fNS7_10__identityEEEvT0_PT3_T1_NS0_13GridEvenShareISK_EET2_T4_,@"STO_CUDA_ENTRY STV_DEFAULT"
_ZN3cub18CUB_300001_SM_10006detail6reduce18DeviceReduceKernelINS2_10policy_hubIfjN4cuda3std3__44plusIfEEE10Policy1000EN6thrust24THRUST_300001_SM_1000_NS10device_ptrIfEEjS9_fNS7_10__identityEEEvT0_PT3_T1_NS0_13GridEvenShareISK_EET2_T4_:
.text._ZN3cub18CUB_300001_SM_10006detail6reduce18DeviceReduceKernelINS2_10policy_hubIfjN4cuda3std3__44plusIfEEE10Policy1000EN6thrust24THRUST_300001_SM_1000_NS10device_ptrIfEEjS9_fNS7_10__identityEEEvT0_PT3_T1_NS0_13GridEvenShareISK_EET2_T4_:
[----:B------:R-:W-:Y:S01]  /*0000*/  LDC R1, c[0x0][0x37c] ;  /* 0x0000df00ff017b82 */ /* 0x000fe20000000800 */
[----:B------:R-:W0:Y:S07]  /*0010*/  S2R R3, SR_CTAID.X ;  /* 0x0000000000037919 */ /* 0x000e2e0000002500 */
[----:B------:R-:W1:Y:S01]  /*0020*/  LDC.64 R6, c[0x0][0x3a8] ;  /* 0x0000ea00ff067b82 */ /* 0x000e620000000a00 */
[----:B------:R-:W2:Y:S01]  /*0030*/  LDCU.64 UR6, c[0x0][0x358] ;  /* 0x00006b00ff0677ac */ /* 0x000ea20008000a00 */
[----:B------:R-:W-:Y:S01]  /*0040*/  BSSY.RECONVERGENT B0, `(.L_x_173) ;  /* 0x000027a000007945 */ /* 0x000fe20003800200 */
[----:B-1----:R-:W-:Y:S01]  /*0050*/  SHF.L.U32 R13, R7, 0xd, RZ ;  /* 0x0000000d070d7819 */ /* 0x002fe200000006ff */
[----:B0-----:R-:W-:-:S05]  /*0060*/  IMAD R0, R3, -0x2000, R6 ;  /* 0xffffe00003007824 */ /* 0x001fca00078e0206 */
[----:B------:R-:W-:-:S13]  /*0070*/  ISETP.GT.U32.AND P0, PT, R0, 0x1fff, PT ;  /* 0x00001fff0000780c */ /* 0x000fda0003f04070 */
[----:B--2---:R-:W-:Y:S05]  /*0080*/  @P0 BRA `(.L_x_174) ;  /* 0x0000001000d40947 */ /* 0x004fea0003800000 */
[----:B------:R-:W0:Y:S01]  /*0090*/  S2R R2, SR_TID.X ;  /* 0x0000000000027919 */ /* 0x000e220000002100 */
[----:B------:R-:W-:Y:S01]  /*00a0*/  BSSY.RECONVERGENT B1, `(.L_x_175) ;  /* 0x000000a000017945 */ /* 0x000fe20003800200 */
[----:B------:R-:W-:Y:S01]  /*00b0*/  HFMA2 R15, -RZ, RZ, 0, 0 ;  /* 0x00000000ff0f7431 */ /* 0x000fe200000001ff */
[----:B0-----:R-:W-:Y:S02]  /*00c0*/  ISETP.GE.U32.AND P0, PT, R2, R0, PT ;  /* 0x000000000200720c */ /* 0x001fe40003f06070 */
[----:B------:R-:W-:-:S11]  /*00d0*/  MOV R4, R2 ;  /* 0x0000000200047202 */ /* 0x000fd60000000f00 */
[----:B------:R-:W-:Y:S05]  /*00e0*/  @P0 BRA `(.L_x_176) ;  /* 0x0000000000140947 */ /* 0x000fea0003800000 */
[----:B------:R-:W0:Y:S01]  /*00f0*/  LDC.64 R8, c[0x0][0x380] ;  /* 0x0000e000ff087b82 */ /* 0x000e220000000a00 */
[----:B------:R-:W-:-:S05]  /*0100*/  LEA R5, R3, R2, 0xd ;  /* 0x0000000203057211 */ /* 0x000fca00078e68ff */
[----:B0-----:R-:W-:-:S05]  /*0110*/  IMAD.WIDE.U32 R8, R5, 0x4, R8 ;  /* 0x0000000405087825 */ /* 0x001fca00078e0008 */
[----:B------:R0:W5:Y:S01]  /*0120*/  LDG.E R15, desc[UR6][R8.64] ;  /* 0x00000006080f7981 */ /* 0x000162000c1e1900 */
[----:B------:R-:W-:-:S07]  /*0130*/  IADD3 R4, PT, PT, R2, 0x200, RZ ;  /* 0x0000020002047810 */ /* 0x000fce0007ffe0ff */
.L_x_176:
[----:B------:R-:W-:Y:S05]  /*0140*/  BSYNC.RECONVERGENT B1 ;  /* 0x0000000000017941 */ /* 0x000fea0003800200 */
.L_x_175:
[----:B------:R-:W-:Y:S01]  /*0150*/  ISETP.GE.U32.AND P0, PT, R4, R0, PT ;  /* 0x000000000400720c */ /* 0x000fe20003f06070 */
[----:B------:R-:W-:-:S12]  /*0160*/  BSSY.RECONVERGENT B1, `(.L_x_177) ;  /* 0x00000a5000017945 */ /* 0x000fd80003800200 */
[----:B------:R-:W-:Y:S05]  /*0170*/  @P0 BRA `(.L_x_178) ;  /* 0x00000008008c0947 */ /* 0x000fea0003800000 */
[----:B------:R-:W-:Y:S01]  /*0180*/  LOP3.LUT R5, RZ, R4, RZ, 0x33, !PT ;  /* 0x00000004ff057212 */ /* 0x000fe200078e33ff */
[----:B------:R-:W-:Y:S03]  /*0190*/  BSSY.RECONVERGENT B2, `(.L_x_179) ;  /* 0x0000053000027945 */ /* 0x000fe60003800200 */
[----:B------:R-:W-:-:S05]  /*01a0*/  IADD3 R6, PT, PT, R5, R6, RZ ;  /* 0x0000000605067210 */ /* 0x000fca0007ffe0ff */
[----:B------:R-:W-:-:S05]  /*01b0*/  IMAD R6, R3, -0x2000, R6 ;  /* 0xffffe00003067824 */ /* 0x000fca00078e0206 */
[C---:B------:R-:W-:Y:S02]  /*01c0*/  ISETP.GE.U32.AND P0, PT, R6.reuse, 0x1e00, PT ;  /* 0x00001e000600780c */ /* 0x040fe40003f06070 */
[----:B------:R-:W-:-:S04]  /*01d0*/  LEA.HI R5, R6, 0x1, RZ, 0x17 ;  /* 0x0000000106057811 */ /* 0x000fc800078fb8ff */
[----:B------:R-:W-:-:S07]  /*01e0*/  LOP3.LUT R6, R5, 0xf, RZ, 0xc0, !PT ;  /* 0x0000000f05067812 */ /* 0x000fce00078ec0ff */
[----:B------:R-:W-:Y:S05]  /*01f0*/  @!P0 BRA `(.L_x_180) ;  /* 0x0000000400308947 */ /* 0x000fea0003800000 */
[----:B------:R-:W-:Y:S01]  /*0200*/  LOP3.LUT R10, R5, 0xfffff0, RZ, 0xc0, !PT ;  /* 0x00fffff0050a7812 */ /* 0x000fe200078ec0ff */
[----:B------:R-:W-:Y:S01]  /*0210*/  BSSY.RECONVERGENT B3, `(.L_x_181) ;  /* 0x0000049000037945 */ /* 0x000fe20003800200 */
[----:B0-----:R-:W-:Y:S02]  /*0220*/  LOP3.LUT R9, R4, 0x1000, RZ, 0xfc, !PT ;  /* 0x0000100004097812 */ /* 0x001fe400078efcff */
[----:B------:R-:W-:Y:S02]  /*0230*/  LEA R4, R3, R4, 0xd ;  /* 0x0000000403047211 */ /* 0x000fe400078e68ff */
[----:B------:R-:W-:-:S07]  /*0240*/  IADD3 R10, PT, PT, -R10, RZ, RZ ;  /* 0x000000ff0a0a7210 */ /* 0x000fce0007ffe1ff */
.L_x_182:
[----:B------:R-:W0:Y:S02]  /*0250*/  LDC.64 R12, c[0x0][0x380] ;  /* 0x0000e000ff0c7b82 */ /* 0x000e240000000a00 */
[----:B0-----:R-:W-:-:S05]  /*0260*/  IMAD.WIDE.U32 R22, R4, 0x4, R12 ;  /* 0x0000000404167825 */ /* 0x001fca00078e000c */
[----:B------:R0:W2:Y:S01]  /*0270*/  LDG.E R8, desc[UR6][R22.64] ;  /* 0x0000000616087981 */ /* 0x0000a2000c1e1900 */
[C---:B------:R-:W-:Y:S02]  /*0280*/  IADD3 R25, PT, PT, R4.reuse, 0x200, RZ ;  /* 0x0000020004197810 */ /* 0x040fe40007ffe0ff */
[C---:B------:R-:W-:Y:S02]  /*0290*/  IADD3 R21, PT, PT, R4.reuse, 0x400, RZ ;  /* 0x0000040004157810 */ /* 0x040fe40007ffe0ff */
[C---:B------:R-:W-:Y:S01]  /*02a0*/  IADD3 R17, PT, PT, R4.reuse, 0x600, RZ ;  /* 0x0000060004117810 */ /* 0x040fe20007ffe0ff */
[----:B------:R-:W-:Y:S01]  /*02b0*/  IMAD.WIDE.U32 R24, R25, 0x4, R12 ;  /* 0x0000000419187825 */ /* 0x000fe200078e000c */
[----:B------:R-:W-:-:S03]  /*02c0*/  IADD3 R19, PT, PT, R4, 0x800, RZ ;  /* 0x0000080004137810 */ /* 0x000fc60007ffe0ff */
[--C-:B------:R-:W-:Y:S01]  /*02d0*/  IMAD.WIDE.U32 R20, R21, 0x4, R12.reuse ;  /* 0x0000000415147825 */ /* 0x100fe200078e000c */
[----:B------:R-:W3:Y:S01]  /*02e0*/  LDG.E R7, desc[UR6][R24.64] ;  /* 0x0000000618077981 */ /* 0x000ee2000c1e1900 */
[C---:B------:R-:W-:Y:S02]  /*02f0*/  IADD3 R11, PT, PT, R4.reuse, 0xa00, RZ ;  /* 0x00000a00040b7810 */ /* 0x040fe40007ffe0ff */
[--C-:B------:R-:W-:Y:S01]  /*0300*/  IMAD.WIDE.U32 R16, R17, 0x4, R12.reuse ;  /* 0x0000000411107825 */ /* 0x100fe200078e000c */
[----:B------:R1:W4:Y:S01]  /*0310*/  LDG.E R29, desc[UR6][R20.64] ;  /* 0x00000006141d7981 */ /* 0x000322000c1e1900 */
[C---:B------:R-:W-:Y:S02]  /*0320*/  IADD3 R14, PT, PT, R4.reuse, 0xc00, RZ ;  /* 0x00000c00040e7810 */ /* 0x040fe40007ffe0ff */
[--C-:B------:R-:W-:Y:S01]  /*0330*/  IMAD.WIDE.U32 R18, R19, 0x4, R12.reuse ;  /* 0x0000000413127825 */ /* 0x100fe200078e000c */
[----:B------:R1:W4:Y:S03]  /*0340*/  LDG.E R28, desc[UR6][R16.64] ;  /* 0x00000006101c7981 */ /* 0x000326000c1e1900 */
[----:B0-----:R-:W-:Y:S01]  /*0350*/  IMAD.WIDE.U32 R22, R11, 0x4, R12 ;  /* 0x000000040b167825 */ /* 0x001fe200078e000c */
[----:B------:R-:W4:Y:S01]  /*0360*/  LDG.E R27, desc[UR6][R18.64] ;  /* 0x00000006121b7981 */ /* 0x000f22000c1e1900 */
[----:B------:R-:W-:-:S02]  /*0370*/  IADD3 R11, PT, PT, R4, 0xe00, RZ ;  /* 0x00000e00040b7810 */ /* 0x000fc40007ffe0ff */
[--C-:B-1----:R-:W-:Y:S01]  /*0380*/  IMAD.WIDE.U32 R20, R14, 0x4, R12.reuse ;  /* 0x000000040e147825 */ /* 0x102fe200078e000c */
[----:B------:R0:W4:Y:S01]  /*0390*/  LDG.E R26, desc[UR6][R22.64] ;  /* 0x00000006161a7981 */ /* 0x000122000c1e1900 */
[C---:B------:R-:W-:Y:S02]  /*03a0*/  IADD3 R14, PT, PT, R4.reuse, 0x1000, RZ ;  /* 0x00001000040e7810 */ /* 0x040fe40007ffe0ff */
[C---:B------:R-:W-:Y:S01]  /*03b0*/  IADD3 R24, PT, PT, R4.reuse, 0x1200, RZ ;  /* 0x0000120004187810 */ /* 0x040fe20007ffe0ff */
[--C-:B------:R-:W-:Y:S01]  /*03c0*/  IMAD.WIDE.U32 R16, R11, 0x4, R12.reuse ;  /* 0x000000040b107825 */ /* 0x100fe200078e000c */
[----:B------:R1:W4:Y:S01]  /*03d0*/  LDG.E R25, desc[UR6][R20.64] ;  /* 0x0000000614197981 */ /* 0x000322000c1e1900 */
[----:B------:R-:W-:Y:S02]  /*03e0*/  IADD3 R11, PT, PT, R4, 0x1400, RZ ;  /* 0x00001400040b7810 */ /* 0x000fe40007ffe0ff */
[--C-:B0-----:R-:W-:Y:S02]  /*03f0*/  IMAD.WIDE.U32 R22, R24, 0x4, R12.reuse ;  /* 0x0000000418167825 */ /* 0x101fe400078e000c */
[----:B------:R0:W4:Y:S02]  /*0400*/  LDG.E R24, desc[UR6][R16.64] ;  /* 0x0000000610187981 */ /* 0x000124000c1e1900 */
[--C-:B-1----:R-:W-:Y:S01]  /*0410*/  IMAD.WIDE.U32 R20, R14, 0x4, R12.reuse ;  /* 0x000000040e147825 */ /* 0x102fe200078e000c */
[C---:B------:R-:W-:Y:S01]  /*0420*/  IADD3 R14, PT, PT, R4.reuse, 0x1600, RZ ;  /* 0x00001600040e7810 */ /* 0x040fe20007ffe0ff */
[----:B------:R1:W4:Y:S04]  /*0430*/  LDG.E R18, desc[UR6][R22.64] ;  /* 0x0000000616127981 */ /* 0x000328000c1e1900 */
[----:B------:R1:W4:Y:S01]  /*0440*/  LDG.E R19, desc[UR6][R20.64] ;  /* 0x0000000614137981 */ /* 0x000322000c1e1900 */
[----:B0-----:R-:W-:Y:S01]  /*0450*/  IMAD.WIDE.U32 R16, R11, 0x4, R12 ;  /* 0x000000040b107825 */ /* 0x001fe200078e000c */
[----:B-1----:R-:W-:-:S04]  /*0460*/  IADD3 R23, PT, PT, R4, 0x1800, RZ ;  /* 0x0000180004177810 */ /* 0x002fc80007ffe0ff */
[----:B------:R0:W4:Y:S01]  /*0470*/  LDG.E R11, desc[UR6][R16.64] ;  /* 0x00000006100b7981 */ /* 0x000122000c1e1900 */
[C---:B------:R-:W-:Y:S01]  /*0480*/  IADD3 R21, PT, PT, R4.reuse, 0x1a00, RZ ;  /* 0x00001a0004157810 */ /* 0x040fe20007ffe0ff */
[----:B0-----:R-:W-:Y:S01]  /*0490*/  IMAD.WIDE.U32 R16, R23, 0x4, R12 ;  /* 0x0000000417107825 */ /* 0x001fe200078e000c */
[----:B------:R-:W-:-:S03]  /*04a0*/  IADD3 R23, PT, PT, R4, 0x1c00, RZ ;  /* 0x00001c0004177810 */ /* 0x000fc60007ffe0ff */
[--C-:B------:R-:W-:Y:S02]  /*04b0*/  IMAD.WIDE.U32 R20, R21, 0x4, R12.reuse ;  /* 0x0000000415147825 */ /* 0x100fe400078e000c */
[----:B------:R-:W4:Y:S02]  /*04c0*/  LDG.E R16, desc[UR6][R16.64] ;  /* 0x0000000610107981 */ /* 0x000f24000c1e1900 */
[----:B------:R-:W-:Y:S02]  /*04d0*/  IMAD.WIDE.U32 R22, R23, 0x4, R12 ;  /* 0x0000000417167825 */ /* 0x000fe400078e000c */
[----:B------:R-:W4:Y:S04]  /*04e0*/  LDG.E R20, desc[UR6][R20.64] ;  /* 0x0000000614147981 */ /* 0x000f28000c1e1900 */
[----:B------:R-:W4:Y:S01]  /*04f0*/  LDG.E R22, desc[UR6][R22.64] ;  /* 0x0000000616167981 */ /* 0x000f22000c1e1900 */
[----:B--2--5:R-:W-:Y:S01]  /*0500*/  FADD R8, R8, R15 ;  /* 0x0000000f08087221 */ /* 0x024fe20000000000 */
[----:B------:R-:W-:-:S06]  /*0510*/  IMAD.WIDE.U32 R14, R14, 0x4, R12 ;  /* 0x000000040e0e7825 */ /* 0x000fcc00078e000c */
[----:B------:R0:W2:Y:S02]  /*0520*/  LDG.E R14, desc[UR6][R14.64] ;  /* 0x000000060e0e7981 */ /* 0x0000a4000c1e1900 */
[----:B0-----:R-:W-:-:S05]  /*0530*/  IADD3 R15, PT, PT, R4, 0x1e00, RZ ;  /* 0x00001e00040f7810 */ /* 0x001fca0007ffe0ff */
[----:B------:R-:W-:-:S06]  /*0540*/  IMAD.WIDE.U32 R12, R15, 0x4, R12 ;  /* 0x000000040f0c7825 */ /* 0x000fcc00078e000c */
[----:B------:R-:W2:Y:S01]  /*0550*/  LDG.E R12, desc[UR6][R12.64] ;  /* 0x000000060c0c7981 */ /* 0x000ea2000c1e1900 */
        /* <DEDUP_REMOVED lines=8> */
[----:B------:R-:W-:Y:S01]  /*05e0*/  FADD R18, R19, R18 ;  /* 0x0000001213127221 */ /* 0x000fe20000000000 */
[----:B------:R-:W-:-:S03]  /*05f0*/  IADD3 R10, PT, PT, R10, 0x10, RZ ;  /* 0x000000100a0a7810 */ /* 0x000fc60007ffe0ff */
[----:B------:R-:W-:Y:S01]  /*0600*/  FADD R11, R18, R11 ;  /* 0x0000000b120b7221 */ /* 0x000fe20000000000 */
[----:B------:R-:W-:Y:S02]  /*0610*/  ISETP.NE.AND P0, PT, R10, RZ, PT ;  /* 0x000000ff0a00720c */ /* 0x000fe40003f05270 */
[----:B------:R-:W-:Y:S02]  /*0620*/  IADD3 R9, PT, PT, R9, 0x2000, RZ ;  /* 0x0000200009097810 */ /* 0x000fe40007ffe0ff */
[----:B------:R-:W-:Y:S01]  /*0630*/  IADD3 R4, PT, PT, R4, 0x2000, RZ ;  /* 0x0000200004047810 */ /* 0x000fe20007ffe0ff */
[----:B--2---:R-:W-:-:S04]  /*0640*/  FADD R11, R11, R14 ;  /* 0x0000000e0b0b7221 */ /* 0x004fc80000000000 */
[----:B------:R-:W-:-:S04]  /*0650*/  FADD R11, R11, R16 ;  /* 0x000000100b0b7221 */ /* 0x000fc80000000000 */
[----:B------:R-:W-:-:S04]  /*0660*/  FADD R11, R11, R20 ;  /* 0x000000140b0b7221 */ /* 0x000fc80000000000 */
[----:B------:R-:W-:-:S04]  /*0670*/  FADD R11, R11, R22 ;  /* 0x000000160b0b7221 */ /* 0x000fc80000000000 */
[----:B------:R-:W-:Y:S01]  /*0680*/  FADD R15, R11, R12 ;  /* 0x0000000c0b0f7221 */ /* 0x000fe20000000000 */
[----:B------:R-:W-:Y:S06]  /*0690*/  @P0 BRA `(.L_x_182) ;  /* 0xfffffff800ec0947 */ /* 0x000fec000383ffff */
[----:B------:R-:W-:Y:S05]  /*06a0*/  BSYNC.RECONVERGENT B3 ;  /* 0x0000000000037941 */ /* 0x000fea0003800200 */
.L_x_181:
[----:B------:R-:W-:-:S07]  /*06b0*/  IADD3 R4, PT, PT, R9, -0x1000, RZ ;  /* 0xfffff00009047810 */ /* 0x000fce0007ffe0ff */
.L_x_180:
[----:B------:R-:W-:Y:S05]  /*06c0*/  BSYNC.RECONVERGENT B2 ;  /* 0x0000000000027941 */ /* 0x000fea0003800200 */
.L_x_179:
[----:B------:R-:W-:-:S13]  /*06d0*/  ISETP.NE.AND P0, PT, R6, RZ, PT ;  /* 0x000000ff0600720c */ /* 0x000fda0003f05270 */
[----:B------:R-:W-:Y:S05]  /*06e0*/  @!P0 BRA `(.L_x_178) ;  /* 0x0000000400308947 */ /* 0x000fea0003800000 */
[----:B------:R-:W-:Y:S01]  /*06f0*/  ISETP.GE.U32.AND P0, PT, R6, 0x8, PT ;  /* 0x000000080600780c */ /* 0x000fe20003f06070 */
[----:B------:R-:W-:Y:S01]  /*0700*/  BSSY.RECONVERGENT B2, `(.L_x_183) ;  /* 0x0000026000027945 */ /* 0x000fe20003800200 */
[----:B------:R-:W-:-:S04]  /*0710*/  LOP3.LUT R22, R5, 0x7, RZ, 0xc0, !PT ;  /* 0x0000000705167812 */ /* 0x000fc800078ec0ff */
[----:B------:R-:W-:-:S07]  /*0720*/  ISETP.NE.AND P1, PT, R22, RZ, PT ;  /* 0x000000ff1600720c */ /* 0x000fce0003f25270 */
[----:B------:R-:W-:Y:S06]  /*0730*/  @!P0 BRA `(.L_x_184) ;  /* 0x0000000000888947 */ /* 0x000fec0003800000 */
[----:B------:R-:W1:Y:S01]  /*0740*/  LDC.64 R6, c[0x0][0x380] ;  /* 0x0000e000ff067b82 */ /* 0x000e620000000a00 */
[----:B------:R-:W-:-:S04]  /*0750*/  LEA R19, R3, R4, 0xd ;  /* 0x0000000403137211 */ /* 0x000fc800078e68ff */
[C---:B------:R-:W-:Y:S02]  /*0760*/  IADD3 R17, PT, PT, R19.reuse, 0x200, RZ ;  /* 0x0000020013117810 */ /* 0x040fe40007ffe0ff */
[C---:B------:R-:W-:Y:S02]  /*0770*/  IADD3 R21, PT, PT, R19.reuse, 0x400, RZ ;  /* 0x0000040013157810 */ /* 0x040fe40007ffe0ff */
[C---:B------:R-:W-:Y:S02]  /*0780*/  IADD3 R13, PT, PT, R19.reuse, 0x600, RZ ;  /* 0x00000600130d7810 */ /* 0x040fe40007ffe0ff */
[C---:B0-----:R-:W-:Y:S01]  /*0790*/  IADD3 R9, PT, PT, R19.reuse, 0x800, RZ ;  /* 0x0000080013097810 */ /* 0x041fe20007ffe0ff */
[----:B-1----:R-:W-:-:S04]  /*07a0*/  IMAD.WIDE.U32 R10, R19, 0x4, R6 ;  /* 0x00000004130a7825 */ /* 0x002fc800078e0006 */
[--C-:B------:R-:W-:Y:S01]  /*07b0*/  IMAD.WIDE.U32 R16, R17, 0x4, R6.reuse ;  /* 0x0000000411107825 */ /* 0x100fe200078e0006 */
[----:B------:R0:W2:Y:S03]  /*07c0*/  LDG.E R14, desc[UR6][R10.64] ;  /* 0x000000060a0e7981 */ /* 0x0000a6000c1e1900 */
[--C-:B------:R-:W-:Y:S01]  /*07d0*/  IMAD.WIDE.U32 R20, R21, 0x4, R6.reuse ;  /* 0x0000000415147825 */ /* 0x100fe200078e0006 */
[----:B------:R1:W3:Y:S03]  /*07e0*/  LDG.E R18, desc[UR6][R16.64] ;  /* 0x0000000610127981 */ /* 0x0002e6000c1e1900 */
[--C-:B------:R-:W-:Y:S01]  /*07f0*/  IMAD.WIDE.U32 R12, R13, 0x4, R6.reuse ;  /* 0x000000040d0c7825 */ /* 0x100fe200078e0006 */
[----:B------:R-:W-:Y:S01]  /*0800*/  IADD3 R23, PT, PT, R19, 0xa00, RZ ;  /* 0x00000a0013177810 */ /* 0x000fe20007ffe0ff */
[----:B------:R-:W4:Y:S02]  /*0810*/  LDG.E R20, desc[UR6][R20.64] ;  /* 0x0000000614147981 */ /* 0x000f24000c1e1900 */
[--C-:B------:R-:W-:Y:S01]  /*0820*/  IMAD.WIDE.U32 R8, R9, 0x4, R6.reuse ;  /* 0x0000000409087825 */ /* 0x100fe200078e0006 */
[----:B------:R-:W-:Y:S01]  /*0830*/  IADD3 R25, PT, PT, R19, 0xc00, RZ ;  /* 0x00000c0013197810 */ /* 0x000fe20007ffe0ff */
[----:B------:R-:W4:Y:S02]  /*0840*/  LDG.E R12, desc[UR6][R12.64] ;  /* 0x000000060c0c7981 */ /* 0x000f24000c1e1900 */
[--C-:B0-----:R-:W-:Y:S01]  /*0850*/  IMAD.WIDE.U32 R10, R23, 0x4, R6.reuse ;  /* 0x00000004170a7825 */ /* 0x101fe200078e0006 */
[----:B------:R-:W-:Y:S01]  /*0860*/  IADD3 R19, PT, PT, R19, 0xe00, RZ ;  /* 0x00000e0013137810 */ /* 0x000fe20007ffe0ff */
[----:B------:R-:W4:Y:S02]  /*0870*/  LDG.E R8, desc[UR6][R8.64] ;  /* 0x0000000608087981 */ /* 0x000f24000c1e1900 */
[----:B-1----:R-:W-:-:S02]  /*0880*/  IMAD.WIDE.U32 R16, R25, 0x4, R6 ;  /* 0x0000000419107825 */ /* 0x002fc400078e0006 */
[----:B------:R-:W4:Y:S02]  /*0890*/  LDG.E R11, desc[UR6][R10.64] ;  /* 0x000000060a0b7981 */ /* 0x000f24000c1e1900 */
[----:B------:R-:W-:Y:S02]  /*08a0*/  IMAD.WIDE.U32 R6, R19, 0x4, R6 ;  /* 0x0000000413067825 */ /* 0x000fe400078e0006 */
[----:B------:R-:W4:Y:S04]  /*08b0*/  LDG.E R17, desc[UR6][R16.64] ;  /* 0x0000000610117981 */ /* 0x000f28000c1e1900 */
[----:B------:R-:W4:Y:S01]  /*08c0*/  LDG.E R7, desc[UR6][R6.64] ;  /* 0x0000000606077981 */ /* 0x000f22000c1e1900 */
        /* <DEDUP_REMOVED lines=9> */
.L_x_184:
[----:B------:R-:W-:Y:S05]  /*0960*/  BSYNC.RECONVERGENT B2 ;  /* 0x0000000000027941 */ /* 0x000fea0003800200 */
.L_x_183:
[----:B------:R-:W-:Y:S05]  /*0970*/  @!P1 BRA `(.L_x_178) ;  /* 0x00000000008c9947 */ /* 0x000fea0003800000 */
[----:B------:R-:W-:Y:S01]  /*0980*/  ISETP.GE.U32.AND P0, PT, R22, 0x4, PT ;  /* 0x000000041600780c */ /* 0x000fe20003f06070 */
[----:B------:R-:W-:Y:S01]  /*0990*/  BSSY.RECONVERGENT B2, `(.L_x_185) ;  /* 0x0000016000027945 */ /* 0x000fe20003800200 */
[----:B------:R-:W-:-:S04]  /*09a0*/  LOP3.LUT R5, R5, 0x3, RZ, 0xc0, !PT ;  /* 0x0000000305057812 */ /* 0x000fc800078ec0ff */
[----:B------:R-:W-:-:S07]  /*09b0*/  ISETP.NE.AND P1, PT, R5, RZ, PT ;  /* 0x000000ff0500720c */ /* 0x000fce0003f25270 */
[----:B------:R-:W-:Y:S06]  /*09c0*/  @!P0 BRA `(.L_x_186) ;  /* 0x0000000000488947 */ /* 0x000fec0003800000 */
[----:B------:R-:W0:Y:S01]  /*09d0*/  LDC.64 R6, c[0x0][0x380] ;  /* 0x0000e000ff067b82 */ /* 0x000e220000000a00 */
[----:B------:R-:W-:-:S04]  /*09e0*/  LEA R13, R3, R4, 0xd ;  /* 0x00000004030d7211 */ /* 0x000fc800078e68ff */
[C---:B------:R-:W-:Y:S02]  /*09f0*/  IADD3 R11, PT, PT, R13.reuse, 0x200, RZ ;  /* 0x000002000d0b7810 */ /* 0x040fe40007ffe0ff */
[C---:B------:R-:W-:Y:S02]  /*0a00*/  IADD3 R17, PT, PT, R13.reuse, 0x400, RZ ;  /* 0x000004000d117810 */ /* 0x040fe40007ffe0ff */
[C---:B------:R-:W-:Y:S01]  /*0a10*/  IADD3 R19, PT, PT, R13.reuse, 0x600, RZ ;  /* 0x000006000d137810 */ /* 0x040fe20007ffe0ff */
[----:B0-----:R-:W-:-:S04]  /*0a20*/  IMAD.WIDE.U32 R8, R13, 0x4, R6 ;  /* 0x000000040d087825 */ /* 0x001fc800078e0006 */
[--C-:B------:R-:W-:Y:S02]  /*0a30*/  IMAD.WIDE.U32 R10, R11, 0x4, R6.reuse ;  /* 0x000000040b0a7825 */ /* 0x100fe400078e0006 */
[----:B------:R-:W2:Y:S02]  /*0a40*/  LDG.E R8, desc[UR6][R8.64] ;  /* 0x0000000608087981 */ /* 0x000ea4000c1e1900 */
[--C-:B------:R-:W-:Y:S02]  /*0a50*/  IMAD.WIDE.U32 R12, R17, 0x4, R6.reuse ;  /* 0x00000004110c7825 */ /* 0x100fe400078e0006 */
[----:B------:R-:W3:Y:S02]  /*0a60*/  LDG.E R10, desc[UR6][R10.64] ;  /* 0x000000060a0a7981 */ /* 0x000ee4000c1e1900 */
[----:B------:R-:W-:Y:S02]  /*0a70*/  IMAD.WIDE.U32 R6, R19, 0x4, R6 ;  /* 0x0000000413067825 */ /* 0x000fe400078e0006 */
[----:B------:R-:W4:Y:S04]  /*0a80*/  LDG.E R12, desc[UR6][R12.64] ;  /* 0x000000060c0c7981 */ /* 0x000f28000c1e1900 */
[----:B------:R-:W4:Y:S01]  /*0a90*/  LDG.E R6, desc[UR6][R6.64] ;  /* 0x0000000606067981 */ /* 0x000f22000c1e1900 */
[----:B------:R-:W-:Y:S01]  /*0aa0*/  IADD3 R4, PT, PT, R4, 0x800, RZ ;  /* 0x0000080004047810 */ /* 0x000fe20007ffe0ff */
[----:B--2--5:R-:W-:-:S04]  /*0ab0*/  FADD R15, R15, R8 ;  /* 0x000000080f0f7221 */ /* 0x024fc80000000000 */
[----:B---3--:R-:W-:-:S04]  /*0ac0*/  FADD R15, R15, R10 ;  /* 0x0000000a0f0f7221 */ /* 0x008fc80000000000 */
[----:B----4-:R-:W-:-:S04]  /*0ad0*/  FADD R15, R15, R12 ;  /* 0x0000000c0f0f7221 */ /* 0x010fc80000000000 */
[----:B------:R-:W-:-:S07]  /*0ae0*/  FADD R15, R15, R6 ;  /* 0x000000060f0f7221 */ /* 0x000fce0000000000 */
.L_x_186:
[----:B------:R-:W-:Y:S05]  /*0af0*/  BSYNC.RECONVERGENT B2 ;  /* 0x0000000000027941 */ /* 0x000fea0003800200 */
.L_x_185:
[----:B------:R-:W-:Y:S05]  /*0b00*/  @!P1 BRA `(.L_x_178) ;  /* 0x0000000000289947 */ /* 0x000fea0003800000 */
[----:B------:R-:W1:Y:S01]  /*0b10*/  LDC.64 R6, c[0x0][0x380] ;  /* 0x0000e000ff067b82 */ /* 0x000e620000000a00 */
[----:B0-----:R-:W-:Y:S02]  /*0b20*/  LEA R9, R3, R4, 0xd ;  /* 0x0000000403097211 */ /* 0x001fe400078e68ff */
[----:B------:R-:W-:-:S07]  /*0b30*/  IADD3 R8, PT, PT, -R5, RZ, RZ ;  /* 0x000000ff05087210 */ /* 0x000fce0007ffe1ff */
.L_x_187:
[----:B-1----:R-:W-:-:S06]  /*0b40*/  IMAD.WIDE.U32 R4, R9, 0x4, R6 ;  /* 0x0000000409047825 */ /* 0x002fcc00078e0006 */
[----:B------:R-:W2:Y:S01]  /*0b50*/  LDG.E R4, desc[UR6][R4.64] ;  /* 0x0000000604047981 */ /* 0x000ea2000c1e1900 */
[----:B------:R-:W-:Y:S02]  /*0b60*/  IADD3 R8, PT, PT, R8, 0x1, RZ ;  /* 0x0000000108087810 */ /* 0x000fe40007ffe0ff */
[----:B------:R-:W-:Y:S02]  /*0b70*/  IADD3 R9, PT, PT, R9, 0x200, RZ ;  /* 0x0000020009097810 */ /* 0x000fe40007ffe0ff */
[----:B------:R-:W-:Y:S01]  /*0b80*/  ISETP.NE.AND P0, PT, R8, RZ, PT ;  /* 0x000000ff0800720c */ /* 0x000fe20003f05270 */
[----:B--2--5:R-:W-:-:S12]  /*0b90*/  FADD R15, R4, R15 ;  /* 0x0000000f040f7221 */ /* 0x024fd80000000000 */
[----:B------:R-:W-:Y:S05]  /*0ba0*/  @P0 BRA `(.L_x_187) ;  /* 0xfffffffc00e40947 */ /* 0x000fea000383ffff */
.L_x_178:
[----:B------:R-:W-:Y:S05]  /*0bb0*/  BSYNC.RECONVERGENT B1 ;  /* 0x0000000000017941 */ /* 0x000fea0003800200 */
.L_x_177:
[----:B------:R-:W-:-:S13]  /*0bc0*/  ISETP.GE.U32.AND P0, PT, R0, 0x200, PT ;  /* 0x000002000000780c */ /* 0x000fda0003f06070 */
[----:B------:R-:W-:Y:S05]  /*0bd0*/  @!P0 BRA `(.L_x_188) ;  /* 0x0000000000d08947 */ /* 0x000fea0003800000 */
[----:B0-----:R-:W0:Y:S01]  /*0be0*/  S2R R8, SR_LANEID ;  /* 0x0000000000087919 */ /* 0x001e220000000000 */
[----:B-----5:R-:W1:Y:S02]  /*0bf0*/  SHFL.DOWN PT, R0, R15, 0x1, 0x1f ;  /* 0x08201f000f007f89 */ /* 0x020e6400000e0000 */
[----:B-1----:R-:W-:Y:S01]  /*0c00*/  FADD R0, R0, R15 ;  /* 0x0000000f00007221 */ /* 0x002fe20000000000 */
[C---:B0-----:R-:W-:Y:S02]  /*0c10*/  ISETP.GT.AND P0, PT, R8.reuse, 0x1e, PT ;  /* 0x0000001e0800780c */ /* 0x041fe40003f04270 */
[C---:B------:R-:W-:Y:S02]  /*0c20*/  ISETP.NE.AND P1, PT, R8.reuse, RZ, PT ;  /* 0x000000ff0800720c */ /* 0x040fe40003f25270 */
        /* <DEDUP_REMOVED lines=27> */
[----:B------:R-:W0:Y:S04]  /*0de0*/  LDS.128 R12, [UR4+0x10] ;  /* 0x00001004ff0c7984 */ /* 0x000e280008000c00 */
[----:B------:R-:W2:Y:S04]  /*0df0*/  LDS.128 R8, [UR4+0x20] ;  /* 0x00002004ff087984 */ /* 0x000ea80008000c00 */
[----:B-1----:R-:W1:Y:S04]  /*0e00*/  LDS.128 R4, [UR4+0x30] ;  /* 0x00003004ff047984 */ /* 0x002e680008000c00 */
[----:B------:R-:W3:Y:S01]  /*0e10*/  LDS.128 R16, [UR4+0x40] ;  /* 0x00004004ff107984 */ /* 0x000ee20008000c00 */
[----:B0-----:R-:W-:-:S04]  /*0e20*/  FADD R13, R20, R13 ;  /* 0x0000000d140d7221 */ /* 0x001fc80000000000 */
[----:B------:R-:W-:-:S04]  /*0e30*/  FADD R14, R13, R14 ;  /* 0x0000000e0d0e7221 */ /* 0x000fc80000000000 */
[----:B------:R-:W-:-:S04]  /*0e40*/  FADD R15, R14, R15 ;  /* 0x0000000f0e0f7221 */ /* 0x000fc80000000000 */
[----:B--2---:R-:W-:-:S04]  /*0e50*/  FADD R8, R15, R8 ;  /* 0x000000080f087221 */ /* 0x004fc80000000000 */
[----:B------:R-:W-:-:S04]  /*0e60*/  FADD R9, R8, R9 ;  /* 0x0000000908097221 */ /* 0x000fc80000000000 */
[----:B------:R-:W-:-:S04]  /*0e70*/  FADD R10, R9, R10 ;  /* 0x0000000a090a7221 */ /* 0x000fc80000000000 */
[----:B------:R-:W-:-:S04]  /*0e80*/  FADD R11, R10, R11 ;  /* 0x0000000b0a0b7221 */ /* 0x000fc80000000000 */
[----:B-1----:R-:W-:-:S04]  /*0e90*/  FADD R4, R11, R4 ;  /* 0x000000040b047221 */ /* 0x002fc80000000000 */
        /* <DEDUP_REMOVED lines=8> */
.L_x_188:
[----:B0-----:R-:W0:Y:S01]  /*0f20*/  S2R R8, SR_LANEID ;  /* 0x0000000000087919 */ /* 0x001e220000000000 */
[----:B------:R-:W-:-:S04]  /*0f30*/  LOP3.LUT R4, R2, 0x3e0, RZ, 0xc0, !PT ;  /* 0x000003e002047812 */ /* 0x000fc800078ec0ff */
[----:B------:R-:W-:Y:S02]  /*0f40*/  IADD3 R5, PT, PT, R4, 0x20, RZ ;  /* 0x0000002004057810 */ /* 0x000fe40007ffe0ff */
[----:B------:R-:W-:Y:S02]  /*0f50*/  LOP3.LUT R7, RZ, R4, RZ, 0x33, !PT ;  /* 0x00000004ff077212 */ /* 0x000fe400078e33ff */
[----:B------:R-:W-:Y:S02]  /*0f60*/  ISETP.GT.U32.AND P0, PT, R5, R0, PT ;  /* 0x000000000500720c */ /* 0x000fe40003f04070 */
[----:B------:R-:W-:-:S04]  /*0f70*/  IADD3 R7, PT, PT, R0, R7, RZ ;  /* 0x0000000700077210 */ /* 0x000fc80007ffe0ff */
[----:B------:R-:W-:-:S05]  /*0f80*/  SEL R7, R7, 0x1f, P0 ;  /* 0x0000001f07077807 */ /* 0x000fca0000000000 */
[----:B-----5:R-:W1:Y:S01]  /*0f90*/  SHFL.DOWN PT, R4, R15, 0x1, R7 ;  /* 0x082000000f047989 */ /* 0x020e6200000e0007 */
[C---:B0-----:R-:W-:Y:S02]  /*0fa0*/  ISETP.GE.AND P0, PT, R8.reuse, R7, PT ;  /* 0x000000070800720c */ /* 0x041fe40003f06270 */
[C---:B------:R-:W-:Y:S02]  /*0fb0*/  IADD3 R6, PT, PT, R8.reuse, 0x2, RZ ;  /* 0x0000000208067810 */ /* 0x040fe40007ffe0ff */
[----:B------:R-:W-:-:S09]  /*0fc0*/  ISETP.NE.AND P1, PT, R8, RZ, PT ;  /* 0x000000ff0800720c */ /* 0x000fd20003f25270 */
[----:B-1----:R-:W-:Y:S01]  /*0fd0*/  @!P0 FADD R15, R4, R15 ;  /* 0x0000000f040f8221 */ /* 0x002fe20000000000 */
[----:B------:R-:W-:Y:S02]  /*0fe0*/  ISETP.GT.AND P0, PT, R6, R7, PT ;  /* 0x000000070600720c */ /* 0x000fe40003f04270 */
[----:B------:R-:W-:Y:S01]  /*0ff0*/  IADD3 R6, PT, PT, R8, 0x4, RZ ;  /* 0x0000000408067810 */ /* 0x000fe20007ffe0ff */
        /* <DEDUP_REMOVED lines=24> */
[----:B------:R-:W1:Y:S01]  /*1180*/  S2UR UR5, SR_CgaCtaId ;  /* 0x00000000000579c3 */ /* 0x000e620000008800 */
[----:B------:R-:W-:Y:S01]  /*1190*/  UMOV UR4, 0x400 ;  /* 0x0000040000047882 */ /* 0x000fe20000000000 */
[C---:B------:R-:W-:Y:S02]  /*11a0*/  ISETP.GT.U32.AND P2, PT, R0.reuse, 0x20, PT ;  /* 0x000000200000780c */ /* 0x040fe40003f44070 */
[C---:B------:R-:W-:Y:S02]  /*11b0*/  ISETP.GT.U32.AND P3, PT, R0.reuse, 0x40, PT ;  /* 0x000000400000780c */ /* 0x040fe40003f64070 */
[C---:B------:R-:W-:Y:S02]  /*11c0*/  ISETP.GT.U32.AND P1, PT, R0.reuse, 0x60, PT ;  /* 0x000000600000780c */ /* 0x040fe40003f24070 */
[----:B------:R-:W-:Y:S01]  /*11d0*/  ISETP.GT.U32.AND P4, PT, R0, 0xc0, PT ;  /* 0x000000c00000780c */ /* 0x000fe20003f84070 */
[----:B-1----:R-:W-:-:S09]  /*11e0*/  ULEA UR4, UR5, UR4, 0x18 ;  /* 0x0000000405047291 */ /* 0x002fd2000f8ec0ff */
[----:B0-----:R-:W0:Y:S04]  /*11f0*/  LDS.128 R4, [UR4+0x10] ;  /* 0x00001004ff047984 */ /* 0x001e280008000c00 */
[----:B------:R-:W1:Y:S04]  /*1200*/  LDS.128 R8, [UR4+0x20] ;  /* 0x00002004ff087984 */ /* 0x000e680008000c00 */
[----:B------:R-:W2:Y:S04]  /*1210*/  LDS.128 R12, [UR4+0x30] ;  /* 0x00003004ff0c7984 */ /* 0x000ea80008000c00 */
[----:B------:R-:W3:Y:S01]  /*1220*/  LDS.128 R16, [UR4+0x40] ;  /* 0x00004004ff107984 */ /* 0x000ee20008000c00 */
[----:B0-----:R-:W-:Y:S01]  /*1230*/  @P2 FADD R20, R20, R5 ;  /* 0x0000000514142221 */ /* 0x001fe20000000000 */
[----:B------:R-:W-:-:S03]  /*1240*/  ISETP.GT.U32.AND P2, PT, R0, 0x80, PT ;  /* 0x000000800000780c */ /* 0x000fc60003f44070 */
[----:B------:R-:W-:Y:S01]  /*1250*/  @P3 FADD R20, R20, R6 ;  /* 0x0000000614143221 */ /* 0x000fe20000000000 */
[----:B------:R-:W-:-:S03]  /*1260*/  ISETP.GT.U32.AND P3, PT, R0, 0xa0, PT ;  /* 0x000000a00000780c */ /* 0x000fc60003f64070 */
[----:B------:R-:W-:Y:S01]  /*1270*/  @P1 FADD R20, R20, R7 ;  /* 0x0000000714141221 */ /* 0x000fe20000000000 */
[----:B------:R-:W-:-:S05]  /*1280*/  ISETP.GT.U32.AND P1, PT, R0, 0xe0, PT ;  /* 0x000000e00000780c */ /* 0x000fca0003f24070 */
[----:B-1----:R-:W-:Y:S01]  /*1290*/  @P2 FADD R20, R20, R8 ;  /* 0x0000000814142221 */ /* 0x002fe20000000000 */
[----:B------:R-:W-:-:S03]  /*12a0*/  ISETP.GT.U32.AND P2, PT, R0, 0x100, PT ;  /* 0x000001000000780c */ /* 0x000fc60003f44070 */
[----:B------:R-:W-:Y:S01]  /*12b0*/  @P3 FADD R20, R20, R9 ;  /* 0x0000000914143221 */ /* 0x000fe20000000000 */
[----:B------:R-:W-:-:S03]  /*12c0*/  ISETP.GT.U32.AND P3, PT, R0, 0x120, PT ;  /* 0x000001200000780c */ /* 0x000fc60003f64070 */
[----:B------:R-:W-:Y:S01]  /*12d0*/  @P4 FADD R20, R20, R10 ;  /* 0x0000000a14144221 */ /* 0x000fe20000000000 */
[----:B------:R-:W-:-:S03]  /*12e0*/  ISETP.GT.U32.AND P4, PT, R0, 0x140, PT ;  /* 0x000001400000780c */ /* 0x000fc60003f84070 */
[----:B------:R-:W-:Y:S01]  /*12f0*/  @P1 FADD R20, R20, R11 ;  /* 0x0000000b14141221 */ /* 0x000fe20000000000 */
[----:B------:R-:W-:-:S03]  /*1300*/  ISETP.GT.U32.AND P1, PT, R0, 0x160, PT ;  /* 0x000001600000780c */ /* 0x000fc60003f24070 */
[----:B--2---:R-:W-:Y:S01]  /*1310*/  @P2 FADD R20, R20, R12 ;  /* 0x0000000c14142221 */ /* 0x004fe20000000000 */
[----:B------:R-:W-:-:S03]  /*1320*/  ISETP.GT.U32.AND P2, PT, R0, 0x180, PT ;  /* 0x000001800000780c */ /* 0x000fc60003f44070 */
[----:B------:R-:W-:Y:S01]  /*1330*/  @P3 FADD R20, R20, R13 ;  /* 0x0000000d14143221 */ /* 0x000fe20000000000 */
[----:B------:R-:W-:-:S03]  /*1340*/  ISETP.GT.U32.AND P3, PT, R0, 0x1a0, PT ;  /* 0x000001a00000780c */ /* 0x000fc60003f64070 */
[----:B------:R-:W-:Y:S01]  /*1350*/  @P4 FADD R20, R20, R14 ;  /* 0x0000000e14144221 */ /* 0x000fe20000000000 */
[----:B------:R-:W-:-:S03]  /*1360*/  ISETP.GT.U32.AND P4, PT, R0, 0x1c0, PT ;  /* 0x000001c00000780c */ /* 0x000fc60003f84070 */
[----:B------:R-:W-:Y:S01]  /*1370*/  @P1 FADD R20, R20, R15 ;  /* 0x0000000f14141221 */ /* 0x000fe20000000000 */
[----:B------:R-:W-:-:S03]  /*1380*/  ISETP.GT.U32.AND P1, PT, R0, 0x1e0, PT ;  /* 0x000001e00000780c */ /* 0x000fc60003f24070 */
[----:B---3--:R-:W-:-:S04]  /*1390*/  @P2 FADD R20, R20, R16 ;  /* 0x0000001014142221 */ /* 0x008fc80000000000 */
[----:B------:R-:W-:-:S04]  /*13a0*/  @P3 FADD R20, R20, R17 ;  /* 0x0000001114143221 */ /* 0x000fc80000000000 */
[----:B------:R-:W-:-:S04]  /*13b0*/  @P4 FADD R20, R20, R18 ;  /* 0x0000001214144221 */ /* 0x000fc80000000000 */
[----:B------:R-:W-:Y:S01]  /*13c0*/  @P1 FADD R20, R20, R19 ;  /* 0x0000001314141221 */ /* 0x000fe20000000000 */
[----:B------:R-:W-:Y:S06]  /*13d0*/  BRA `(.L_x_189) ;  /* 0x0000001400007947 */ /* 0x000fec0003800000 */
.L_x_174:
[----:B------:R-:W0:Y:S01]  /*13e0*/  S2R R2, SR_TID.X ;  /* 0x0000000000027919 */ /* 0x000e220000002100 */
[----:B------:R-:W1:Y:S02]  /*13f0*/  LDCU.64 UR4, c[0x0][0x380] ;  /* 0x00007000ff0477ac */ /* 0x000e640008000a00 */
[----:B-1----:R-:W-:Y:S02]  /*1400*/  MOV R4, UR4 ;  /* 0x0000000400047c02 */ /* 0x002fe40008000f00 */
[----:B------:R-:W-:Y:S02]  /*1410*/  MOV R5, UR5 ;  /* 0x0000000500057c02 */ /* 0x000fe40008000f00 */
[----:B0-----:R-:W-:-:S05]  /*1420*/  LEA R9, R3, R2, 0xd ;  /* 0x0000000203097211 */ /* 0x001fca00078e68ff */
[----:B------:R-:W-:-:S05]  /*1430*/  IMAD.WIDE.U32 R8, R9, 0x4, R4 ;  /* 0x0000000409087825 */ /* 0x000fca00078e0004 */
        /* <DEDUP_REMOVED lines=16> */
[----:B------:R-:W-:Y:S01]  /*1540*/  ISETP.GE.U32.AND P0, PT, R0, R13, PT ;  /* 0x0000000d0000720c */ /* 0x000fe20003f06070 */
        /* <DEDUP_REMOVED lines=16> */
[----:B------:R-:W-:Y:S01]  /*1650*/  LEA R9, R3, R13, 0xd ;  /* 0x0000000d03097211 */ /* 0x000fe200078e68ff */
[----:B------:R-:W-:Y:S01]  /*1660*/  UMOV UR4, URZ ;  /* 0x000000ff00047c82 */ /* 0x000fe20008000000 */
[----:B------:R-:W-:Y:S02]  /*1670*/  IADD3 R8, PT, PT, R6, -0x2000, RZ ;  /* 0xffffe00006087810 */ /* 0x000fe40007ffe0ff */
[----:B------:R-:W-:Y:S02]  /*1680*/  LOP3.LUT R0, RZ, R2, RZ, 0x33, !PT ;  /* 0x00000002ff007212 */ /* 0x000fe400078e33ff */
[----:B------:R-:W-:Y:S02]  /*1690*/  ISETP.GT.U32.AND P0, PT, R9, R8, PT ;  /* 0x000000080900720c */ /* 0x000fe40003f04070 */
[----:B------:R-:W-:Y:S02]  /*16a0*/  IADD3 R10, PT, PT, -R13, R6, R0 ;  /* 0x000000060d0a7210 */ /* 0x000fe40007ffe100 */
[----:B------:R-:W-:-:S02]  /*16b0*/  IADD3 R7, PT, PT, R9, 0x1000, R2 ;  /* 0x0000100009077810 */ /* 0x000fc40007ffe002 */
[----:B------:R-:W-:Y:S01]  /*16c0*/  MOV R0, R9 ;  /* 0x0000000900007202 */ /* 0x000fe20000000f00 */
[----:B------:R-:W-:-:S06]  /*16d0*/  IMAD R2, R3, -0x2000, R10 ;  /* 0xffffe00003027824 */ /* 0x000fcc00078e020a */
[----:B------:R-:W-:Y:S05]  /*16e0*/  @P0 BRA `(.L_x_191) ;  /* 0x0000000000bc0947 */ /* 0x000fea0003800000 */
[----:B------:R-:W0:Y:S08]  /*16f0*/  LDC R6, c[0x0][0x3a8] ;  /* 0x0000ea00ff067b82 */ /* 0x000e300000000800 */
[----:B------:R-:W1:Y:S02]  /*1700*/  LDC.64 R4, c[0x0][0x380] ;  /* 0x0000e000ff047b82 */ /* 0x000e640000000a00 */
.L_x_192:
[----:B------:R-:W2:Y:S02]  /*1710*/  S2R R10, SR_TID.X ;  /* 0x00000000000a7919 */ /* 0x000ea40000002100 */
[----:B--2---:R-:W-:-:S05]  /*1720*/  IADD3 R11, PT, PT, R10, R9, RZ ;  /* 0x000000090a0b7210 */ /* 0x004fca0007ffe0ff */
[----:B-1----:R-:W-:-:S05]  /*1730*/  IMAD.WIDE.U32 R10, R11, 0x4, R4 ;  /* 0x000000040b0a7825 */ /* 0x002fca00078e0004 */
        /* <DEDUP_REMOVED lines=13> */
[----:B---3--:R-:W-:-:S02]  /*1810*/  FADD R14, R14, R15 ;  /* 0x0000000f0e0e7221 */ /* 0x008fc40000000000 */
[----:B------:R-:W2:Y:S01]  /*1820*/  LDG.E R15, desc[UR6][R10.64+0x7000] ;  /* 0x007000060a0f7981 */ /* 0x000ea2000c1e1900 */
[----:B----4-:R-:W-:-:S03]  /*1830*/  FADD R12, R16, R17 ;  /* 0x00000011100c7221 */ /* 0x010fc60000000000 */
[----:B------:R-:W3:Y:S04]  /*1840*/  LDG.E R17, desc[UR6][R10.64+0x5800] ;  /* 0x005800060a117981 */ /* 0x000ee8000c1e1900 */
[----:B------:R-:W2:Y:S01]  /*1850*/  LDG.E R16, desc[UR6][R10.64+0x6800] ;  /* 0x006800060a107981 */ /* 0x000ea2000c1e1900 */
[----:B------:R-:W-:-:S03]  /*1860*/  FADD R14, R23, R14 ;  /* 0x0000000e170e7221 */ /* 0x000fc60000000000 */
[----:B------:R-:W4:Y:S01]  /*1870*/  LDG.E R23, desc[UR6][R10.64+0x7800] ;  /* 0x007800060a177981 */ /* 0x000f22000c1e1900 */
[----:B-----5:R-:W-:-:S04]  /*1880*/  FADD R19, R19, R20 ;  /* 0x0000001413137221 */ /* 0x020fc80000000000 */
[----:B------:R-:W-:Y:S01]  /*1890*/  FADD R19, R12, R19 ;  /* 0x000000130c137221 */ /* 0x000fe20000000000 */
[----:B0-----:R-:W-:Y:S01]  /*18a0*/  IADD3 R12, PT, PT, -R9, R6, RZ ;  /* 0x00000006090c7210 */ /* 0x001fe20007ffe1ff */
[----:B------:R-:W-:-:S03]  /*18b0*/  FADD R21, R21, R22 ;  /* 0x0000001615157221 */ /* 0x000fc60000000000 */
[----:B------:R-:W-:Y:S01]  /*18c0*/  ISETP.GE.U32.AND P0, PT, R12, R13, PT ;  /* 0x0000000d0c00720c */ /* 0x000fe20003f06070 */
[----:B------:R-:W-:-:S04]  /*18d0*/  FADD R24, R24, R25 ;  /* 0x0000001918187221 */ /* 0x000fc80000000000 */
[----:B------:R-:W-:Y:S01]  /*18e0*/  FADD R21, R21, R24 ;  /* 0x0000001815157221 */ /* 0x000fe20000000000 */
[----:B------:R-:W-:Y:S01]  /*18f0*/  FADD R14, R14, R19 ;  /* 0x000000130e0e7221 */ /* 0x000fe20000000000 */
[----:B---3--:R-:W-:Y:S01]  /*1900*/  FADD R17, R17, R18 ;  /* 0x0000001211117221 */ /* 0x008fe20000000000 */
[----:B--2---:R-:W-:-:S04]  /*1910*/  FADD R16, R16, R15 ;  /* 0x0000000f10107221 */ /* 0x004fc80000000000 */
[----:B------:R-:W-:-:S04]  /*1920*/  FADD R16, R17, R16 ;  /* 0x0000001011107221 */ /* 0x000fc80000000000 */
[----:B------:R-:W-:-:S04]  /*1930*/  FADD R21, R21, R16 ;  /* 0x0000001015157221 */ /* 0x000fc80000000000 */
[----:B------:R-:W-:-:S04]  /*1940*/  FADD R14, R14, R21 ;  /* 0x000000150e0e7221 */ /* 0x000fc80000000000 */
[----:B----4-:R-:W-:Y:S01]  /*1950*/  FADD R23, R23, R14 ;  /* 0x0000000e17177221 */ /* 0x010fe20000000000 */
[----:B------:R-:W-:Y:S06]  /*1960*/  @!P0 BRA `(.L_x_190) ;  /* 0x0000000800d08947 */ /* 0x000fec0003800000 */
[C---:B------:R-:W-:Y:S01]  /*1970*/  IADD3 R9, PT, PT, R13.reuse, R9, RZ ;  /* 0x000000090d097210 */ /* 0x040fe20007ffe0ff */
[----:B------:R-:W-:Y:S01]  /*1980*/  UIADD3 UR4, UPT, UPT, UR4, 0x1, URZ ;  /* 0x0000000104047890 */ /* 0x000fe2000fffe0ff */
[----:B------:R-:W-:Y:S02]  /*1990*/  IADD3 R0, PT, PT, R13, R0, RZ ;  /* 0x000000000d007210 */ /* 0x000fe40007ffe0ff */
[----:B------:R-:W-:Y:S02]  /*19a0*/  ISETP.GT.U32.AND P0, PT, R9, R8, PT ;  /* 0x000000080900720c */ /* 0x000fe40003f04070 */
[C---:B------:R-:W-:Y:S02]  /*19b0*/  IADD3 R2, PT, PT, -R13.reuse, R2, RZ ;  /* 0x000000020d027210 */ /* 0x040fe40007ffe1ff */
[----:B------:R-:W-:-:S09]  /*19c0*/  IADD3 R7, PT, PT, R13, R7, RZ ;  /* 0x000000070d077210 */ /* 0x000fd20007ffe0ff */
[----:B------:R-:W-:Y:S05]  /*19d0*/  @!P0 BRA `(.L_x_192) ;  /* 0xfffffffc004c8947 */ /* 0x000fea000383ffff */
.L_x_191:
[----:B------:R-:W0:Y:S01]  /*19e0*/  S2R R16, SR_TID.X ;  /* 0x0000000000107919 */ /* 0x000e220000002100 */
[----:B------:R-:W-:Y:S01]  /*19f0*/  IADD3 R8, PT, PT, -R9, R6, RZ ;  /* 0x0000000609087210 */ /* 0x000fe20007ffe1ff */
[----:B------:R-:W-:Y:S03]  /*1a00*/  BSSY.RECONVERGENT B1, `(.L_x_190) ;  /* 0x00000aa000017945 */ /* 0x000fe60003800200 */
[----:B0-----:R-:W-:-:S04]  /*1a10*/  ISETP.GE.AND P0, PT, R16, R8, PT ;  /* 0x000000081000720c */ /* 0x001fc80003f06270 */
[----:B------:R-:W-:-:S13]  /*1a20*/  ISETP.GE.U32.OR P0, PT, R9, R6, P0 ;  /* 0x000000060900720c */ /* 0x000fda0000706470 */
[----:B------:R-:W-:Y:S05]  /*1a30*/  @P0 BRA `(.L_x_193) ;  /* 0x0000000800980947 */ /* 0x000fea0003800000 */
[----:B------:R-:W0:Y:S01]  /*1a40*/  LDC R10, c[0x0][0x3ac] ;  /* 0x0000eb00ff0a7b82 */ /* 0x000e220000000800 */
[----:B------:R-:W-:Y:S01]  /*1a50*/  LOP3.LUT R11, RZ, R16, RZ, 0x33, !PT ;  /* 0x00000010ff0b7212 */ /* 0x000fe200078e33ff */
[----:B------:R-:W-:Y:S06]  /*1a60*/  BSSY.RECONVERGENT B2, `(.L_x_194) ;  /* 0x0000056000027945 */ /* 0x000fec0003800200 */
[----:B------:R-:W1:Y:S01]  /*1a70*/  LDC R8, c[0x0][0x3ac] ;  /* 0x0000eb00ff087b82 */ /* 0x000e620000000800 */
[----:B0-----:R-:W-:-:S04]  /*1a80*/  SHF.L.U32 R10, R10, 0xd, RZ ;  /* 0x0000000d0a0a7819 */ /* 0x001fc800000006ff */
[----:B------:R-:W-:-:S04]  /*1a90*/  LEA R10, R3, R10, 0xd ;  /* 0x0000000a030a7211 */ /* 0x000fc800078e68ff */
[----:B------:R-:W-:Y:S01]  /*1aa0*/  IADD3 R6, PT, PT, -R10, R6, R11 ;  /* 0x000000060a067210 */ /* 0x000fe20007ffe10b */
[----:B-1----:R-:W-:-:S04]  /*1ab0*/  IMAD R11, R8, UR4, RZ ;  /* 0x00000004080b7c24 */ /* 0x002fc8000f8e02ff */
[----:B------:R-:W-:-:S05]  /*1ac0*/  IMAD R6, R11, -0x2000, R6 ;  /* 0xffffe0000b067824 */ /* 0x000fca00078e0206 */
[C---:B------:R-:W-:Y:S02]  /*1ad0*/  ISETP.GE.U32.AND P0, PT, R6.reuse, 0x1e00, PT ;  /* 0x00001e000600780c */ /* 0x040fe40003f06070 */
[----:B------:R-:W-:-:S04]  /*1ae0*/  LEA.HI R6, R6, 0x1, RZ, 0x17 ;  /* 0x0000000106067811 */ /* 0x000fc800078fb8ff */
[----:B------:R-:W-:-:S07]  /*1af0*/  LOP3.LUT R8, R6, 0xf, RZ, 0xc0, !PT ;  /* 0x0000000f06087812 */ /* 0x000fce00078ec0ff */
[----:B------:R-:W-:Y:S05]  /*1b00*/  @!P0 BRA `(.L_x_195) ;  /* 0x00000004002c8947 */ /* 0x000fea0003800000 */
[----:B------:R-:W-:Y:S01]  /*1b10*/  LEA.HI R10, R2, 0x1, RZ, 0x17 ;  /* 0x00000001020a7811 */ /* 0x000fe200078fb8ff */
[----:B------:R-:W-:Y:S01]  /*1b20*/  BSSY.RECONVERGENT B3, `(.L_x_196) ;  /* 0x0000048000037945 */ /* 0x000fe20003800200 */
[----:B------:R-:W-:Y:S02]  /*1b30*/  LOP3.LUT R11, R16, 0x1000, RZ, 0xfc, !PT ;  /* 0x00001000100b7812 */ /* 0x000fe400078efcff */
[----:B------:R-:W-:-:S04]  /*1b40*/  LOP3.LUT R10, R10, 0xfffff0, RZ, 0xc0, !PT ;  /* 0x00fffff00a0a7812 */ /* 0x000fc800078ec0ff */
[----:B------:R-:W-:-:S07]  /*1b50*/  IADD3 R13, PT, PT, -R10, RZ, RZ ;  /* 0x000000ff0a0d7210 */ /* 0x000fce0007ffe1ff */
.L_x_197:
[C---:B------:R-:W-:Y:S02]  /*1b60*/  IADD3 R15, PT, PT, R7.reuse, -0x1000, RZ ;  /* 0xfffff000070f7810 */ /* 0x040fe40007ffe0ff */
[----:B------:R-:W-:-:S03]  /*1b70*/  IADD3 R25, PT, PT, R7, -0xe00, RZ ;  /* 0xfffff20007197810 */ /* 0x000fc60007ffe0ff */
[----:B------:R-:W-:Y:S01]  /*1b80*/  IMAD.WIDE.U32 R14, R15, 0x4, R4 ;  /* 0x000000040f0e7825 */ /* 0x000fe200078e0004 */
[----:B------:R-:W-:-:S04]  /*1b90*/  IADD3 R21, PT, PT, R7, -0xc00, RZ ;  /* 0xfffff40007157810 */ /* 0x000fc80007ffe0ff */
[----:B------:R0:W2:Y:S01]  /*1ba0*/  LDG.E R22, desc[UR6][R14.64] ;  /* 0x000000060e167981 */ /* 0x0000a2000c1e1900 */
[----:B------:R-:W-:-:S04]  /*1bb0*/  IMAD.WIDE.U32 R24, R25, 0x4, R4 ;  /* 0x0000000419187825 */ /* 0x000fc800078e0004 */
[--C-:B------:R-:W-:Y:S01]  /*1bc0*/  IMAD.WIDE.U32 R20, R21, 0x4, R4.reuse ;  /* 0x0000000415147825 */ /* 0x100fe200078e0004 */
[----:B------:R-:W3:Y:S04]  /*1bd0*/  LDG.E R16, desc[UR6][R24.64] ;  /* 0x0000000618107981 */ /* 0x000ee8000c1e1900 */
[----:B------:R1:W4:Y:S01]  /*1be0*/  LDG.E R17, desc[UR6][R20.64] ;  /* 0x0000000614117981 */ /* 0x000322000c1e1900 */
[C---:B------:R-:W-:Y:S02]  /*1bf0*/  IADD3 R19, PT, PT, R7.reuse, -0xa00, RZ ;  /* 0xfffff60007137810 */ /* 0x040fe40007ffe0ff */
[C---:B------:R-:W-:Y:S02]  /*1c00*/  IADD3 R29, PT, PT, R7.reuse, -0x800, RZ ;  /* 0xfffff800071d7810 */ /* 0x040fe40007ffe0ff */
[----:B------:R-:W-:Y:S01]  /*1c10*/  IADD3 R27, PT, PT, R7, -0x600, RZ ;  /* 0xfffffa00071b7810 */ /* 0x000fe20007ffe0ff */
[----:B------:R-:W-:Y:S01]  /*1c20*/  IMAD.WIDE.U32 R18, R19, 0x4, R4 ;  /* 0x0000000413127825 */ /* 0x000fe200078e0004 */
[----:B------:R-:W-:-:S03]  /*1c30*/  IADD3 R12, PT, PT, R7, -0x400, RZ ;  /* 0xfffffc00070c7810 */ /* 0x000fc60007ffe0ff */
[--C-:B------:R-:W-:Y:S01]  /*1c40*/  IMAD.WIDE.U32 R28, R29, 0x4, R4.reuse ;  /* 0x000000041d1c7825 */ /* 0x100fe200078e0004 */
[----:B------:R-:W5:Y:S03]  /*1c50*/  LDG.E R10, desc[UR6][R18.64] ;  /* 0x00000006120a7981 */ /* 0x000f66000c1e1900 */
[----:B0-----:R-:W-:Y:S01]  /*1c60*/  IMAD.WIDE.U32 R14, R27, 0x4, R4 ;  /* 0x000000041b0e7825 */ /* 0x001fe200078e0004 */
[----:B------:R-:W-:-:S03]  /*1c70*/  IADD3 R27, PT, PT, R7, -0x200, RZ ;  /* 0xfffffe00071b7810 */ /* 0x000fc60007ffe0ff */
[--C-:B-1----:R-:W-:Y:S02]  /*1c80*/  IMAD.WIDE.U32 R20, R12, 0x4, R4.reuse ;  /* 0x000000040c147825 */ /* 0x102fe400078e0004 */
[----:B------:R0:W5:Y:S04]  /*1c90*/  LDG.E R12, desc[UR6][R14.64] ;  /* 0x000000060e0c7981 */ /* 0x000168000c1e1900 */
[----:B------:R1:W5:Y:S01]  /*1ca0*/  LDG.E R18, desc[UR6][R28.64] ;  /* 0x000000061c127981 */ /* 0x000362000c1e1900 */
[----:B------:R-:W-:-:S04]  /*1cb0*/  IMAD.WIDE.U32 R24, R7, 0x4, R4 ;  /* 0x0000000407187825 */ /* 0x000fc800078e0004 */
[----:B0-----:R-:W-:Y:S01]  /*1cc0*/  IMAD.WIDE.U32 R14, R27, 0x4, R4 ;  /* 0x000000041b0e7825 */ /* 0x001fe200078e0004 */
[----:B------:R-:W5:Y:S04]  /*1cd0*/  LDG.E R19, desc[UR6][R24.64] ;  /* 0x0000000618137981 */ /* 0x000f68000c1e1900 */
[----:B------:R0:W5:Y:S01]  /*1ce0*/  LDG.E R27, desc[UR6][R20.64] ;  /* 0x00000006141b7981 */ /* 0x000162000c1e1900 */
[----:B-1----:R-:W-:-:S03]  /*1cf0*/  IADD3 R29, PT, PT, R7, 0x200, RZ ;  /* 0x00000200071d7810 */ /* 0x002fc60007ffe0ff */
[----:B------:R1:W5:Y:S01]  /*1d00*/  LDG.E R26, desc[UR6][R14.64] ;  /* 0x000000060e1a7981 */ /* 0x000362000c1e1900 */
[----:B0-----:R-:W-:Y:S01]  /*1d10*/  IADD3 R21, PT, PT, R7, 0x400, RZ ;  /* 0x0000040007157810 */ /* 0x001fe20007ffe0ff */
[----:B------:R-:W-:Y:S01]  /*1d20*/  IMAD.WIDE.U32 R28, R29, 0x4, R4 ;  /* 0x000000041d1c7825 */ /* 0x000fe200078e0004 */
[----:B-1----:R-:W-:-:S05]  /*1d30*/  IADD3 R15, PT, PT, R7, 0x800, RZ ;  /* 0x00000800070f7810 */ /* 0x002fca0007ffe0ff */
[----:B------:R-:W5:Y:S01]  /*1d40*/  LDG.E R28, desc[UR6][R28.64] ;  /* 0x000000061c1c7981 */ /* 0x000f62000c1e1900 */
[----:B------:R-:W-:-:S06]  /*1d50*/  IMAD.WIDE.U32 R14, R15, 0x4, R4 ;  /* 0x000000040f0e7825 */ /* 0x000fcc00078e0004 */
[----:B------:R-:W5:Y:S01]  /*1d60*/  LDG.E R14, desc[UR6][R14.64] ;  /* 0x000000060e0e7981 */ /* 0x000f62000c1e1900 */
[----:B--2---:R-:W-:Y:S01]  /*1d70*/  FADD R25, R22, R23 ;  /* 0x0000001716197221 */ /* 0x004fe20000000000 */
[----:B------:R-:W-:Y:S01]  /*1d80*/  IMAD.WIDE.U32 R22, R21, 0x4, R4 ;  /* 0x0000000415167825 */ /* 0x000fe200078e0004 */
[----:B------:R-:W-:-:S03]  /*1d90*/  IADD3 R21, PT, PT, R7, 0x600, RZ ;  /* 0x0000060007157810 */ /* 0x000fc60007ffe0ff */
[----:B---3--:R-:W-:Y:S02]  /*1da0*/  FADD R16, R25, R16 ;  /* 0x0000001019107221 */ /* 0x008fe40000000000 */
[----:B------:R-:W-:Y:S01]  /*1db0*/  IMAD.WIDE.U32 R20, R21, 0x4, R4 ;  /* 0x0000000415147825 */ /* 0x000fe200078e0004 */
[----:B------:R-:W-:Y:S01]  /*1dc0*/  IADD3 R25, PT, PT, R7, 0xa00, RZ ;  /* 0x00000a0007197810 */ /* 0x000fe20007ffe0ff */
[----:B------:R-:W2:Y:S04]  /*1dd0*/  LDG.E R29, desc[UR6][R22.64] ;  /* 0x00000006161d7981 */ /* 0x000ea8000c1e1900 */
[----:B------:R4:W3:Y:S02]  /*1de0*/  LDG.E R20, desc[UR6][R20.64] ;  /* 0x0000000614147981 */ /* 0x0008e4000c1e1900 */
[----:B----4-:R-:W-:Y:S01]  /*1df0*/  FADD R21, R16, R17 ;  /* 0x0000001110157221 */ /* 0x010fe20000000000 */
[----:B------:R-:W-:Y:S01]  /*1e00*/  IMAD.WIDE.U32 R16, R25, 0x4, R4 ;  /* 0x0000000419107825 */ /* 0x000fe200078e0004 */
[----:B------:R-:W-:-:S05]  /*1e10*/  IADD3 R25, PT, PT, R7, 0xc00, RZ ;  /* 0x00000c0007197810 */ /* 0x000fca0007ffe0ff */
[--C-:B------:R-:W-:Y:S01]  /*1e20*/  IMAD.WIDE.U32 R22, R25, 0x4, R4.reuse ;  /* 0x0000000419167825 */ /* 0x100fe200078e0004 */
[----:B------:R-:W-:Y:S01]  /*1e30*/  IADD3 R25, PT, PT, R7, 0xe00, RZ ;  /* 0x00000e0007197810 */ /* 0x000fe20007ffe0ff */
[----:B------:R-:W4:Y:S04]  /*1e40*/  LDG.E R16, desc[UR6][R16.64] ;  /* 0x0000000610107981 */ /* 0x000f28000c1e1900 */
[----:B------:R-:W-:Y:S01]  /*1e50*/  IMAD.WIDE.U32 R24, R25, 0x4, R4 ;  /* 0x0000000419187825 */ /* 0x000fe200078e0004 */
[----:B------:R-:W4:Y:S05]  /*1e60*/  LDG.E R22, desc[UR6][R22.64] ;  /* 0x0000000616167981 */ /* 0x000f2a000c1e1900 */
[----:B------:R-:W4:Y:S01]  /*1e70*/  LDG.E R24, desc[UR6][R24.64] ;  /* 0x0000000618187981 */ /* 0x000f22000c1e1900 */
[----:B-----5:R-:W-:-:S04]  /*1e80*/  FADD R21, R21, R10 ;  /* 0x0000000a15157221 */ /* 0x020fc80000000000 */
[----:B------:R-:W-:-:S04]  /*1e90*/  FADD R21, R21, R18 ;  /* 0x0000001215157221 */ /* 0x000fc80000000000 */
[----:B------:R-:W-:-:S04]  /*1ea0*/  FADD R12, R21, R12 ;  /* 0x0000000c150c7221 */ /* 0x000fc80000000000 */
[----:B------:R-:W-:-:S04]  /*1eb0*/  FADD R27, R12, R27 ;  /* 0x0000001b0c1b7221 */ /* 0x000fc80000000000 */
[----:B------:R-:W-:-:S04]  /*1ec0*/  FADD R26, R27, R26 ;  /* 0x0000001a1b1a7221 */ /* 0x000fc80000000000 */
[----:B------:R-:W-:-:S04]  /*1ed0*/  FADD R19, R26, R19 ;  /* 0x000000131a137221 */ /* 0x000fc80000000000 */
[----:B------:R-:W-:Y:S01]  /*1ee0*/  FADD R28, R19, R28 ;  /* 0x0000001c131c7221 */ /* 0x000fe20000000000 */
[----:B------:R-:W-:-:S04]  /*1ef0*/  IADD3 R13, PT, PT, R13, 0x10, RZ ;  /* 0x000000100d0d7810 */ /* 0x000fc80007ffe0ff */
[----:B------:R-:W-:Y:S02]  /*1f00*/  ISETP.NE.AND P0, PT, R13, RZ, PT ;  /* 0x000000ff0d00720c */ /* 0x000fe40003f05270 */
[----:B------:R-:W-:Y:S02]  /*1f10*/  IADD3 R11, PT, PT, R11, 0x2000, RZ ;  /* 0x000020000b0b7810 */ /* 0x000fe40007ffe0ff */
[----:B------:R-:W-:Y:S01]  /*1f20*/  IADD3 R7, PT, PT, R7, 0x2000, RZ ;  /* 0x0000200007077810 */ /* 0x000fe20007ffe0ff */
[----:B--2---:R-:W-:-:S04]  /*1f30*/  FADD R29, R28, R29 ;  /* 0x0000001d1c1d7221 */ /* 0x004fc80000000000 */
[----:B---3--:R-:W-:-:S04]  /*1f40*/  FADD R29, R29, R20 ;  /* 0x000000141d1d7221 */ /* 0x008fc80000000000 */
[----:B------:R-:W-:-:S04]  /*1f50*/  FADD R29, R29, R14 ;  /* 0x0000000e1d1d7221 */ /* 0x000fc80000000000 */
[----:B----4-:R-:W-:-:S04]  /*1f60*/  FADD R29, R29, R16 ;  /* 0x000000101d1d7221 */ /* 0x010fc80000000000 */
[----:B------:R-:W-:-:S04]  /*1f70*/  FADD R29, R29, R22 ;  /* 0x000000161d1d7221 */ /* 0x000fc80000000000 */
[----:B------:R-:W-:Y:S01]  /*1f80*/  FADD R23, R29, R24 ;  /* 0x000000181d177221 */ /* 0x000fe20000000000 */
[----:B------:R-:W-:Y:S06]  /*1f90*/  @P0 BRA `(.L_x_197) ;  /* 0xfffffff800f00947 */ /* 0x000fec000383ffff */
[----:B------:R-:W-:Y:S05]  /*1fa0*/  BSYNC.RECONVERGENT B3 ;  /* 0x0000000000037941 */ /* 0x000fea0003800200 */
.L_x_196:
[----:B------:R-:W-:-:S07]  /*1fb0*/  IADD3 R16, PT, PT, R11, -0x1000, RZ ;  /* 0xfffff0000b107810 */ /* 0x000fce0007ffe0ff */
.L_x_195:
[----:B------:R-:W-:Y:S05]  /*1fc0*/  BSYNC.RECONVERGENT B2 ;  /* 0x0000000000027941 */ /* 0x000fea0003800200 */
.L_x_194:
[----:B------:R-:W-:-:S13]  /*1fd0*/  ISETP.NE.AND P0, PT, R8, RZ, PT ;  /* 0x000000ff0800720c */ /* 0x000fda0003f05270 */
[----:B------:R-:W-:Y:S05]  /*1fe0*/  @!P0 BRA `(.L_x_193) ;  /* 0x00000004002c8947 */ /* 0x000fea0003800000 */
[----:B------:R-:W-:Y:S01]  /*1ff0*/  ISETP.GE.U32.AND P0, PT, R8, 0x8, PT ;  /* 0x000000080800780c */ /* 0x000fe20003f06070 */
[----:B------:R-:W-:Y:S01]  /*2000*/  BSSY.RECONVERGENT B2, `(.L_x_198) ;  /* 0x0000025000027945 */ /* 0x000fe20003800200 */
[----:B------:R-:W-:-:S04]  /*2010*/  LOP3.LUT R22, R6, 0x7, RZ, 0xc0, !PT ;  /* 0x0000000706167812 */ /* 0x000fc800078ec0ff */
[----:B------:R-:W-:-:S07]  /*2020*/  ISETP.NE.AND P1, PT, R22, RZ, PT ;  /* 0x000000ff1600720c */ /* 0x000fce0003f25270 */
[----:B------:R-:W-:Y:S06]  /*2030*/  @!P0 BRA `(.L_x_199) ;  /* 0x0000000000848947 */ /* 0x000fec0003800000 */
[----:B------:R-:W-:-:S04]  /*2040*/  IADD3 R7, PT, PT, R16, R9, RZ ;  /* 0x0000000910077210 */ /* 0x000fc80007ffe0ff */
[C---:B------:R-:W-:Y:S01]  /*2050*/  IADD3 R21, PT, PT, R7.reuse, 0x200, RZ ;  /* 0x0000020007157810 */ /* 0x040fe20007ffe0ff */
[C---:B------:R-:W-:Y:S01]  /*2060*/  IMAD.WIDE.U32 R14, R7.reuse, 0x4, R4 ;  /* 0x00000004070e7825 */ /* 0x040fe200078e0004 */
[----:B------:R-:W-:-:S03]  /*2070*/  IADD3 R19, PT, PT, R7, 0x400, RZ ;  /* 0x0000040007137810 */ /* 0x000fc60007ffe0ff */
[--C-:B------:R-:W-:Y:S01]  /*2080*/  IMAD.WIDE.U32 R20, R21, 0x4, R4.reuse ;  /* 0x0000000415147825 */ /* 0x100fe200078e0004 */
[----:B------:R0:W2:Y:S01]  /*2090*/  LDG.E R8, desc[UR6][R14.64] ;  /* 0x000000060e087981 */ /* 0x0000a2000c1e1900 */
[----:B------:R-:W-:Y:S02]  /*20a0*/  IADD3 R11, PT, PT, R7, 0x600, RZ ;  /* 0x00000600070b7810 */ /* 0x000fe40007ffe0ff */
[--C-:B------:R-:W-:Y:S01]  /*20b0*/  IMAD.WIDE.U32 R18, R19, 0x4, R4.reuse ;  /* 0x0000000413127825 */ /* 0x100fe200078e0004 */
[----:B------:R1:W3:Y:S01]  /*20c0*/  LDG.E R17, desc[UR6][R20.64] ;  /* 0x0000000614117981 */ /* 0x0002e2000c1e1900 */
[----:B------:R-:W-:Y:S02]  /*20d0*/  IADD3 R13, PT, PT, R7, 0x800, RZ ;  /* 0x00000800070d7810 */ /* 0x000fe40007ffe0ff */
[--C-:B------:R-:W-:Y:S01]  /*20e0*/  IMAD.WIDE.U32 R10, R11, 0x4, R4.reuse ;  /* 0x000000040b0a7825 */ /* 0x100fe200078e0004 */
[----:B------:R-:W-:Y:S01]  /*20f0*/  IADD3 R25, PT, PT, R7, 0xa00, RZ ;  /* 0x00000a0007197810 */ /* 0x000fe20007ffe0ff */
[----:B------:R-:W4:Y:S02]  /*2100*/  LDG.E R18, desc[UR6][R18.64] ;  /* 0x0000000612127981 */ /* 0x000f24000c1e1900 */
[--C-:B------:R-:W-:Y:S01]  /*2110*/  IMAD.WIDE.U32 R12, R13, 0x4, R4.reuse ;  /* 0x000000040d0c7825 */ /* 0x100fe200078e0004 */
[----:B------:R-:W-:Y:S01]  /*2120*/  IADD3 R27, PT, PT, R7, 0xc00, RZ ;  /* 0x00000c00071b7810 */ /* 0x000fe20007ffe0ff */
[----:B------:R-:W5:Y:S02]  /*2130*/  LDG.E R10, desc[UR6][R10.64] ;  /* 0x000000060a0a7981 */ /* 0x000f64000c1e1900 */
[--C-:B0-----:R-:W-:Y:S01]  /*2140*/  IMAD.WIDE.U32 R14, R25, 0x4, R4.reuse ;  /* 0x00000004190e7825 */ /* 0x101fe200078e0004 */
[----:B------:R-:W-:Y:S01]  /*2150*/  IADD3 R25, PT, PT, R7, 0xe00, RZ ;  /* 0x00000e0007197810 */ /* 0x000fe20007ffe0ff */
[----:B------:R-:W5:Y:S02]  /*2160*/  LDG.E R12, desc[UR6][R12.64] ;  /* 0x000000060c0c7981 */ /* 0x000f64000c1e1900 */
[----:B-1----:R-:W-:-:S02]  /*2170*/  IMAD.WIDE.U32 R20, R27, 0x4, R4 ;  /* 0x000000041b147825 */ /* 0x002fc400078e0004 */
[----:B------:R-:W5:Y:S02]  /*2180*/  LDG.E R15, desc[UR6][R14.64] ;  /* 0x000000060e0f7981 */ /* 0x000f64000c1e1900 */
[----:B------:R-:W-:Y:S02]  /*2190*/  IMAD.WIDE.U32 R24, R25, 0x4, R4 ;  /* 0x0000000419187825 */ /* 0x000fe400078e0004 */
        /* <DEDUP_REMOVED lines=11> */
.L_x_199:
[----:B------:R-:W-:Y:S05]  /*2250*/  BSYNC.RECONVERGENT B2 ;  /* 0x0000000000027941 */ /* 0x000fea0003800200 */
.L_x_198:
[----:B------:R-:W-:Y:S05]  /*2260*/  @!P1 BRA `(.L_x_193) ;  /* 0x00000000008c9947 */ /* 0x000fea0003800000 */
[----:B------:R-:W-:Y:S01]  /*2270*/  ISETP.GE.U32.AND P0, PT, R22, 0x4, PT ;  /* 0x000000041600780c */ /* 0x000fe20003f06070 */
[----:B------:R-:W-:Y:S01]  /*2280*/  BSSY.RECONVERGENT B2, `(.L_x_200) ;  /* 0x0000014000027945 */ /* 0x000fe20003800200 */
[----:B------:R-:W-:-:S11]  /*2290*/  LOP3.LUT P1, RZ, R6, 0x3, RZ, 0xc0, !PT ;  /* 0x0000000306ff7812 */ /* 0x000fd6000782c0ff */
[----:B------:R-:W-:Y:S05]  /*22a0*/  @!P0 BRA `(.L_x_201) ;  /* 0x0000000000448947 */ /* 0x000fea0003800000 */
[----:B------:R-:W-:-:S04]  /*22b0*/  IADD3 R11, PT, PT, R16, R9, RZ ;  /* 0x00000009100b7210 */ /* 0x000fc80007ffe0ff */
[C---:B------:R-:W-:Y:S01]  /*22c0*/  IADD3 R9, PT, PT, R11.reuse, 0x200, RZ ;  /* 0x000002000b097810 */ /* 0x040fe20007ffe0ff */
[C---:B------:R-:W-:Y:S01]  /*22d0*/  IMAD.WIDE.U32 R6, R11.reuse, 0x4, R4 ;  /* 0x000000040b067825 */ /* 0x040fe200078e0004 */
[----:B------:R-:W-:-:S03]  /*22e0*/  IADD3 R13, PT, PT, R11, 0x400, RZ ;  /* 0x000004000b0d7810 */ /* 0x000fc60007ffe0ff */
[--C-:B------:R-:W-:Y:S01]  /*22f0*/  IMAD.WIDE.U32 R8, R9, 0x4, R4.reuse ;  /* 0x0000000409087825 */ /* 0x100fe200078e0004 */
[----:B------:R-:W-:Y:S01]  /*2300*/  IADD3 R15, PT, PT, R11, 0x600, RZ ;  /* 0x000006000b0f7810 */ /* 0x000fe20007ffe0ff */
[----:B------:R-:W2:Y:S02]  /*2310*/  LDG.E R6, desc[UR6][R6.64] ;  /* 0x0000000606067981 */ /* 0x000ea4000c1e1900 */
[--C-:B------:R-:W-:Y:S02]  /*2320*/  IMAD.WIDE.U32 R10, R13, 0x4, R4.reuse ;  /* 0x000000040d0a7825 */ /* 0x100fe400078e0004 */
[----:B------:R-:W3:Y:S02]  /*2330*/  LDG.E R8, desc[UR6][R8.64] ;  /* 0x0000000608087981 */ /* 0x000ee4000c1e1900 */
[----:B------:R-:W-:Y:S02]  /*2340*/  IMAD.WIDE.U32 R12, R15, 0x4, R4 ;  /* 0x000000040f0c7825 */ /* 0x000fe400078e0004 */
[----:B------:R-:W4:Y:S04]  /*2350*/  LDG.E R10, desc[UR6][R10.64] ;  /* 0x000000060a0a7981 */ /* 0x000f28000c1e1900 */
[----:B------:R-:W5:Y:S01]  /*2360*/  LDG.E R12, desc[UR6][R12.64] ;  /* 0x000000060c0c7981 */ /* 0x000f62000c1e1900 */
[----:B------:R-:W-:Y:S01]  /*2370*/  IADD3 R16, PT, PT, R16, 0x800, RZ ;  /* 0x0000080010107810 */ /* 0x000fe20007ffe0ff */
[----:B--2---:R-:W-:-:S04]  /*2380*/  FADD R23, R23, R6 ;  /* 0x0000000617177221 */ /* 0x004fc80000000000 */
[----:B---3--:R-:W-:-:S04]  /*2390*/  FADD R23, R23, R8 ;  /* 0x0000000817177221 */ /* 0x008fc80000000000 */
[----:B----4-:R-:W-:-:S04]  /*23a0*/  FADD R23, R23, R10 ;  /* 0x0000000a17177221 */ /* 0x010fc80000000000 */
[----:B-----5:R-:W-:-:S07]  /*23b0*/  FADD R23, R23, R12 ;  /* 0x0000000c17177221 */ /* 0x020fce0000000000 */
.L_x_201:
[----:B------:R-:W-:Y:S05]  /*23c0*/  BSYNC.RECONVERGENT B2 ;  /* 0x0000000000027941 */ /* 0x000fea0003800200 */
.L_x_200:
[----:B------:R-:W-:Y:S05]  /*23d0*/  @!P1 BRA `(.L_x_193) ;  /* 0x0000000000309947 */ /* 0x000fea0003800000 */
[----:B------:R-:W-:Y:S02]  /*23e0*/  LOP3.LUT R2, R2, 0xffff, RZ, 0xc0, !PT ;  /* 0x0000ffff02027812 */ /* 0x000fe400078ec0ff */
[----:B------:R-:W-:Y:S02]  /*23f0*/  IADD3 R9, PT, PT, R16, R0, RZ ;  /* 0x0000000010097210 */ /* 0x000fe40007ffe0ff */
[----:B------:R-:W-:-:S04]  /*2400*/  LEA.HI R2, R2, 0x1, RZ, 0x17 ;  /* 0x0000000102027811 */ /* 0x000fc800078fb8ff */
[----:B------:R-:W-:-:S04]  /*2410*/  LOP3.LUT R2, R2, 0x3, RZ, 0xc0, !PT ;  /* 0x0000000302027812 */ /* 0x000fc800078ec0ff */
[----:B------:R-:W-:-:S07]  /*2420*/  IADD3 R2, PT, PT, -R2, RZ, RZ ;  /* 0x000000ff02027210 */ /* 0x000fce0007ffe1ff */
.L_x_202:
[----:B------:R-:W-:-:S06]  /*2430*/  IMAD.WIDE.U32 R6, R9, 0x4, R4 ;  /* 0x0000000409067825 */ /* 0x000fcc00078e0004 */
[----:B------:R-:W2:Y:S01]  /*2440*/  LDG.E R6, desc[UR6][R6.64] ;  /* 0x0000000606067981 */ /* 0x000ea2000c1e1900 */
[----:B------:R-:W-:Y:S02]  /*2450*/  IADD3 R2, PT, PT, R2, 0x1, RZ ;  /* 0x0000000102027810 */ /* 0x000fe40007ffe0ff */
[----:B------:R-:W-:Y:S02]  /*2460*/  IADD3 R9, PT, PT, R9, 0x200, RZ ;  /* 0x0000020009097810 */ /* 0x000fe40007ffe0ff */
[----:B------:R-:W-:Y:S01]  /*2470*/  ISETP.NE.AND P0, PT, R2, RZ, PT ;  /* 0x000000ff0200720c */ /* 0x000fe20003f05270 */
[----:B--2---:R-:W-:-:S12]  /*2480*/  FADD R23, R6, R23 ;  /* 0x0000001706177221 */ /* 0x004fd80000000000 */
[----:B------:R-:W-:Y:S05]  /*2490*/  @P0 BRA `(.L_x_202) ;  /* 0xfffffffc00e40947 */ /* 0x000fea000383ffff */
.L_x_193:
[----:B------:R-:W-:Y:S05]  /*24a0*/  BSYNC.RECONVERGENT B1 ;  /* 0x0000000000017941 */ /* 0x000fea0003800200 */
.L_x_190:
        /* <DEDUP_REMOVED lines=33> */
[----:B------:R-:W1:Y:S04]  /*26c0*/  LDS.128 R8, [UR4+0x20] ;  /* 0x00002004ff087984 */ /* 0x000e680008000c00 */
[----:B--2---:R-:W2:Y:S04]  /*26d0*/  LDS.128 R4, [UR4+0x30] ;  /* 0x00003004ff047984 */ /* 0x004ea80008000c00 */
        /* <DEDUP_REMOVED lines=16> */
.L_x_189:
[----:B------:R-:W-:Y:S05]  /*27e0*/  BSYNC.RECONVERGENT B0 ;  /* 0x0000000000007941 */ /* 0x000fea0003800200 */
.L_x_173:
[----:B------:R-:W-:Y:S05]  /*27f0*/  @P0 EXIT ;  /* 0x000000000000094d */ /* 0x000fea0003800000 */
[----:B012---:R-:W0:Y:S02]  /*2800*/  LDC.64 R4, c[0x0][0x388] ;  /* 0x0000e200ff047b82 */ /* 0x007e240000000a00 */
[----:B0-----:R-:W-:-:S05]  /*2810*/  IMAD.WIDE.U32 R2, R3, 0x4, R4 ;  /* 0x0000000403027825 */ /* 0x001fca00078e0004 */
[----:B------:R-:W-:Y:S01]  /*2820*/  STG.E desc[UR6][R2.64], R20 ;  /* 0x0000001402007986 */ /* 0x000fe2000c101906 */
[----:B------:R-:W-:Y:S05]  /*2830*/  EXIT ;  /* 0x000000000000794d */ /* 0x000fea0003800000 */
.L_x_203:
        /* <DEDUP_REMOVED lines=12> */
.L_x_397:


//--------------------- .text._ZN3cub18CUB_300001_SM_10006detail6reduce28DeviceReduceSingleTileKernelINS2_10policy_hubIfjN4cuda3std3__44plusIfEEE10Policy1000EN6thrust24THRUST_300001_SM_1000_NS10device_ptrIfEEPfjS9_ffNS7_10__identityEEEvT0_T1_T2_T3_T4_T6_ --------------------------
	.section	.text._ZN3cub18CUB_300001_SM_10006detail6reduce28DeviceReduceSingleTileKernelINS2_10policy_hubIfjN4cuda3std3__44plusIfEEE10Policy1000EN6thrust24THRUST_300001_SM_1000_NS10device_ptrIfEEPfjS9_ffNS7_10__identityEEEvT0_T1_T2_T3_T4_T6_,"ax",@progbits
	.align	128
        .global         _ZN3cub18CUB_300001_SM_10006detail6reduce28DeviceReduceSingleTileKernelINS2_10policy_hubIfjN4cuda3std3__44plusIfEEE10Policy1000EN6thrust24THRUST_300001_SM_1000_NS10device_ptrIfEEPfjS9_ffNS7_10__identityEEEvT0_T1_T2_T3_T4_T6_
        .type           _ZN3cub18CUB_300001_SM_10006detail6reduce28DeviceReduceSingleTileKernelINS2_10policy_hubIfjN4cuda3std3__44plusIfEEE10Policy1000EN6thrust24THRUST_300001_SM_1000_NS10device_ptrIfEEPfjS9_ffNS7_10__identityEEEvT0_T1_T2_T3_T4_T6_,@function
        .size           _ZN3cub18CUB_300001_SM_10006detail6reduce28DeviceReduceSingleTileKernelINS2_10policy_hubIfjN4cuda3std3__44plusIfEEE10Policy1000EN6thrust24THRUST_300001_SM_1000_NS10device_ptrIfEEPfjS9_ffNS7_10__identityEEEvT0_T1_T2_T3_T4_T6_,(.L_x_398 - _ZN3cub18CUB_300001_SM_10006detail6reduce28DeviceReduceSingleTileKernelINS2_10policy_hubIfjN4cuda3std3__44plusIfEEE10Policy1000EN6thrust24THRUST_300001_SM_1000_NS10device_ptrIfEEPfjS9_ffNS7_10__identityEEEvT0_T1_T2_T3_T4_T6_)
        .other          _ZN3cub18CUB_300001_SM_10006detail6reduce28DeviceReduceSingleTileKernelINS2_10policy_hubIfjN4cuda3std3__44plusIfEEE10Policy1000EN6thrust24THRUST_300001_SM_1000_NS10device_ptrIfEEPfjS9_ffNS7_10__identityEEEvT0_T1_T2_T3_T4_T6_,@"STO_CUDA_ENTRY STV_DEFAULT"
_ZN3cub18CUB_300001_SM_10006detail6reduce28DeviceReduceSingleTileKernelINS2_10policy_hubIfjN4cuda3std3__44plusIfEEE10Policy1000EN6thrust24THRUST_300001_SM_1000_NS10device_ptrIfEEPfjS9_ffNS7_10__identityEEEvT0_T1_T2_T3_T4_T6_:
.text._ZN3cub18CUB_300001_SM_10006detail6reduce28DeviceReduceSingleTileKernelINS2_10policy_hubIfjN4cuda3std3__44plusIfEEE10Policy1000EN6thrust24THRUST_300001_SM_1000_NS10device_ptrIfEEPfjS9_ffNS7_10__identityEEEvT0_T1_T2_T3_T4_T6_:
        /* <DEDUP_REMOVED lines=13> */
.L_x_204:
[----:B------:R-:W-:Y:S01]  /*00d0*/  ISETP.GT.U32.AND P0, PT, R4, 0x1fff, PT ;  /* 0x00001fff0400780c */ /* 0x000fe20003f04070 */
[----:B------:R-:W-:-:S12]  /*00e0*/  BSSY.RECONVERGENT B0, `(.L_x_205) ;  /* 0x000022c000007945 */ /* 0x000fd80003800200 */
[----:B------:R-:W-:Y:S05]  /*00f0*/  @P0 BRA `(.L_x_206) ;  /* 0x0000001000000947 */ /* 0x000fea0003800000 */
[----:B------:R-:W0:Y:S01]  /*0100*/  S2R R5, SR_TID.X ;  /* 0x0000000000057919 */ /* 0x000e220000002100 */
[----:B------:R-:W-:Y:S01]  /*0110*/  BSSY.RECONVERGENT B1, `(.L_x_207) ;  /* 0x0000009000017945 */ /* 0x000fe20003800200 */
[----:B------:R-:W-:Y:S01]  /*0120*/  HFMA2 R0, -RZ, RZ, 0, 0 ;  /* 0x00000000ff007431 */ /* 0x000fe200000001ff */
[----:B0-----:R-:W-:Y:S02]  /*0130*/  ISETP.GE.U32.AND P0, PT, R5, R4, PT ;  /* 0x000000040500720c */ /* 0x001fe40003f06070 */
[----:B------:R-:W-:-:S11]  /*0140*/  MOV R7, R5 ;  /* 0x0000000500077202 */ /* 0x000fd60000000f00 */
[----:B------:R-:W-:Y:S05]  /*0150*/  @P0 BRA `(.L_x_208) ;  /* 0x0000000000100947 */ /* 0x000fea0003800000 */
[----:B------:R-:W0:Y:S02]  /*0160*/  LDC.64 R2, c[0x0][0x380] ;  /* 0x0000e000ff027b82 */ /* 0x000e240000000a00 */
[----:B0-----:R-:W-:-:S05]  /*0170*/  IMAD.WIDE.U32 R2, R5, 0x4, R2 ;  /* 0x0000000405027825 */ /* 0x001fca00078e0002 */
[----:B------:R0:W5:Y:S01]  /*0180*/  LDG.E R0, desc[UR6][R2.64] ;  /* 0x0000000602007981 */ /* 0x000162000c1e1900 */
[----:B------:R-:W-:-:S07]  /*0190*/  IADD3 R7, PT, PT, R5, 0x200, RZ ;  /* 0x0000020005077810 */ /* 0x000fce0007ffe0ff */
.L_x_208:
[----:B------:R-:W-:Y:S05]  /*01a0*/  BSYNC.RECONVERGENT B1 ;  /* 0x0000000000017941 */ /* 0x000fea0003800200 */
.L_x_207:
[----:B------:R-:W-:Y:S01]  /*01b0*/  ISETP.GE.U32.AND P0, PT, R7, R4, PT ;  /* 0x000000040700720c */ /* 0x000fe20003f06070 */
[----:B------:R-:W-:-:S12]  /*01c0*/  BSSY.RECONVERGENT B1, `(.L_x_209) ;  /* 0x0000070000017945 */ /* 0x000fd80003800200 */
[----:B------:R-:W-:Y:S05]  /*01d0*/  @P0 BRA `(.L_x_210) ;  /* 0x0000000400b80947 */ /* 0x000fea0003800000 */
[----:B0-----:R-:W-:Y:S01]  /*01e0*/  LOP3.LUT R3, RZ, R7, RZ, 0x33, !PT ;  /* 0x00000007ff037212 */ /* 0x001fe200078e33ff */
[----:B------:R-:W-:Y:S03]  /*01f0*/  BSSY.RECONVERGENT B2, `(.L_x_211) ;  /* 0x0000033000027945 */ /* 0x000fe60003800200 */
[----:B------:R-:W-:-:S04]  /*0200*/  IADD3 R3, PT, PT, R3, R4, RZ ;  /* 0x0000000403037210 */ /* 0x000fc80007ffe0ff */
        /* <DEDUP_REMOVED lines=9> */
[----:B------:R-:W-:-:S04]  /*02a0*/  IADD3 R2, P0, PT, R2, 0x4000, RZ ;  /* 0x0000400002027810 */ /* 0x000fc80007f1e0ff */
[----:B------:R-:W-:-:S09]  /*02b0*/  IADD3.X R3, PT, PT, RZ, R3, RZ, P0, !PT ;  /* 0x00000003ff037210 */ /* 0x000fd200007fe4ff */
.L_x_213:
        /* <DEDUP_REMOVED lines=19> */
[----:B0-----:R-:W-:-:S04]  /*03f0*/  IADD3 R2, P2, PT, R2, 0x8000, RZ ;  /* 0x0000800002027810 */ /* 0x001fc80007f5e0ff */
[----:B------:R-:W-:Y:S01]  /*0400*/  IADD3.X R3, PT, PT, RZ, R3, RZ, P2, !PT ;  /* 0x00000003ff037210 */ /* 0x000fe200017fe4ff */
        /* <DEDUP_REMOVED lines=17> */
.L_x_212:
[----:B------:R-:W-:Y:S05]  /*0520*/  BSYNC.RECONVERGENT B2 ;  /* 0x0000000000027941 */ /* 0x000fea0003800200 */
.L_x_211:
[----:B------:R-:W-:Y:S05]  /*0530*/  @!P1 BRA `(.L_x_210) ;  /* 0x0000000000e09947 */ /* 0x000fea0003800000 */
[----:B------:R-:W-:Y:S01]  /*0540*/  ISETP.GE.U32.AND P0, PT, R22, 0x8, PT ;  /* 0x000000081600780c */ /* 0x000fe20003f06070 */
[----:B------:R-:W-:Y:S01]  /*0550*/  BSSY.RECONVERGENT B2, `(.L_x_214) ;  /* 0x0000017000027945 */ /* 0x000fe20003800200 */
[----:B------:R-:W-:-:S04]  /*0560*/  LOP3.LUT R10, R6, 0x7, RZ, 0xc0, !PT ;  /* 0x00000007060a7812 */ /* 0x000fc800078ec0ff */
[----:B------:R-:W-:-:S07]  /*0570*/  ISETP.NE.AND P1, PT, R10, RZ, PT ;  /* 0x000000ff0a00720c */ /* 0x000fce0003f25270 */
[----:B------:R-:W-:Y:S06]  /*0580*/  @!P0 BRA `(.L_x_215) ;  /* 0x00000000004c8947 */ /* 0x000fec0003800000 */
[----:B------:R-:W0:Y:S02]  /*0590*/  LDC.64 R2, c[0x0][0x380] ;  /* 0x0000e000ff027b82 */ /* 0x000e240000000a00 */
[----:B0-----:R-:W-:-:S05]  /*05a0*/  IMAD.WIDE.U32 R2, R7, 0x4, R2 ;  /* 0x0000000407027825 */ /* 0x001fca00078e0002 */
        /* <DEDUP_REMOVED lines=17> */
.L_x_215:
[----:B------:R-:W-:Y:S05]  /*06c0*/  BSYNC.RECONVERGENT B2 ;  /* 0x0000000000027941 */ /* 0x000fea0003800200 */
.L_x_214:
        /* <DEDUP_REMOVED lines=17> */
.L_x_217:
[----:B------:R-:W-:Y:S05]  /*07e0*/  BSYNC.RECONVERGENT B2 ;  /* 0x0000000000027941 */ /* 0x000fea0003800200 */
.L_x_216:
[----:B------:R-:W-:Y:S05]  /*07f0*/  @!P1 BRA `(.L_x_210) ;  /* 0x0000000000309947 */ /* 0x000fea0003800000 */
[----:B------:R-:W0:Y:S01]  /*0800*/  LDC.64 R2, c[0x0][0x380] ;  /* 0x0000e000ff027b82 */ /* 0x000e220000000a00 */
[----:B------:R-:W-:Y:S01]  /*0810*/  IADD3 R6, PT, PT, -R6, RZ, RZ ;  /* 0x000000ff06067210 */ /* 0x000fe20007ffe1ff */
[----:B0-----:R-:W-:-:S05]  /*0820*/  IMAD.WIDE.U32 R2, R7, 0x4, R2 ;  /* 0x0000000407027825 */ /* 0x001fca00078e0002 */
[----:B------:R-:W-:-:S07]  /*0830*/  MOV R7, R3 ;  /* 0x0000000300077202 */ /* 0x000fce0000000f00 */
.L_x_218:
[----:B------:R-:W-:-:S06]  /*0840*/  MOV R3, R7 ;  /* 0x0000000700037202 */ /* 0x000fcc0000000f00 */
[----:B------:R0:W2:Y:S01]  /*0850*/  LDG.E R3, desc[UR6][R2.64] ;  /* 0x0000000602037981 */ /* 0x0000a2000c1e1900 */
[----:B------:R-:W-:-:S04]  /*0860*/  IADD3 R6, PT, PT, R6, 0x1, RZ ;  /* 0x0000000106067810 */ /* 0x000fc80007ffe0ff */
[----:B------:R-:W-:Y:S02]  /*0870*/  ISETP.NE.AND P0, PT, R6, RZ, PT ;  /* 0x000000ff0600720c */ /* 0x000fe40003f05270 */
[----:B0-----:R-:W-:-:S04]  /*0880*/  IADD3 R2, P1, PT, R2, 0x800, RZ ;  /* 0x0000080002027810 */ /* 0x001fc80007f3e0ff */
[----:B------:R-:W-:Y:S01]  /*0890*/  IADD3.X R7, PT, PT, RZ, R7, RZ, P1, !PT ;  /* 0x00000007ff077210 */ /* 0x000fe20000ffe4ff */
[----:B--2--5:R-:W-:-:S06]  /*08a0*/  FADD R0, R3, R0 ;  /* 0x0000000003007221 */ /* 0x024fcc0000000000 */
[----:B------:R-:W-:Y:S05]  /*08b0*/  @P0 BRA `(.L_x_218) ;  /* 0xfffffffc00e00947 */ /* 0x000fea000383ffff */
.L_x_210:
[----:B------:R-:W-:Y:S05]  /*08c0*/  BSYNC.RECONVERGENT B1 ;  /* 0x0000000000017941 */ /* 0x000fea0003800200 */
.L_x_209:
[----:B------:R-:W-:Y:S02]  /*08d0*/  ISETP.GE.U32.AND P0, PT, R4, 0x200, PT ;  /* 0x000002000400780c */ /* 0x000fe40003f06070 */
        /* <DEDUP_REMOVED lines=36> */
[----:B------:R-:W3:Y:S04]  /*0b20*/  LDS.128 R8, [UR4+0x30] ;  /* 0x00003004ff087984 */ /* 0x000ee80008000c00 */
[----:B------:R-:W4:Y:S01]  /*0b30*/  LDS.128 R16, [UR4+0x40] ;  /* 0x00004004ff107984 */ /* 0x000f220008000c00 */
[----:B0-----:R-:W-:-:S04]  /*0b40*/  FADD R5, R0, R5 ;  /* 0x0000000500057221 */ /* 0x001fc80000000000 */
        /* <DEDUP_REMOVED lines=9> */
[----:B------:R-:W-:-:S04]  /*0be0*/  FADD R11, R10, R11 ;  /* 0x0000000b0a0b7221 */ /* 0x000fc80000000000 */
[----:B----4-:R-:W-:-:S04]  /*0bf0*/  FADD R16, R11, R16 ;  /* 0x000000100b107221 */ /* 0x010fc80000000000 */
[----:B------:R-:W-:-:S04]  /*0c00*/  FADD R17, R16, R17 ;  /* 0x0000001110117221 */ /* 0x000fc80000000000 */
[----:B------:R-:W-:-:S04]  /*0c10*/  FADD R18, R17, R18 ;  /* 0x0000001211127221 */ /* 0x000fc80000000000 */
[----:B------:R-:W-:Y:S01]  /*0c20*/  FADD R0, R18, R19 ;  /* 0x0000001312007221 */ /* 0x000fe20000000000 */
[----:B------:R-:W-:Y:S06]  /*0c30*/  BRA `(.L_x_220) ;  /* 0x0000001400d87947 */ /* 0x000fec0003800000 */
.L_x_219:
[----:B------:R-:W1:Y:S01]  /*0c40*/  S2R R6, SR_LANEID ;  /* 0x0000000000067919 */ /* 0x000e620000000000 */
[----:B------:R-:W-:-:S04]  /*0c50*/  LOP3.LUT R0, R5, 0x3e0, RZ, 0xc0, !PT ;  /* 0x000003e005007812 */ /* 0x000fc800078ec0ff */
[----:B0-----:R-:W-:Y:S02]  /*0c60*/  IADD3 R3, PT, PT, R0, 0x20, RZ ;  /* 0x0000002000037810 */ /* 0x001fe40007ffe0ff */
[----:B------:R-:W-:Y:S02]  /*0c70*/  LOP3.LUT R7, RZ, R0, RZ, 0x33, !PT ;  /* 0x00000000ff077212 */ /* 0x000fe400078e33ff */
[-C--:B------:R-:W-:Y:S02]  /*0c80*/  ISETP.GT.U32.AND P0, PT, R3, R4.reuse, PT ;  /* 0x000000040300720c */ /* 0x080fe40003f04070 */
        /* <DEDUP_REMOVED lines=40> */
[----:B------:R-:W0:Y:S04]  /*0f10*/  LDS.128 R20, [UR4+0x10] ;  /* 0x00001004ff147984 */ /* 0x000e280008000c00 */
        /* <DEDUP_REMOVED lines=30> */
.L_x_206:
[----:B------:R-:W0:Y:S01]  /*1100*/  S2R R0, SR_TID.X ;  /* 0x0000000000007919 */ /* 0x000e220000002100 */
[----:B------:R-:W1:Y:S02]  /*1110*/  LDCU.64 UR4, c[0x0][0x380] ;  /* 0x00007000ff0477ac */ /* 0x000e640008000a00 */
[----:B-1----:R-:W-:Y:S02]  /*1120*/  MOV R12, UR4 ;  /* 0x00000004000c7c02 */ /* 0x002fe40008000f00 */
[----:B------:R-:W-:-:S03]  /*1130*/  MOV R13, UR5 ;  /* 0x00000005000d7c02 */ /* 0x000fc60008000f00 */
        /* <DEDUP_REMOVED lines=17> */
[----:B------:R-:W-:Y:S01]  /*1250*/  UMOV UR4, 0x2000 ;  /* 0x0000200000047882 */ /* 0x000fe20000000000 */
[----:B--2---:R-:W-:Y:S01]  /*1260*/  FADD R20, R20, R21 ;  /* 0x0000001514147221 */ /* 0x004fe20000000000 */
[----:B------:R-:W-:-:S04]  /*1270*/  IADD3 R21, PT, PT, R4, -0x2000, RZ ;  /* 0xffffe00004157810 */ /* 0x000fc80007ffe0ff */
[----:B------:R-:W-:Y:S01]  /*1280*/  ISETP.GE.U32.AND P0, PT, R21, 0x2000, PT ;  /* 0x000020001500780c */ /* 0x000fe20003f06070 */
[----:B---3--:R-:W-:Y:S01]  /*1290*/  FADD R6, R6, R7 ;  /* 0x0000000706067221 */ /* 0x008fe20000000000 */
[----:B----4-:R-:W-:-:S04]  /*12a0*/  FADD R9, R8, R9 ;  /* 0x0000000908097221 */ /* 0x010fc80000000000 */
[----:B------:R-:W-:Y:S01]  /*12b0*/  FADD R6, R6, R9 ;  /* 0x0000000906067221 */ /* 0x000fe20000000000 */
[----:B-----5:R-:W-:Y:S01]  /*12c0*/  FADD R10, R10, R11 ;  /* 0x0000000b0a0a7221 */ /* 0x020fe20000000000 */
[----:B------:R-:W-:-:S04]  /*12d0*/  FADD R15, R14, R15 ;  /* 0x0000000f0e0f7221 */ /* 0x000fc80000000000 */
[----:B------:R-:W-:Y:S01]  /*12e0*/  FADD R15, R10, R15 ;  /* 0x0000000f0a0f7221 */ /* 0x000fe20000000000 */
[----:B------:R-:W-:Y:S01]  /*12f0*/  FADD R16, R16, R17 ;  /* 0x0000001110107221 */ /* 0x000fe20000000000 */
[----:B------:R-:W-:-:S04]  /*1300*/  FADD R19, R18, R19 ;  /* 0x0000001312137221 */ /* 0x000fc80000000000 */
[----:B------:R-:W-:Y:S01]  /*1310*/  FADD R16, R16, R19 ;  /* 0x0000001310107221 */ /* 0x000fe20000000000 */
[----:B------:R-:W-:-:S04]  /*1320*/  FADD R5, R5, R22 ;  /* 0x0000001605057221 */ /* 0x000fc80000000000 */
[----:B------:R-:W-:Y:S01]  /*1330*/  FADD R5, R20, R5 ;  /* 0x0000000514057221 */ /* 0x000fe20000000000 */
[----:B------:R-:W-:-:S03]  /*1340*/  FADD R6, R6, R15 ;  /* 0x0000000f06067221 */ /* 0x000fc60000000000 */
[----:B------:R-:W-:-:S04]  /*1350*/  FADD R5, R16, R5 ;  /* 0x0000000510057221 */ /* 0x000fc80000000000 */
[----:B------:R-:W-:Y:S01]  /*1360*/  FADD R5, R6, R5 ;  /* 0x0000000506057221 */ /* 0x000fe20000000000 */
[----:B------:R-:W-:Y:S06]  /*1370*/  @!P0 BRA `(.L_x_221) ;  /* 0x0000000000ac8947 */ /* 0x000fec0003800000 */
[----:B------:R-:W0:Y:S01]  /*1380*/  LDC R4, c[0x0][0x390] ;  /* 0x0000e400ff047b82 */ /* 0x000e220000000800 */
[----:B------:R-:W-:-:S07]  /*1390*/  UMOV UR4, 0x2000 ;  /* 0x0000200000047882 */ /* 0x000fce0000000000 */
[----:B------:R-:W1:Y:S02]  /*13a0*/  LDC.64 R12, c[0x0][0x380] ;  /* 0x0000e000ff0c7b82 */ /* 0x000e640000000a00 */
.L_x_223:
[----:B------:R-:W-:-:S05]  /*13b0*/  IADD3 R3, PT, PT, R0, UR4, RZ ;  /* 0x0000000400037c10 */ /* 0x000fca000fffe0ff */
        /* <DEDUP_REMOVED lines=17> */
[----:B0-----:R-:W-:-:S04]  /*14d0*/  IADD3 R2, PT, PT, R4, -UR4, RZ ;  /* 0x8000000404027c10 */ /* 0x001fc8000fffe0ff */
        /* <DEDUP_REMOVED lines=18> */
[----:B------:R-:W-:-:S06]  /*1600*/  UIADD3 UR4, UPT, UPT, UR4, 0x2000, URZ ;  /* 0x0000200004047890 */ /* 0x000fcc000fffe0ff */
[----:B------:R-:W-:-:S13]  /*1610*/  ISETP.LT.U32.AND P0, PT, R21, UR4, PT ;  /* 0x0000000415007c0c */ /* 0x000fda000bf01070 */
[----:B------:R-:W-:Y:S05]  /*1620*/  @!P0 BRA `(.L_x_223) ;  /* 0xfffffffc00608947 */ /* 0x000fea000383ffff */
.L_x_221:
[----:B------:R-:W-:Y:S01]  /*1630*/  IADD3 R3, PT, PT, R4, -UR4, RZ ;  /* 0x8000000404037c10 */ /* 0x000fe2000fffe0ff */
[----:B------:R-:W-:Y:S03]  /*1640*/  BSSY.RECONVERGENT B1, `(.L_x_222) ;  /* 0x00000a3000017945 */ /* 0x000fe60003800200 */
[----:B------:R-:W-:-:S04]  /*1650*/  ISETP.GE.AND P0, PT, R0, R3, PT ;  /* 0x000000030000720c */ /* 0x000fc80003f06270 */
[----:B------:R-:W-:-:S13]  /*1660*/  ISETP.LE.U32.OR P0, PT, R4, UR4, P0 ;  /* 0x0000000404007c0c */ /* 0x000fda0008703470 */
[----:B------:R-:W-:Y:S05]  /*1670*/  @P0 BRA `(.L_x_224) ;  /* 0x00000008007c0947 */ /* 0x000fea0003800000 */
[-C--:B------:R-:W-:Y:S01]  /*1680*/  LOP3.LUT R3, RZ, R0.reuse, RZ, 0x33, !PT ;  /* 0x00000000ff037212 */ /* 0x080fe200078e33ff */
[----:B------:R-:W-:Y:S01]  /*1690*/  BSSY.RECONVERGENT B2, `(.L_x_225) ;  /* 0x0000052000027945 */ /* 0x000fe20003800200 */
[----:B------:R-:W-:Y:S02]  /*16a0*/  MOV R6, R0 ;  /* 0x0000000000067202 */ /* 0x000fe40000000f00 */
[----:B------:R-:W-:-:S04]  /*16b0*/  IADD3 R3, PT, PT, R4, -UR4, R3 ;  /* 0x8000000404037c10 */ /* 0x000fc8000fffe003 */
[C---:B------:R-:W-:Y:S02]  /*16c0*/  ISETP.GE.U32.AND P0, PT, R3.reuse, 0x1e00, PT ;  /* 0x00001e000300780c */ /* 0x040fe40003f06070 */
[----:B------:R-:W-:-:S04]  /*16d0*/  LEA.HI R3, R3, 0x1, RZ, 0x17 ;  /* 0x0000000103037811 */ /* 0x000fc800078fb8ff */
[----:B------:R-:W-:-:S07]  /*16e0*/  LOP3.LUT R4, R3, 0xf, RZ, 0xc0, !PT ;  /* 0x0000000f03047812 */ /* 0x000fce00078ec0ff */
[----:B------:R-:W-:Y:S05]  /*16f0*/  @!P0 BRA `(.L_x_226) ;  /* 0x00000004002c8947 */ /* 0x000fea0003800000 */
[----:B------:R-:W-:Y:S01]  /*1700*/  LOP3.LUT R7, R3, 0xfffff0, RZ, 0xc0, !PT ;  /* 0x00fffff003077812 */ /* 0x000fe200078ec0ff */
[----:B------:R-:W-:Y:S01]  /*1710*/  BSSY.RECONVERGENT B3, `(.L_x_227) ;  /* 0x0000048000037945 */ /* 0x000fe20003800200 */
[C---:B------:R-:W-:Y:S02]  /*1720*/  LOP3.LUT R6, R0.reuse, 0x1000, RZ, 0xfc, !PT ;  /* 0x0000100000067812 */ /* 0x040fe400078efcff */
[----:B------:R-:W-:Y:S02]  /*1730*/  IADD3 R2, PT, PT, R0, UR4, RZ ;  /* 0x0000000400027c10 */ /* 0x000fe4000fffe0ff */
[----:B------:R-:W-:-:S07]  /*1740*/  IADD3 R7, PT, PT, -R7, RZ, RZ ;  /* 0x000000ff07077210 */ /* 0x000fce0007ffe1ff */
.L_x_228:
[C---:B------:R-:W-:Y:S01]  /*1750*/  IADD3 R19, PT, PT, R2.reuse, 0x200, RZ ;  /* 0x0000020002137810 */ /* 0x040fe20007ffe0ff */
[C---:B------:R-:W-:Y:S01]  /*1760*/  IMAD.WIDE.U32 R14, R2.reuse, 0x4, R12 ;  /* 0x00000004020e7825 */ /* 0x040fe200078e000c */
[----:B------:R-:W-:-:S03]  /*1770*/  IADD3 R11, PT, PT, R2, 0x400, RZ ;  /* 0x00000400020b7810 */ /* 0x000fc60007ffe0ff */
[--C-:B------:R-:W-:Y:S01]  /*1780*/  IMAD.WIDE.U32 R18, R19, 0x4, R12.reuse ;  /* 0x0000000413127825 */ /* 0x100fe200078e000c */
[----:B------:R0:W2:Y:S01]  /*1790*/  LDG.E R8, desc[UR6][R14.64] ;  /* 0x000000060e087981 */ /* 0x0000a2000c1e1900 */
[C---:B------:R-:W-:Y:S02]  /*17a0*/  IADD3 R21, PT, PT, R2.reuse, 0x600, RZ ;  /* 0x0000060002157810 */ /* 0x040fe40007ffe0ff */
[--C-:B------:R-:W-:Y:S01]  /*17b0*/  IMAD.WIDE.U32 R10, R11, 0x4, R12.reuse ;  /* 0x000000040b0a7825 */ /* 0x100fe200078e000c */
[----:B------:R1:W3:Y:S01]  /*17c0*/  LDG.E R9, desc[UR6][R18.64] ;  /* 0x0000000612097981 */ /* 0x0002e2000c1e1900 */
[C---:B------:R-:W-:Y:S02]  /*17d0*/  IADD3 R17, PT, PT, R2.reuse, 0x800, RZ ;  /* 0x0000080002117810 */ /* 0x040fe40007ffe0ff */
[--C-:B------:R-:W-:Y:S02]  /*17e0*/  IMAD.WIDE.U32 R20, R21, 0x4, R12.reuse ;  /* 0x0000000415147825 */ /* 0x100fe400078e000c */
[----:B------:R4:W5:Y:S01]  /*17f0*/  LDG.E R10, desc[UR6][R10.64] ;  /* 0x000000060a0a7981 */ /* 0x000962000c1e1900 */
[----:B------:R-:W-:Y:S01]  /*1800*/  IADD3 R29, PT, PT, R2, 0xa00, RZ ;  /* 0x00000a00021d7810 */ /* 0x000fe20007ffe0ff */
[----:B------:R-:W-:-:S02]  /*1810*/  IMAD.WIDE.U32 R16, R17, 0x4, R12 ;  /* 0x0000000411107825 */ /* 0x000fc400078e000c */
[----:B------:R4:W5:Y:S01]  /*1820*/  LDG.E R27, desc[UR6][R20.64] ;  /* 0x00000006141b7981 */ /* 0x000962000c1e1900 */
[C---:B------:R-:W-:Y:S01]  /*1830*/  IADD3 R23, PT, PT, R2.reuse, 0xc00, RZ ;  /* 0x00000c0002177810 */ /* 0x040fe20007ffe0ff */
[--C-:B------:R-:W-:Y:S02]  /*1840*/  IMAD.WIDE.U32 R28, R29, 0x4, R12.reuse ;  /* 0x000000041d1c7825 */ /* 0x100fe400078e000c */
[----:B------:R-:W5:Y:S01]  /*1850*/  LDG.E R26, desc[UR6][R16.64] ;  /* 0x00000006101a7981 */ /* 0x000f62000c1e1900 */
[C---:B------:R-:W-:Y:S01]  /*1860*/  IADD3 R22, PT, PT, R2.reuse, 0xe00, RZ ;  /* 0x00000e0002167810 */ /* 0x040fe20007ffe0ff */
[--C-:B0-----:R-:W-:Y:S02]  /*1870*/  IMAD.WIDE.U32 R14, R23, 0x4, R12.reuse ;  /* 0x00000004170e7825 */ /* 0x101fe400078e000c */
[----:B------:R0:W5:Y:S01]  /*1880*/  LDG.E R25, desc[UR6][R28.64] ;  /* 0x000000061c197981 */ /* 0x000162000c1e1900 */
[----:B------:R-:W-:Y:S01]  /*1890*/  IADD3 R23, PT, PT, R2, 0x1000, RZ ;  /* 0x0000100002177810 */ /* 0x000fe20007ffe0ff */
[----:B-1----:R-:W-:-:S02]  /*18a0*/  IMAD.WIDE.U32 R18, R22, 0x4, R12 ;  /* 0x0000000416127825 */ /* 0x002fc400078e000c */
[----:B------:R1:W5:Y:S01]  /*18b0*/  LDG.E R24, desc[UR6][R14.64] ;  /* 0x000000060e187981 */ /* 0x000362000c1e1900 */
[C---:B----4-:R-:W-:Y:S01]  /*18c0*/  IADD3 R11, PT, PT, R2.reuse, 0x1200, RZ ;  /* 0x00001200020b7810 */ /* 0x050fe20007ffe0ff */
[--C-:B------:R-:W-:Y:S02]  /*18d0*/  IMAD.WIDE.U32 R20, R23, 0x4, R12.reuse ;  /* 0x0000000417147825 */ /* 0x100fe400078e000c */
[----:B------:R4:W5:Y:S01]  /*18e0*/  LDG.E R23, desc[UR6][R18.64] ;  /* 0x0000000612177981 */ /* 0x000962000c1e1900 */
[C---:B0-----:R-:W-:Y:S01]  /*18f0*/  IADD3 R29, PT, PT, R2.reuse, 0x1400, RZ ;  /* 0x00001400021d7810 */ /* 0x041fe20007ffe0ff */
[--C-:B------:R-:W-:Y:S02]  /*1900*/  IMAD.WIDE.U32 R16, R11, 0x4, R12.reuse ;  /* 0x000000040b107825 */ /* 0x100fe400078e000c */
[----:B------:R-:W5:Y:S01]  /*1910*/  LDG.E R22, desc[UR6][R20.64] ;  /* 0x0000000614167981 */ /* 0x000f62000c1e1900 */
[----:B-1----:R-:W-:Y:S01]  /*1920*/  IADD3 R15, PT, PT, R2, 0x1600, RZ ;  /* 0x00001600020f7810 */ /* 0x002fe20007ffe0ff */
[----:B------:R-:W-:-:S02]  /*1930*/  IMAD.WIDE.U32 R28, R29, 0x4, R12 ;  /* 0x000000041d1c7825 */ /* 0x000fc400078e000c */
[----:B------:R0:W5:Y:S01]  /*1940*/  LDG.E R11, desc[UR6][R16.64] ;  /* 0x00000006100b7981 */ /* 0x000162000c1e1900 */
[C---:B----4-:R-:W-:Y:S01]  /*1950*/  IADD3 R19, PT, PT, R2.reuse, 0x1800, RZ ;  /* 0x0000180002137810 */ /* 0x050fe20007ffe0ff */
[--C-:B------:R-:W-:Y:S02]  /*1960*/  IMAD.WIDE.U32 R14, R15, 0x4, R12.reuse ;  /* 0x000000040f0e7825 */ /* 0x100fe400078e000c */
[----:B------:R-:W4:Y:S02]  /*1970*/  LDG.E R28, desc[UR6][R28.64] ;  /* 0x000000061c1c7981 */ /* 0x000f24000c1e1900 */
[----:B------:R-:W-:Y:S01]  /*1980*/  IMAD.WIDE.U32 R18, R19, 0x4, R12 ;  /* 0x0000000413127825 */ /* 0x000fe200078e000c */
[C---:B0-----:R-:W-:Y:S02]  /*1990*/  IADD3 R17, PT, PT, R2.reuse, 0x1a00, RZ ;  /* 0x00001a0002117810 */ /* 0x041fe40007ffe0ff */
[----:B------:R-:W-:-:S03]  /*19a0*/  IADD3 R21, PT, PT, R2, 0x1c00, RZ ;  /* 0x00001c0002157810 */ /* 0x000fc60007ffe0ff */
[----:B------:R-:W4:Y:S04]  /*19b0*/  LDG.E R18, desc[UR6][R18.64] ;  /* 0x0000000612127981 */ /* 0x000f28000c1e1900 */
[----:B------:R0:W4:Y:S01]  /*19c0*/  LDG.E R29, desc[UR6][R14.64] ;  /* 0x000000060e1d7981 */ /* 0x000122000c1e1900 */
[----:B------:R-:W-:Y:S01]  /*19d0*/  IADD3 R20, PT, PT, R2, 0x1e00, RZ ;  /* 0x00001e0002147810 */ /* 0x000fe20007ffe0ff */
[----:B0-----:R-:W-:-:S04]  /*19e0*/  IMAD.WIDE.U32 R14, R17, 0x4, R12 ;  /* 0x00000004110e7825 */ /* 0x001fc800078e000c */
[--C-:B------:R-:W-:Y:S02]  /*19f0*/  IMAD.WIDE.U32 R16, R21, 0x4, R12.reuse ;  /* 0x0000000415107825 */ /* 0x100fe400078e000c */
[----:B------:R-:W4:Y:S02]  /*1a00*/  LDG.E R14, desc[UR6][R14.64] ;  /* 0x000000060e0e7981 */ /* 0x000f24000c1e1900 */
[----:B------:R-:W-:Y:S02]  /*1a10*/  IMAD.WIDE.U32 R20, R20, 0x4, R12 ;  /* 0x0000000414147825 */ /* 0x000fe400078e000c */
[----:B------:R-:W4:Y:S04]  /*1a20*/  LDG.E R16, desc[UR6][R16.64] ;  /* 0x0000000610107981 */ /* 0x000f28000c1e1900 */
[----:B------:R-:W4:Y:S01]  /*1a30*/  LDG.E R20, desc[UR6][R20.64] ;  /* 0x0000000614147981 */ /* 0x000f22000c1e1900 */
[----:B------:R-:W-:-:S04]  /*1a40*/  IADD3 R7, PT, PT, R7, 0x10, RZ ;  /* 0x0000001007077810 */ /* 0x000fc80007ffe0ff */
[----:B------:R-:W-:Y:S02]  /*1a50*/  ISETP.NE.AND P0, PT, R7, RZ, PT ;  /* 0x000000ff0700720c */ /* 0x000fe40003f05270 */
[----:B------:R-:W-:Y:S02]  /*1a60*/  IADD3 R6, PT, PT, R6, 0x2000, RZ ;  /* 0x0000200006067810 */ /* 0x000fe40007ffe0ff */
[----:B------:R-:W-:Y:S01]  /*1a70*/  IADD3 R2, PT, PT, R2, 0x2000, RZ ;  /* 0x0000200002027810 */ /* 0x000fe20007ffe0ff */
[----:B--2---:R-:W-:-:S04]  /*1a80*/  FADD R8, R8, R5 ;  /* 0x0000000508087221 */ /* 0x004fc80000000000 */
[----:B---3--:R-:W-:-:S04]  /*1a90*/  FADD R9, R8, R9 ;  /* 0x0000000908097221 */ /* 0x008fc80000000000 */
        /* <DEDUP_REMOVED lines=8> */
[----:B----4-:R-:W-:-:S04]  /*1b20*/  FADD R28, R11, R28 ;  /* 0x0000001c0b1c7221 */ /* 0x010fc80000000000 */
[----:B------:R-:W-:-:S04]  /*1b30*/  FADD R29, R28, R29 ;  /* 0x0000001d1c1d7221 */ /* 0x000fc80000000000 */
[----:B------:R-:W-:-:S04]  /*1b40*/  FADD R29, R29, R18 ;  /* 0x000000121d1d7221 */ /* 0x000fc80000000000 */
[----:B------:R-:W-:-:S04]  /*1b50*/  FADD R29, R29, R14 ;  /* 0x0000000e1d1d7221 */ /* 0x000fc80000000000 */
[----:B------:R-:W-:-:S04]  /*1b60*/  FADD R29, R29, R16 ;  /* 0x000000101d1d7221 */ /* 0x000fc80000000000 */
[----:B------:R-:W-:Y:S01]  /*1b70*/  FADD R5, R29, R20 ;  /* 0x000000141d057221 */ /* 0x000fe20000000000 */
[----:B------:R-:W-:Y:S06]  /*1b80*/  @P0 BRA `(.L_x_228) ;  /* 0xfffffff800f00947 */ /* 0x000fec000383ffff */
[----:B------:R-:W-:Y:S05]  /*1b90*/  BSYNC.RECONVERGENT B3 ;  /* 0x0000000000037941 */ /* 0x000fea0003800200 */
.L_x_227:
[----:B------:R-:W-:-:S07]  /*1ba0*/  IADD3 R6, PT, PT, R6, -0x1000, RZ ;  /* 0xfffff00006067810 */ /* 0x000fce0007ffe0ff */
.L_x_226:
[----:B------:R-:W-:Y:S05]  /*1bb0*/  BSYNC.RECONVERGENT B2 ;  /* 0x0000000000027941 */ /* 0x000fea0003800200 */
.L_x_225:
[----:B------:R-:W-:-:S13]  /*1bc0*/  ISETP.NE.AND P0, PT, R4, RZ, PT ;  /* 0x000000ff0400720c */ /* 0x000fda0003f05270 */
[----:B------:R-:W-:Y:S05]  /*1bd0*/  @!P0 BRA `(.L_x_224) ;  /* 0x0000000400248947 */ /* 0x000fea0003800000 */
[----:B------:R-:W-:Y:S01]  /*1be0*/  ISETP.GE.U32.AND P0, PT, R4, 0x8, PT ;  /* 0x000000080400780c */ /* 0x000fe20003f06070 */
[----:B------:R-:W-:Y:S01]  /*1bf0*/  BSSY.RECONVERGENT B2, `(.L_x_229) ;  /* 0x0000025000027945 */ /* 0x000fe20003800200 */
[----:B------:R-:W-:-:S04]  /*1c00*/  LOP3.LUT R22, R3, 0x7, RZ, 0xc0, !PT ;  /* 0x0000000703167812 */ /* 0x000fc800078ec0ff */
[----:B------:R-:W-:-:S07]  /*1c10*/  ISETP.NE.AND P1, PT, R22, RZ, PT ;  /* 0x000000ff1600720c */ /* 0x000fce0003f25270 */
[----:B------:R-:W-:Y:S06]  /*1c20*/  @!P0 BRA `(.L_x_230) ;  /* 0x0000000000848947 */ /* 0x000fec0003800000 */
[----:B------:R-:W-:-:S04]  /*1c30*/  IADD3 R7, PT, PT, R6, UR4, RZ ;  /* 0x0000000406077c10 */ /* 0x000fc8000fffe0ff */
        /* <DEDUP_REMOVED lines=32> */
.L_x_230:
[----:B------:R-:W-:Y:S05]  /*1e40*/  BSYNC.RECONVERGENT B2 ;  /* 0x0000000000027941 */ /* 0x000fea0003800200 */
.L_x_229:
        /* <DEDUP_REMOVED lines=23> */
.L_x_232:
[----:B------:R-:W-:Y:S05]  /*1fc0*/  BSYNC.RECONVERGENT B2 ;  /* 0x0000000000027941 */ /* 0x000fea0003800200 */
.L_x_231:
[----:B------:R-:W-:Y:S05]  /*1fd0*/  @!P1 BRA `(.L_x_224) ;  /* 0x0000000000249947 */ /* 0x000fea0003800000 */
[----:B------:R-:W-:Y:S02]  /*1fe0*/  IADD3 R7, PT, PT, R6, UR4, RZ ;  /* 0x0000000406077c10 */ /* 0x000fe4000fffe0ff */
[----:B------:R-:W-:-:S07]  /*1ff0*/  IADD3 R4, PT, PT, -R4, RZ, RZ ;  /* 0x000000ff04047210 */ /* 0x000fce0007ffe1ff */
.L_x_233:
[----:B------:R-:W-:-:S06]  /*2000*/  IMAD.WIDE.U32 R2, R7, 0x4, R12 ;  /* 0x0000000407027825 */ /* 0x000fcc00078e000c */
[----:B------:R-:W2:Y:S01]  /*2010*/  LDG.E R2, desc[UR6][R2.64] ;  /* 0x0000000602027981 */ /* 0x000ea2000c1e1900 */
[----:B------:R-:W-:Y:S02]  /*2020*/  IADD3 R4, PT, PT, R4, 0x1, RZ ;  /* 0x0000000104047810 */ /* 0x000fe40007ffe0ff */
[----:B------:R-:W-:Y:S02]  /*2030*/  IADD3 R7, PT, PT, R7, 0x200, RZ ;  /* 0x0000020007077810 */ /* 0x000fe40007ffe0ff */
[----:B------:R-:W-:Y:S01]  /*2040*/  ISETP.NE.AND P0, PT, R4, RZ, PT ;  /* 0x000000ff0400720c */ /* 0x000fe20003f05270 */
[----:B--2---:R-:W-:-:S12]  /*2050*/  FADD R5, R2, R5 ;  /* 0x0000000502057221 */ /* 0x004fd80000000000 */
[----:B------:R-:W-:Y:S05]  /*2060*/  @P0 BRA `(.L_x_233) ;  /* 0xfffffffc00e40947 */ /* 0x000fea000383ffff */
.L_x_224:
[----:B------:R-:W-:Y:S05]  /*2070*/  BSYNC.RECONVERGENT B1 ;  /* 0x0000000000017941 */ /* 0x000fea0003800200 */
.L_x_222:
        /* <DEDUP_REMOVED lines=33> */
[----:B------:R-:W3:Y:S04]  /*2290*/  LDS.128 R8, [UR4+0x30] ;  /* 0x00003004ff087984 */ /* 0x000ee80008000c00 */
[----:B------:R-:W4:Y:S01]  /*22a0*/  LDS.128 R16, [UR4+0x40] ;  /* 0x00004004ff107984 */ /* 0x000f220008000c00 */
[----:B0-----:R-:W-:-:S04]  /*22b0*/  FADD R5, R0, R5 ;  /* 0x0000000500057221 */ /* 0x001fc80000000000 */
        /* <DEDUP_REMOVED lines=13> */
[----:B------:R-:W-:-:S07]  /*2390*/  FADD R0, R18, R19 ;  /* 0x0000001312007221 */ /* 0x000fce0000000000 */
.L_x_220:
[----:B------:R-:W-:Y:S05]  /*23a0*/  BSYNC.RECONVERGENT B0 ;  /* 0x0000000000007941 */ /* 0x000fea0003800200 */
.L_x_205:
[----:B------:R-:W-:Y:S05]  /*23b0*/  @P0 EXIT ;  /* 0x000000000000094d */ /* 0x000fea0003800000 */
[----:B012---:R-:W0:Y:S01]  /*23c0*/  LDC.64 R2, c[0x0][0x388] ;  /* 0x0000e200ff027b82 */ /* 0x007e220000000a00 */
[----:B------:R-:W1:Y:S02]  /*23d0*/  LDCU UR4, c[0x0][0x398] ;  /* 0x00007300ff0477ac */ /* 0x000e640008000800 */
[----:B-1----:R-:W-:-:S05]  /*23e0*/  FADD R5, R0, UR4 ;  /* 0x0000000400057e21 */ /* 0x002fca0008000000 */
[----:B0-----:R-:W-:Y:S01]  /*23f0*/  STG.E desc[UR6][R2.64], R5 ;  /* 0x0000000502007986 */ /* 0x001fe2000c101906 */
[----:B------:R-:W-:Y:S05]  /*2400*/  EXIT ;  /* 0x000000000000794d */ /* 0x000fea0003800000 */
.L_x_234:
        /* <DEDUP_REMOVED lines=15> */
.L_x_398:


//--------------------- .text._ZN3cub18CUB_300001_SM_10006detail11EmptyKernelIvEEvv --------------------------
	.section	.text._ZN3cub18CUB_300001_SM_10006detail11EmptyKernelIvEEvv,"ax",@progbits
	.align	128
        .global         _ZN3cub18CUB_300001_SM_10006detail11EmptyKernelIvEEvv
        .type           _ZN3cub18CUB_300001_SM_10006detail11EmptyKernelIvEEvv,@function
        .size           _ZN3cub18CUB_300001_SM_10006detail11EmptyKernelIvEEvv,(.L_x_399 - _ZN3cub18CUB_300001_SM_10006detail11EmptyKernelIvEEvv)
        .other          _ZN3cub18CUB_300001_SM_10006detail11EmptyKernelIvEEvv,@"STO_CUDA_ENTRY STV_DEFAULT"
_ZN3cub18CUB_300001_SM_10006detail11EmptyKernelIvEEvv:
.text._ZN3cub18CUB_300001_SM_10006detail11EmptyKernelIvEEvv:
[----:B------:R-:W-:Y:S01]  /*0000*/  LDC R1, c[0x0][0x37c] ;  /* 0x0000df00ff017b82 */ /* 0x000fe20000000800 */
[----:B------:R-:W-:Y:S05]  /*0010*/  EXIT ;  /* 0x000000000000794d */ /* 0x000fea0003800000 */
.L_x_235:
        /* <DEDUP_REMOVED lines=14> */
.L_x_399:


//--------------------- .text._Z27calRHS_NeumannAndPeriodicBCPfS_S_Pi --------------------------
	.section	.text._Z27calRHS_NeumannAndPeriodicBCPfS_S_Pi,"ax",@progbits
	.align	128
        .global         _Z27calRHS_NeumannAndPeriodicBCPfS_S_Pi
        .type           _Z27calRHS_NeumannAndPeriodicBCPfS_S_Pi,@function
        .size           _Z27calRHS_NeumannAndPeriodicBCPfS_S_Pi,(.L_x_386 - _Z27calRHS_NeumannAndPeriodicBCPfS_S_Pi)
        .other          _Z27calRHS_NeumannAndPeriodicBCPfS_S_Pi,@"STO_CUDA_ENTRY STV_DEFAULT"
_Z27calRHS_NeumannAndPeriodicBCPfS_S_Pi:
.text._Z27calRHS_NeumannAndPeriodicBCPfS_S_Pi:
[----:B------:R-:W-:Y:S01]  /*0000*/  LDC R1, c[0x0][0x37c] ;  /* 0x0000df00ff017b82 */ /* 0x000fe20000000800 */
[----:B------:R-:W0:Y:S07]  /*0010*/  S2R R7, SR_TID.X ;  /* 0x0000000000077919 */ /* 0x000e2e0000002100 */
[----:B------:R-:W1:Y:S08]  /*0020*/  LDC.64 R2, c[0x3][0x48] ;  /* 0x00c01200ff027b82 */ /* 0x000e700000000a00 */
[----:B------:R-:W2:Y:S08]  /*0030*/  LDC.64 R8, c[0x3][0x50] ;  /* 0x00c01400ff087b82 */ /* 0x000eb00000000a00 */
[----:B------:R-:W0:Y:S08]  /*0040*/  S2UR UR4, SR_CTAID.X ;  /* 0x00000000000479c3 */ /* 0x000e300000002500 */
[----:B------:R-:W0:Y:S01]  /*0050*/  LDC R14, c[0x0][0x360] ;  /* 0x0000d800ff0e7b82 */ /* 0x000e220000000800 */
[----:B-1----:R-:W-:-:S04]  /*0060*/  IMAD R5, R3, R2, RZ ;  /* 0x0000000203057224 */ /* 0x002fc800078e02ff */
[----:B--2---:R-:W-:-:S04]  /*0070*/  IMAD R0, R5, R8, RZ ;  /* 0x0000000805007224 */ /* 0x004fc800078e02ff */
[----:B------:R-:W-:Y:S02]  /*0080*/  IMAD R5, R0, R9, RZ ;  /* 0x0000000900057224 */ /* 0x000fe400078e02ff */
[----:B0-----:R-:W-:-:S05]  /*0090*/  IMAD R14, R14, UR4, R7 ;  /* 0x000000040e0e7c24 */ /* 0x001fca000f8e0207 */
[----:B------:R-:W-:-:S13]  /*00a0*/  ISETP.GE.AND P0, PT, R14, R5, PT ;  /* 0x000000050e00720c */ /* 0x000fda0003f06270 */
[----:B------:R-:W-:Y:S05]  /*00b0*/  @P0 EXIT ;  /* 0x000000000000094d */ /* 0x000fea0003800000 */
[----:B------:R-:W0:Y:S01]  /*00c0*/  LDC.64 R16, c[0x0][0x380] ;  /* 0x0000e000ff107b82 */ /* 0x000e220000000a00 */
[----:B------:R-:W1:Y:S07]  /*00d0*/  LDCU.64 UR8, c[0x0][0x358] ;  /* 0x00006b00ff0877ac */ /* 0x000e6e0008000a00 */
[----:B------:R-:W2:Y:S01]  /*00e0*/  LDC.64 R4, c[0x4][0x40] ;  /* 0x01001000ff047b82 */ /* 0x000ea20000000a00 */
[----:B0-----:R-:W-:-:S05]  /*00f0*/  IMAD.WIDE R16, R14, 0x4, R16 ;  /* 0x000000040e107825 */ /* 0x001fca00078e0210 */
[----:B-1----:R-:W3:Y:S02]  /*0100*/  LDG.E R0, desc[UR8][R16.64] ;  /* 0x0000000810007981 */ /* 0x002ee4000c1e1900 */
[----:B------:R-:W0:Y:S02]  /*0110*/  LDC.64 R6, c[0x4][0x48] ;  /* 0x01001200ff067b82 */ /* 0x000e240000000a00 */
[----:B--2---:R1:W2:Y:S01]  /*0120*/  LDG.E R13, desc[UR8][R4.64] ;  /* 0x00000008040d7981 */ /* 0x0042a2000c1e1900 */
[----:B------:R-:W-:-:S04]  /*0130*/  IABS R15, R9 ;  /* 0x00000009000f7213 */ /* 0x000fc80000000000 */
[----:B------:R-:W4:Y:S08]  /*0140*/  I2F.RP R12, R15 ;  /* 0x0000000f000c7306 */ /* 0x000f300000209400 */
[----:B----4-:R-:W4:Y:S01]  /*0150*/  MUFU.RCP R12, R12 ;  /* 0x0000000c000c7308 */ /* 0x010f220000001000 */
[----:B0-----:R0:W5:Y:S01]  /*0160*/  LDG.E R2, desc[UR8][R6.64] ;  /* 0x0000000806027981 */ /* 0x001162000c1e1900 */
[----:B-1----:R-:W-:Y:S01]  /*0170*/  IABS R4, R14 ;  /* 0x0000000e00047213 */ /* 0x002fe20000000000 */
[----:B------:R-:W-:Y:S01]  /*0180*/  BSSY.RECONVERGENT B0, `(.L_x_236) ;  /* 0x0000052000007945 */ /* 0x000fe20003800200 */
[----:B------:R-:W-:Y:S01]  /*0190*/  UMOV UR5, URZ ;  /* 0x000000ff00057c82 */ /* 0x000fe20008000000 */
[----:B----4-:R-:W-:Y:S01]  /*01a0*/  VIADD R10, R12, 0xffffffe ;  /* 0x0ffffffe0c0a7836 */ /* 0x010fe20000000000 */
[----:B------:R-:W-:-:S03]  /*01b0*/  IABS R12, R8 ;  /* 0x00000008000c7213 */ /* 0x000fc60000000000 */
[----:B------:R1:W4:Y:S08]  /*01c0*/  F2I.FTZ.U32.TRUNC.NTZ R11, R10 ;  /* 0x0000000a000b7305 */ /* 0x000330000021f000 */
[----:B0-----:R-:W0:Y:S01]  /*01d0*/  I2F.RP R6, R12 ;  /* 0x0000000c00067306 */ /* 0x001e220000209400 */
[----:B-1----:R-:W-:Y:S02]  /*01e0*/  IMAD.MOV.U32 R10, RZ, RZ, RZ ;  /* 0x000000ffff0a7224 */ /* 0x002fe400078e00ff */
[----:B----4-:R-:W-:-:S04]  /*01f0*/  IMAD.MOV R18, RZ, RZ, -R11 ;  /* 0x000000ffff127224 */ /* 0x010fc800078e0a0b */
[----:B------:R-:W-:-:S04]  /*0200*/  IMAD R19, R18, R15, RZ ;  /* 0x0000000f12137224 */ /* 0x000fc800078e02ff */
[----:B------:R-:W-:Y:S01]  /*0210*/  IMAD.HI.U32 R11, R11, R19, R10 ;  /* 0x000000130b0b7227 */ /* 0x000fe200078e000a */
[----:B0-----:R-:W0:Y:S05]  /*0220*/  MUFU.RCP R6, R6 ;  /* 0x0000000600067308 */ /* 0x001e2a0000001000 */
[----:B------:R-:W-:-:S04]  /*0230*/  IMAD.HI.U32 R7, R11, R4, RZ ;  /* 0x000000040b077227 */ /* 0x000fc800078e00ff */
[----:B------:R-:W-:-:S04]  /*0240*/  IMAD.MOV R5, RZ, RZ, -R7 ;  /* 0x000000ffff057224 */ /* 0x000fc800078e0a07 */
[----:B------:R-:W-:Y:S02]  /*0250*/  IMAD R4, R15, R5, R4 ;  /* 0x000000050f047224 */ /* 0x000fe400078e0204 */
[----:B0-----:R-:W-:-:S03]  /*0260*/  VIADD R5, R6, 0xffffffe ;  /* 0x0ffffffe06057836 */ /* 0x001fc60000000000 */
[----:B------:R-:W-:-:S03]  /*0270*/  ISETP.GT.U32.AND P1, PT, R15, R4, PT ;  /* 0x000000040f00720c */ /* 0x000fc60003f24070 */
[----:B------:R-:W0:Y:S10]  /*0280*/  F2I.FTZ.U32.TRUNC.NTZ R5, R5 ;  /* 0x0000000500057305 */ /* 0x000e34000021f000 */
[----:B------:R-:W-:-:S02]  /*0290*/  @!P1 IMAD.IADD R4, R4, 0x1, -R15 ;  /* 0x0000000104049824 */ /* 0x000fc400078e0a0f */
[----:B------:R-:W-:Y:S01]  /*02a0*/  @!P1 VIADD R7, R7, 0x1 ;  /* 0x0000000107079836 */ /* 0x000fe20000000000 */
[----:B------:R-:W-:Y:S02]  /*02b0*/  ISETP.NE.AND P1, PT, R9, RZ, PT ;  /* 0x000000ff0900720c */ /* 0x000fe40003f25270 */
[----:B------:R-:W-:Y:S02]  /*02c0*/  ISETP.GE.U32.AND P0, PT, R4, R15, PT ;  /* 0x0000000f0400720c */ /* 0x000fe40003f06070 */
[----:B------:R-:W-:Y:S01]  /*02d0*/  LOP3.LUT R4, R14, R9, RZ, 0x3c, !PT ;  /* 0x000000090e047212 */ /* 0x000fe200078e3cff */
[----:B0-----:R-:W-:Y:S01]  /*02e0*/  IMAD.MOV R11, RZ, RZ, -R5 ;  /* 0x000000ffff0b7224 */ /* 0x001fe200078e0a05 */
[----:B------:R-:W-:Y:S02]  /*02f0*/  IABS R15, R3 ;  /* 0x00000003000f7213 */ /* 0x000fe40000000000 */
[----:B------:R-:W-:Y:S01]  /*0300*/  ISETP.GE.AND P2, PT, R4, RZ, PT ;  /* 0x000000ff0400720c */ /* 0x000fe20003f46270 */
[----:B------:R-:W-:Y:S01]  /*0310*/  IMAD R11, R11, R12, RZ ;  /* 0x0000000c0b0b7224 */ /* 0x000fe200078e02ff */
[----:B------:R-:W0:Y:S01]  /*0320*/  I2F.RP R10, R15 ;  /* 0x0000000f000a7306 */ /* 0x000e220000209400 */
[----:B------:R-:W-:-:S04]  /*0330*/  IMAD.MOV.U32 R4, RZ, RZ, RZ ;  /* 0x000000ffff047224 */ /* 0x000fc800078e00ff */
[----:B------:R-:W-:Y:S02]  /*0340*/  @P0 VIADD R7, R7, 0x1 ;  /* 0x0000000107070836 */ /* 0x000fe40000000000 */
[----:B------:R-:W-:-:S04]  /*0350*/  IMAD.HI.U32 R4, R5, R11, R4 ;  /* 0x0000000b05047227 */ /* 0x000fc800078e0004 */
[----:B------:R-:W-:Y:S01]  /*0360*/  @!P2 IMAD.MOV R7, RZ, RZ, -R7 ;  /* 0x000000ffff07a224 */ /* 0x000fe200078e0a07 */
[----:B------:R-:W-:Y:S01]  /*0370*/  @!P1 LOP3.LUT R7, RZ, R9, RZ, 0x33, !PT ;  /* 0x00000009ff079212 */ /* 0x000fe200078e33ff */
[----:B0-----:R-:W0:Y:S03]  /*0380*/  MUFU.RCP R10, R10 ;  /* 0x0000000a000a7308 */ /* 0x001e260000001000 */
[----:B------:R-:W-:-:S05]  /*0390*/  IABS R6, R7 ;  /* 0x0000000700067213 */ /* 0x000fca0000000000 */
[----:B------:R-:W-:-:S04]  /*03a0*/  IMAD.MOV.U32 R5, RZ, RZ, R6 ;  /* 0x000000ffff057224 */ /* 0x000fc800078e0006 */
[----:B------:R-:W-:-:S05]  /*03b0*/  IMAD.HI.U32 R4, R4, R5, RZ ;  /* 0x0000000504047227 */ /* 0x000fca00078e00ff */
[----:B------:R-:W-:Y:S01]  /*03c0*/  IADD3 R6, PT, PT, -R4, RZ, RZ ;  /* 0x000000ff04067210 */ /* 0x000fe20007ffe1ff */
[----:B0-----:R-:W-:-:S04]  /*03d0*/  VIADD R11, R10, 0xffffffe ;  /* 0x0ffffffe0a0b7836 */ /* 0x001fc80000000000 */
[----:B------:R-:W-:Y:S01]  /*03e0*/  IMAD R5, R12, R6, R5 ;  /* 0x000000060c057224 */ /* 0x000fe200078e0205 */
[----:B------:R-:W-:-:S04]  /*03f0*/  LOP3.LUT R6, R7, R8, RZ, 0x3c, !PT ;  /* 0x0000000807067212 */ /* 0x000fc800078e3cff */
[----:B------:R-:W-:Y:S02]  /*0400*/  ISETP.GT.U32.AND P1, PT, R12, R5, PT ;  /* 0x000000050c00720c */ /* 0x000fe40003f24070 */
[----:B------:R-:W-:-:S11]  /*0410*/  ISETP.GE.AND P2, PT, R6, RZ, PT ;  /* 0x000000ff0600720c */ /* 0x000fd60003f46270 */
[----:B------:R-:W-:Y:S02]  /*0420*/  @!P1 IMAD.IADD R5, R5, 0x1, -R12 ;  /* 0x0000000105059824 */ /* 0x000fe400078e0a0c */
[----:B------:R-:W-:Y:S01]  /*0430*/  @!P1 VIADD R4, R4, 0x1 ;  /* 0x0000000104049836 */ /* 0x000fe20000000000 */
[----:B------:R-:W-:Y:S02]  /*0440*/  ISETP.NE.AND P1, PT, R8, RZ, PT ;  /* 0x000000ff0800720c */ /* 0x000fe40003f25270 */
[----:B------:R-:W-:Y:S02]  /*0450*/  ISETP.GE.U32.AND P0, PT, R5, R12, PT ;  /* 0x0000000c0500720c */ /* 0x000fe40003f06070 */
[----:B------:R-:W0:Y:S11]  /*0460*/  F2I.FTZ.U32.TRUNC.NTZ R5, R11 ;  /* 0x0000000b00057305 */ /* 0x000e36000021f000 */
[----:B------:R-:W-:-:S04]  /*0470*/  @P0 VIADD R4, R4, 0x1 ;  /* 0x0000000104040836 */ /* 0x000fc80000000000 */
[----:B------:R-:W-:Y:S02]  /*0480*/  IMAD.MOV.U32 R18, RZ, RZ, R4 ;  /* 0x000000ffff127224 */ /* 0x000fe400078e0004 */
[----:B0-----:R-:W-:Y:S02]  /*0490*/  IMAD.MOV R4, RZ, RZ, -R5 ;  /* 0x000000ffff047224 */ /* 0x001fe400078e0a05 */
[----:B------:R-:W-:Y:S01]  /*04a0*/  @!P2 IMAD.MOV R18, RZ, RZ, -R18 ;  /* 0x000000ffff12a224 */ /* 0x000fe200078e0a12 */
[----:B------:R-:W-:Y:S01]  /*04b0*/  @!P1 LOP3.LUT R18, RZ, R8, RZ, 0x33, !PT ;  /* 0x00000008ff129212 */ /* 0x000fe200078e33ff */
[----:B------:R-:W-:Y:S02]  /*04c0*/  IMAD R11, R4, R15, RZ ;  /* 0x0000000f040b7224 */ /* 0x000fe400078e02ff */
[----:B------:R-:W-:Y:S01]  /*04d0*/  IMAD.MOV.U32 R4, RZ, RZ, RZ ;  /* 0x000000ffff047224 */ /* 0x000fe200078e00ff */
[----:B------:R-:W-:Y:S01]  /*04e0*/  IABS R6, R18 ;  /* 0x0000001200067213 */ /* 0x000fe20000000000 */
[----:B------:R-:W-:-:S02]  /*04f0*/  IMAD.MOV R10, RZ, RZ, -R18 ;  /* 0x000000ffff0a7224 */ /* 0x000fc400078e0a12 */
[----:B------:R-:W-:-:S04]  /*0500*/  IMAD.HI.U32 R4, R5, R11, R4 ;  /* 0x0000000b05047227 */ /* 0x000fc800078e0004 */
[----:B------:R-:W-:Y:S02]  /*0510*/  IMAD.MOV.U32 R5, RZ, RZ, R6 ;  /* 0x000000ffff057224 */ /* 0x000fe400078e0006 */
[----:B------:R-:W-:Y:S02]  /*0520*/  IMAD.MOV R6, RZ, RZ, -R7 ;  /* 0x000000ffff067224 */ /* 0x000fe400078e0a07 */
[----:B------:R-:W-:-:S04]  /*0530*/  IMAD.HI.U32 R11, R4, R5, RZ ;  /* 0x00000005040b7227 */ /* 0x000fc800078e00ff */
[----:B------:R-:W-:Y:S02]  /*0540*/  IMAD.MOV R4, RZ, RZ, -R11 ;  /* 0x000000ffff047224 */ /* 0x000fe400078e0a0b */
[----:B------:R-:W-:Y:S02]  /*0550*/  IMAD R9, R9, R6, R14 ;  /* 0x0000000609097224 */ /* 0x000fe400078e020e */
[C---:B------:R-:W-:Y:S02]  /*0560*/  IMAD R4, R15.reuse, R4, R5 ;  /* 0x000000040f047224 */ /* 0x040fe400078e0205 */
[----:B------:R-:W-:Y:S01]  /*0570*/  IMAD R8, R8, R10, R7 ;  /* 0x0000000a08087224 */ /* 0x000fe200078e0207 */
[----:B------:R-:W-:Y:S01]  /*0580*/  MOV R10, 0x6a0 ;  /* 0x000006a0000a7802 */ /* 0x000fe20000000f00 */
[----:B------:R-:W-:Y:S01]  /*0590*/  IMAD.MOV.U32 R7, RZ, RZ, 0x40080000 ;  /* 0x40080000ff077424 */ /* 0x000fe200078e00ff */
[----:B------:R-:W-:-:S13]  /*05a0*/  ISETP.GT.U32.AND P1, PT, R15, R4, PT ;  /* 0x000000040f00720c */ /* 0x000fda0003f24070 */
[----:B------:R-:W-:Y:S01]  /*05b0*/  @!P1 IMAD.IADD R4, R4, 0x1, -R15 ;  /* 0x0000000104049824 */ /* 0x000fe200078e0a0f */
[----:B------:R-:W-:Y:S02]  /*05c0*/  @!P1 IADD3 R11, PT, PT, R11, 0x1, RZ ;  /* 0x000000010b0b9810 */ /* 0x000fe40007ffe0ff */
[----:B------:R-:W-:Y:S02]  /*05d0*/  ISETP.NE.AND P1, PT, R3, RZ, PT ;  /* 0x000000ff0300720c */ /* 0x000fe40003f25270 */
[----:B------:R-:W-:Y:S02]  /*05e0*/  ISETP.GE.U32.AND P0, PT, R4, R15, PT ;  /* 0x0000000f0400720c */ /* 0x000fe40003f06070 */
[----:B------:R-:W-:-:S04]  /*05f0*/  LOP3.LUT R4, R18, R3, RZ, 0x3c, !PT ;  /* 0x0000000312047212 */ /* 0x000fc800078e3cff */
[----:B------:R-:W-:-:S07]  /*0600*/  ISETP.GE.AND P2, PT, R4, RZ, PT ;  /* 0x000000ff0400720c */ /* 0x000fce0003f46270 */
[----:B------:R-:W-:-:S06]  /*0610*/  @P0 VIADD R11, R11, 0x1 ;  /* 0x000000010b0b0836 */ /* 0x000fcc0000000000 */
[----:B------:R-:W-:Y:S01]  /*0620*/  @!P2 IMAD.MOV R11, RZ, RZ, -R11 ;  /* 0x000000ffff0ba224 */ /* 0x000fe200078e0a0b */
[----:B------:R-:W-:-:S05]  /*0630*/  @!P1 LOP3.LUT R11, RZ, R3, RZ, 0x33, !PT ;  /* 0x00000003ff0b9212 */ /* 0x000fca00078e33ff */
[----:B------:R-:W-:-:S04]  /*0640*/  IMAD.MOV R12, RZ, RZ, -R11 ;  /* 0x000000ffff0c7224 */ /* 0x000fc800078e0a0b */
[----:B------:R-:W-:Y:S01]  /*0650*/  IMAD R6, R3, R12, R18 ;  /* 0x0000000c03067224 */ /* 0x000fe200078e0212 */
[----:B---3--:R-:W0:Y:S01]  /*0660*/  F2F.F64.F32 R4, R0 ;  /* 0x0000000000047310 */ /* 0x008e220000201800 */
[----:B--2---:R-:W-:Y:S01]  /*0670*/  FMUL R3, R13, R0 ;  /* 0x000000000d037220 */ /* 0x004fe20000400000 */
[----:B0-----:R-:W-:-:S11]  /*0680*/  DADD R30, -RZ, |R4| ;  /* 0x00000000ff1e7229 */ /* 0x001fd60000000504 */
[----:B-----5:R-:W-:Y:S05]  /*0690*/  CALL.REL.NOINC `($_Z27calRHS_NeumannAndPeriodicBCPfS_S_Pi$__internal_accurate_pow) ;  /* 0x0000002000f07944 */ /* 0x020fea0003c00000 */
[----:B------:R-:W-:Y:S05]  /*06a0*/  BSYNC.RECONVERGENT B0 ;  /* 0x0000000000007941 */ /* 0x000fea0003800200 */
.L_x_236:
[----:B------:R-:W-:Y:S01]  /*06b0*/  DADD R12, R4, 3 ;  /* 0x40080000040c7429 */ /* 0x000fe20000000000 */
[C---:B------:R-:W-:Y:S01]  /*06c0*/  FSETP.NEU.AND P1, PT, R0.reuse, RZ, PT ;  /* 0x000000ff0000720b */ /* 0x040fe20003f2d000 */
[----:B------:R0:W1:Y:S01]  /*06d0*/  F2F.F64.F32 R20, R2 ;  /* 0x0000000200147310 */ /* 0x0000620000201800 */
[----:B------:R-:W-:Y:S01]  /*06e0*/  DADD R22, -RZ, -R18 ;  /* 0x00000000ff167229 */ /* 0x000fe20000000912 */
[----:B------:R-:W-:Y:S01]  /*06f0*/  ISETP.GE.AND P0, PT, R5, RZ, PT ;  /* 0x000000ff0500720c */ /* 0x000fe20003f06270 */
[----:B------:R-:W-:Y:S01]  /*0700*/  BSSY.RECONVERGENT B0, `(.L_x_237) ;  /* 0x0000011000007945 */ /* 0x000fe20003800200 */
[----:B------:R-:W-:-:S04]  /*0710*/  FSETP.NEU.AND P3, PT, R0, 1, PT ;  /* 0x3f8000000000780b */ /* 0x000fc80003f6d000 */
[----:B------:R-:W-:-:S03]  /*0720*/  LOP3.LUT R12, R13, 0x7ff00000, RZ, 0xc0, !PT ;  /* 0x7ff000000d0c7812 */ /* 0x000fc600078ec0ff */
[----:B------:R-:W-:Y:S01]  /*0730*/  FSEL R18, R22, R18, !P0 ;  /* 0x0000001216127208 */ /* 0x000fe20004000000 */
[----:B------:R-:W-:Y:S01]  /*0740*/  @!P1 IMAD.MOV.U32 R18, RZ, RZ, RZ ;  /* 0x000000ffff129224 */ /* 0x000fe200078e00ff */
[----:B------:R-:W-:Y:S02]  /*0750*/  ISETP.NE.AND P2, PT, R12, 0x7ff00000, PT ;  /* 0x7ff000000c00780c */ /* 0x000fe40003f45270 */
[----:B------:R0:W2:Y:S01]  /*0760*/  F2F.F64.F32 R12, R3 ;  /* 0x00000003000c7310 */ /* 0x0000a20000201800 */
[----:B------:R-:W-:Y:S01]  /*0770*/  FSEL R19, R23, R19, !P0 ;  /* 0x0000001317137208 */ /* 0x000fe20004000000 */
[----:B------:R-:W-:-:S09]  /*0780*/  @!P1 IMAD.MOV.U32 R19, RZ, RZ, R5 ;  /* 0x000000ffff139224 */ /* 0x000fd200078e0005 */
[----:B01----:R-:W-:Y:S05]  /*0790*/  @P2 BRA `(.L_x_238) ;  /* 0x00000000001c2947 */ /* 0x003fea0003800000 */
[----:B------:R-:W-:-:S13]  /*07a0*/  FSETP.NAN.AND P1, PT, R0, R0, PT ;  /* 0x000000000000720b */ /* 0x000fda0003f28000 */
[----:B------:R-:W-:Y:S01]  /*07b0*/  @P1 DADD R18, R4, 3 ;  /* 0x4008000004121429 */ /* 0x000fe20000000000 */
[----:B------:R-:W-:Y:S10]  /*07c0*/  @P1 BRA `(.L_x_238) ;  /* 0x0000000000101947 */ /* 0x000ff40003800000 */
[----:B------:R-:W-:-:S14]  /*07d0*/  DSETP.NEU.AND P1, PT, |R4|, +INF , PT ;  /* 0x7ff000000400742a */ /* 0x000fdc0003f2d200 */
[----:B------:R-:W-:Y:S02]  /*07e0*/  @!P1 IMAD.MOV.U32 R0, RZ, RZ, -0x100000 ;  /* 0xfff00000ff009424 */ /* 0x000fe400078e00ff */
[----:B------:R-:W-:-:S03]  /*07f0*/  @!P1 IMAD.MOV.U32 R18, RZ, RZ, RZ ;  /* 0x000000ffff129224 */ /* 0x000fc600078e00ff */
[----:B------:R-:W-:-:S07]  /*0800*/  @!P1 SEL R19, R0, 0x7ff00000, !P0 ;  /* 0x7ff0000000139807 */ /* 0x000fce0004000000 */
.L_x_238:
[----:B------:R-:W-:Y:S05]  /*0810*/  BSYNC.RECONVERGENT B0 ;  /* 0x0000000000007941 */ /* 0x000fea0003800200 */
.L_x_237:
[----:B------:R-:W0:Y:S01]  /*0820*/  LDC.64 R22, c[0x0][0x388] ;  /* 0x0000e200ff167b82 */ /* 0x000e220000000a00 */
[----:B------:R-:W-:Y:S01]  /*0830*/  FSEL R2, R18, RZ, P3 ;  /* 0x000000ff12027208 */ /* 0x000fe20001800000 */
[----:B------:R-:W1:Y:S01]  /*0840*/  LDCU UR4, c[0x3][0x54] ;  /* 0x00c00a80ff0477ac */ /* 0x000e620008000800 */
[----:B------:R-:W-:-:S06]  /*0850*/  FSEL R3, R19, 1.875, P3 ;  /* 0x3ff0000013037808 */ /* 0x000fcc0001800000 */
[----:B--2---:R-:W-:-:S06]  /*0860*/  DFMA R12, R20, -R2, R12 ;  /* 0x80000002140c722b */ /* 0x004fcc000000000c */
[----:B------:R-:W2:Y:S01]  /*0870*/  F2F.F32.F64 R5, R12 ;  /* 0x0000000c00057310 */ /* 0x000ea20000301000 */
[----:B-1----:R-:W-:Y:S02]  /*0880*/  IMAD.U32 R19, RZ, RZ, UR4 ;  /* 0x00000004ff137e24 */ /* 0x002fe4000f8e00ff */
[----:B0-----:R-:W-:-:S03]  /*0890*/  IMAD.WIDE R14, R14, 0x4, R22 ;  /* 0x000000040e0e7825 */ /* 0x001fc600078e0216 */
[----:B------:R-:W-:Y:S02]  /*08a0*/  ISETP.GE.AND P0, PT, R19, 0x1, PT ;  /* 0x000000011300780c */ /* 0x000fe40003f06270 */
[----:B--2---:R0:W-:Y:S11]  /*08b0*/  STG.E desc[UR8][R14.64], R5 ;  /* 0x000000050e007986 */ /* 0x0041f6000c101908 */
[----:B------:R-:W-:Y:S05]  /*08c0*/  @!P0 BRA `(.L_x_239) ;  /* 0x0000000800608947 */ /* 0x000fea0003800000 */
[----:B------:R-:W1:Y:S01]  /*08d0*/  LDCU UR4, c[0x3][0x4c] ;  /* 0x00c00980ff0477ac */ /* 0x000e620008000800 */
[----:B------:R-:W-:Y:S02]  /*08e0*/  ISETP.NE.AND P0, PT, R19, 0x1, PT ;  /* 0x000000011300780c */ /* 0x000fe40003f05270 */
[----:B------:R-:W-:Y:S01]  /*08f0*/  MOV R0, RZ ;  /* 0x000000ff00007202 */ /* 0x000fe20000000f00 */
[----:B------:R-:W2:Y:S01]  /*0900*/  LDCU UR6, c[0x3][0x50] ;  /* 0x00c00a00ff0677ac */ /* 0x000ea20008000800 */
[----:B-1----:R-:W-:-:S04]  /*0910*/  IMAD R3, R11, UR4, R6 ;  /* 0x000000040b037c24 */ /* 0x002fc8000f8e0206 */
[----:B--2---:R-:W-:-:S05]  /*0920*/  IMAD R4, R3, UR6, R8 ;  /* 0x0000000603047c24 */ /* 0x004fca000f8e0208 */
[----:B------:R-:W-:Y:S05]  /*0930*/  @!P0 BRA `(.L_x_240) ;  /* 0x0000000400888947 */ /* 0x000fea0003800000 */
[----:B------:R-:W1:Y:S01]  /*0940*/  LDC R3, c[0x3][0x54] ;  /* 0x00c01500ff037b82 */ /* 0x000e620000000800 */
[----:B------:R-:W-:Y:S01]  /*0950*/  IMAD R2, R4, R19, RZ ;  /* 0x0000001304027224 */ /* 0x000fe200078e02ff */
[----:B------:R-:W-:Y:S01]  /*0960*/  UMOV UR4, URZ ;  /* 0x000000ff00047c82 */ /* 0x000fe20008000000 */
[----:B------:R-:W-:-:S05]  /*0970*/  IMAD.MOV R0, RZ, RZ, -R9 ;  /* 0x000000ffff007224 */ /* 0x000fca00078e0a09 */
[----:B------:R-:W2:Y:S02]  /*0980*/  LDC.64 R36, c[0x0][0x380] ;  /* 0x0000e000ff247b82 */ /* 0x000ea40000000a00 */
.L_x_252:
[----:B------:R-:W-:Y:S01]  /*0990*/  ISETP.NE.AND P0, PT, R0, RZ, PT ;  /* 0x000000ff0000720c */ /* 0x000fe20003f05270 */
[----:B------:R-:W-:-:S12]  /*09a0*/  BSSY.RECONVERGENT B0, `(.L_x_241) ;  /* 0x0000027000007945 */ /* 0x000fd80003800200 */
[----:B---34-:R-:W-:Y:S05]  /*09b0*/  @!P0 BRA `(.L_x_242) ;  /* 0x0000000000948947 */ /* 0x018fea0003800000 */
[----:B------:R-:W3:Y:S01]  /*09c0*/  LDC.64 R18, c[0x4][0x50] ;  /* 0x01001400ff127b82 */ /* 0x000ee20000000a00 */
[----:B--2---:R-:W-:Y:S01]  /*09d0*/  IMAD.WIDE R12, R2, 0x4, R36 ;  /* 0x00000004020c7825 */ /* 0x004fe200078e0224 */
[----:B------:R-:W2:Y:S05]  /*09e0*/  LDG.E R7, desc[UR8][R16.64] ;  /* 0x0000000810077981 */ /* 0x000eaa000c1e1900 */
[----:B------:R-:W4:Y:S04]  /*09f0*/  LDG.E R13, desc[UR8][R12.64] ;  /* 0x000000080c0d7981 */ /* 0x000f28000c1e1900 */
[----:B---3--:R-:W3:Y:S01]  /*0a00*/  LDG.E R18, desc[UR8][R18.64] ;  /* 0x0000000812127981 */ /* 0x008ee2000c1e1900 */
[----:B------:R-:W-:Y:S01]  /*0a10*/  BSSY.RECONVERGENT B1, `(.L_x_243) ;  /* 0x0000008000017945 */ /* 0x000fe20003800200 */
[----:B------:R-:W-:Y:S01]  /*0a20*/  MOV R10, 0xa90 ;  /* 0x00000a90000a7802 */ /* 0x000fe20000000f00 */
[----:B----4-:R-:W4:Y:S01]  /*0a30*/  F2F.F64.F32 R38, R13 ;  /* 0x0000000d00267310 */ /* 0x010f220000201800 */
[----:B---3--:R-:W-:Y:S01]  /*0a40*/  FADD R34, R18, R18 ;  /* 0x0000001212227221 */ /* 0x008fe20000000000 */
[----:B----4-:R-:W-:-:S03]  /*0a50*/  DADD R30, -RZ, |R38| ;  /* 0x00000000ff1e7229 */ /* 0x010fc60000000526 */
[----:B--2---:R-:W-:Y:S01]  /*0a60*/  FMUL R34, R34, R7 ;  /* 0x0000000722227220 */ /* 0x004fe20000400000 */
[----:B------:R-:W-:-:S07]  /*0a70*/  IMAD.MOV.U32 R7, RZ, RZ, 0x40000000 ;  /* 0x40000000ff077424 */ /* 0x000fce00078e00ff */
[----:B01----:R-:W-:Y:S05]  /*0a80*/  CALL.REL.NOINC `($_Z27calRHS_NeumannAndPeriodicBCPfS_S_Pi$__internal_accurate_pow) ;  /* 0x0000001c00f47944 */ /* 0x003fea0003c00000 */
[----:B------:R-:W-:Y:S05]  /*0a90*/  BSYNC.RECONVERGENT B1 ;  /* 0x0000000000017941 */ /* 0x000fea0003800200 */
.L_x_243:
[----:B------:R-:W-:Y:S01]  /*0aa0*/  DADD R20, R38, 2 ;  /* 0x4000000026147429 */ /* 0x000fe20000000000 */
[----:B------:R-:W0:Y:S01]  /*0ab0*/  F2F.F64.F32 R34, R34 ;  /* 0x0000002200227310 */ /* 0x000e220000201800 */
[C---:B------:R-:W-:Y:S01]  /*0ac0*/  FSETP.NEU.AND P0, PT, R13.reuse, RZ, PT ;  /* 0x000000ff0d00720b */ /* 0x040fe20003f0d000 */
[----:B------:R-:W-:Y:S01]  /*0ad0*/  BSSY.RECONVERGENT B1, `(.L_x_244) ;  /* 0x000000e000017945 */ /* 0x000fe20003800200 */
[----:B------:R-:W-:Y:S02]  /*0ae0*/  FSETP.NEU.AND P2, PT, R13, 1, PT ;  /* 0x3f8000000d00780b */ /* 0x000fe40003f4d000 */
[----:B------:R-:W-:Y:S02]  /*0af0*/  FSEL R18, R18, RZ, P0 ;  /* 0x000000ff12127208 */ /* 0x000fe40000000000 */
[----:B------:R-:W-:Y:S02]  /*0b00*/  FSEL R19, R19, RZ, P0 ;  /* 0x000000ff13137208 */ /* 0x000fe40000000000 */
[----:B------:R-:W-:-:S02]  /*0b10*/  LOP3.LUT R7, R21, 0x7ff00000, RZ, 0xc0, !PT ;  /* 0x7ff0000015077812 */ /* 0x000fc400078ec0ff */
[----:B------:R1:W2:Y:S02]  /*0b20*/  F2F.F64.F32 R20, R5 ;  /* 0x0000000500147310 */ /* 0x0002a40000201800 */
[----:B------:R-:W-:-:S13]  /*0b30*/  ISETP.NE.AND P1, PT, R7, 0x7ff00000, PT ;  /* 0x7ff000000700780c */ /* 0x000fda0003f25270 */
[----:B012---:R-:W-:Y:S05]  /*0b40*/  @P1 BRA `(.L_x_245) ;  /* 0x0000000000181947 */ /* 0x007fea0003800000 */
[----:B------:R-:W-:-:S13]  /*0b50*/  FSETP.NAN.AND P0, PT, R13, R13, PT ;  /* 0x0000000d0d00720b */ /* 0x000fda0003f08000 */
[----:B------:R-:W-:Y:S01]  /*0b60*/  @P0 DADD R18, R38, 2 ;  /* 0x4000000026120429 */ /* 0x000fe20000000000 */
[----:B------:R-:W-:Y:S10]  /*0b70*/  @P0 BRA `(.L_x_245) ;  /* 0x00000000000c0947 */ /* 0x000ff40003800000 */
[----:B------:R-:W-:-:S14]  /*0b80*/  DSETP.NEU.AND P0, PT, |R38|, +INF , PT ;  /* 0x7ff000002600742a */ /* 0x000fdc0003f0d200 */
[----:B------:R-:W-:Y:S02]  /*0b90*/  @!P0 IMAD.MOV.U32 R18, RZ, RZ, 0x0 ;  /* 0x00000000ff128424 */ /* 0x000fe400078e00ff */
[----:B------:R-:W-:-:S07]  /*0ba0*/  @!P0 IMAD.MOV.U32 R19, RZ, RZ, 0x7ff00000 ;  /* 0x7ff00000ff138424 */ /* 0x000fce00078e00ff */
.L_x_245:
[----:B------:R-:W-:Y:S05]  /*0bb0*/  BSYNC.RECONVERGENT B1 ;  /* 0x0000000000017941 */ /* 0x000fea0003800200 */
.L_x_244:
[----:B------:R-:W-:Y:S02]  /*0bc0*/  FSEL R12, R18, RZ, P2 ;  /* 0x000000ff120c7208 */ /* 0x000fe40001000000 */
[----:B------:R-:W-:-:S06]  /*0bd0*/  FSEL R13, R19, 1.875, P2 ;  /* 0x3ff00000130d7808 */ /* 0x000fcc0001000000 */
[----:B------:R-:W-:-:S06]  /*0be0*/  DFMA R20, R34, -R12, R20 ;  /* 0x8000000c2214722b */ /* 0x000fcc0000000014 */
[----:B------:R-:W0:Y:S02]  /*0bf0*/  F2F.F32.F64 R5, R20 ;  /* 0x0000001400057310 */ /* 0x000e240000301000 */
[----:B0-----:R3:W-:Y:S03]  /*0c00*/  STG.E desc[UR8][R14.64], R5 ;  /* 0x000000050e007986 */ /* 0x0017e6000c101908 */
.L_x_242:
[----:B------:R-:W-:Y:S05]  /*0c10*/  BSYNC.RECONVERGENT B0 ;  /* 0x0000000000007941 */ /* 0x000fea0003800200 */
.L_x_241:
[----:B------:R-:W-:Y:S01]  /*0c20*/  UIADD3 UR6, UPT, UPT, UR4, 0x1, URZ ;  /* 0x0000000104067890 */ /* 0x000fe2000fffe0ff */
[----:B------:R-:W-:Y:S05]  /*0c30*/  BSSY.RECONVERGENT B0, `(.L_x_246) ;  /* 0x000002a000007945 */ /* 0x000fea0003800200 */
[----:B------:R-:W-:-:S13]  /*0c40*/  ISETP.NE.AND P0, PT, R9, UR6, PT ;  /* 0x0000000609007c0c */ /* 0x000fda000bf05270 */
[----:B------:R-:W-:Y:S05]  /*0c50*/  @!P0 BRA `(.L_x_247) ;  /* 0x00000000009c8947 */ /* 0x000fea0003800000 */
[----:B------:R-:W4:Y:S01]  /*0c60*/  LDC.64 R18, c[0x4][0x50] ;  /* 0x01001400ff127b82 */ /* 0x000f220000000a00 */
[----:B--2---:R-:W-:Y:S01]  /*0c70*/  IMAD.WIDE R12, R2, 0x4, R36 ;  /* 0x00000004020c7825 */ /* 0x004fe200078e0224 */
[----:B------:R-:W2:Y:S05]  /*0c80*/  LDG.E R7, desc[UR8][R16.64] ;  /* 0x0000000810077981 */ /* 0x000eaa000c1e1900 */
[----:B------:R-:W5:Y:S04]  /*0c90*/  LDG.E R13, desc[UR8][R12.64+0x4] ;  /* 0x000004080c0d7981 */ /* 0x000f68000c1e1900 */
[----:B----4-:R-:W4:Y:S01]  /*0ca0*/  LDG.E R18, desc[UR8][R18.64] ;  /* 0x0000000812127981 */ /* 0x010f22000c1e1900 */
[----:B------:R-:W-:Y:S01]  /*0cb0*/  BSSY.RECONVERGENT B1, `(.L_x_248) ;  /* 0x0000008000017945 */ /* 0x000fe20003800200 */
[----:B------:R-:W-:Y:S01]  /*0cc0*/  MOV R10, 0xd30 ;  /* 0x00000d30000a7802 */ /* 0x000fe20000000f00 */
[----:B-----5:R-:W5:Y:S01]  /*0cd0*/  F2F.F64.F32 R38, R13 ;  /* 0x0000000d00267310 */ /* 0x020f620000201800 */
[----:B----4-:R-:W-:Y:S01]  /*0ce0*/  FADD R34, R18, R18 ;  /* 0x0000001212227221 */ /* 0x010fe20000000000 */
[----:B-----5:R-:W-:-:S03]  /*0cf0*/  DADD R30, -RZ, |R38| ;  /* 0x00000000ff1e7229 */ /* 0x020fc60000000526 */
[----:B--2---:R-:W-:Y:S01]  /*0d00*/  FMUL R34, R34, R7 ;  /* 0x0000000722227220 */ /* 0x004fe20000400000 */
[----:B------:R-:W-:-:S07]  /*0d10*/  IMAD.MOV.U32 R7, RZ, RZ, 0x40000000 ;  /* 0x40000000ff077424 */ /* 0x000fce00078e00ff */
[----:B01-3--:R-:W-:Y:S05]  /*0d20*/  CALL.REL.NOINC `($_Z27calRHS_NeumannAndPeriodicBCPfS_S_Pi$__internal_accurate_pow) ;  /* 0x0000001c004c7944 */ /* 0x00bfea0003c00000 */
[----:B------:R-:W-:Y:S05]  /*0d30*/  BSYNC.RECONVERGENT B1 ;  /* 0x0000000000017941 */ /* 0x000fea0003800200 */
.L_x_248:
[----:B------:R-:W-:Y:S01]  /*0d40*/  DADD R20, R38, 2 ;  /* 0x4000000026147429 */ /* 0x000fe20000000000 */
[----:B------:R-:W-:Y:S01]  /*0d50*/  FSETP.NEU.AND P0, PT, R13, RZ, PT ;  /* 0x000000ff0d00720b */ /* 0x000fe20003f0d000 */
[----:B------:R-:W-:Y:S03]  /*0d60*/  BSSY.RECONVERGENT B1, `(.L_x_249) ;  /* 0x000000e000017945 */ /* 0x000fe60003800200 */
[----:B------:R-:W-:Y:S02]  /*0d70*/  FSEL R18, R18, RZ, P0 ;  /* 0x000000ff12127208 */ /* 0x000fe40000000000 */
[----:B------:R-:W-:-:S03]  /*0d80*/  FSEL R19, R19, RZ, P0 ;  /* 0x000000ff13137208 */ /* 0x000fc60000000000 */
[----:B------:R-:W-:-:S04]  /*0d90*/  LOP3.LUT R20, R21, 0x7ff00000, RZ, 0xc0, !PT ;  /* 0x7ff0000015147812 */ /* 0x000fc800078ec0ff */
[----:B------:R-:W-:-:S13]  /*0da0*/  ISETP.NE.AND P1, PT, R20, 0x7ff00000, PT ;  /* 0x7ff000001400780c */ /* 0x000fda0003f25270 */
[----:B------:R-:W-:Y:S05]  /*0db0*/  @P1 BRA `(.L_x_250) ;  /* 0x0000000000201947 */ /* 0x000fea0003800000 */
[----:B------:R-:W-:-:S13]  /*0dc0*/  FSETP.NAN.AND P0, PT, R13, R13, PT ;  /* 0x0000000d0d00720b */ /* 0x000fda0003f08000 */
[----:B------:R-:W-:Y:S05]  /*0dd0*/  @P0 BRA `(.L_x_251) ;  /* 0x0000000000140947 */ /* 0x000fea0003800000 */
[----:B------:R-:W-:-:S14]  /*0de0*/  DSETP.NEU.AND P0, PT, |R38|, +INF , PT ;  /* 0x7ff000002600742a */ /* 0x000fdc0003f0d200 */
[----:B------:R-:W-:Y:S05]  /*0df0*/  @P0 BRA `(.L_x_250) ;  /* 0x0000000000100947 */ /* 0x000fea0003800000 */
[----:B------:R-:W-:Y:S02]  /*0e00*/  IMAD.MOV.U32 R18, RZ, RZ, 0x0 ;  /* 0x00000000ff127424 */ /* 0x000fe400078e00ff */
[----:B------:R-:W-:Y:S01]  /*0e10*/  IMAD.MOV.U32 R19, RZ, RZ, 0x7ff00000 ;  /* 0x7ff00000ff137424 */ /* 0x000fe200078e00ff */
[----:B------:R-:W-:Y:S06]  /*0e20*/  BRA `(.L_x_250) ;  /* 0x0000000000047947 */ /* 0x000fec0003800000 */
.L_x_251:
[----:B------:R-:W-:-:S11]  /*0e30*/  DADD R18, R38, 2 ;  /* 0x4000000026127429 */ /* 0x000fd60000000000 */
.L_x_250:
[----:B------:R-:W-:Y:S05]  /*0e40*/  BSYNC.RECONVERGENT B1 ;  /* 0x0000000000017941 */ /* 0x000fea0003800200 */
.L_x_249:
[----:B------:R-:W-:Y:S01]  /*0e50*/  F2F.F64.F32 R34, R34 ;  /* 0x0000002200227310 */ /* 0x000fe20000201800 */
[----:B------:R-:W-:-:S04]  /*0e60*/  FSETP.NEU.AND P0, PT, R13, 1, PT ;  /* 0x3f8000000d00780b */ /* 0x000fc80003f0d000 */
[----:B------:R-:W-:Y:S02]  /*0e70*/  FSEL R12, R18, RZ, P0 ;  /* 0x000000ff120c7208 */ /* 0x000fe40000000000 */
[----:B------:R-:W-:Y:S01]  /*0e80*/  FSEL R13, R19, 1.875, P0 ;  /* 0x3ff00000130d7808 */ /* 0x000fe20000000000 */
[----:B------:R-:W0:Y:S05]  /*0e90*/  F2F.F64.F32 R20, R5 ;  /* 0x0000000500147310 */ /* 0x000e2a0000201800 */
[----:B0-----:R-:W-:-:S06]  /*0ea0*/  DFMA R12, R34, -R12, R20 ;  /* 0x8000000c220c722b */ /* 0x001fcc0000000014 */
[----:B------:R-:W0:Y:S02]  /*0eb0*/  F2F.F32.F64 R5, R12 ;  /* 0x0000000c00057310 */ /* 0x000e240000301000 */
[----:B0-----:R4:W-:Y:S03]  /*0ec0*/  STG.E desc[UR8][R14.64], R5 ;  /* 0x000000050e007986 */ /* 0x0019e6000c101908 */
.L_x_247:
[----:B------:R-:W-:Y:S05]  /*0ed0*/  BSYNC.RECONVERGENT B0 ;  /* 0x0000000000007941 */ /* 0x000fea0003800200 */
.L_x_246:
[----:B-1----:R-:W-:Y:S01]  /*0ee0*/  IMAD.MOV.U32 R19, RZ, RZ, R3 ;  /* 0x000000ffff137224 */ /* 0x002fe200078e0003 */
[----:B------:R-:W-:Y:S01]  /*0ef0*/  UIADD3 UR4, UPT, UPT, UR4, 0x2, URZ ;  /* 0x0000000204047890 */ /* 0x000fe2000fffe0ff */
[----:B------:R-:W-:Y:S02]  /*0f00*/  VIADD R0, R0, 0x2 ;  /* 0x0000000200007836 */ /* 0x000fe40000000000 */
[----:B------:R-:W-:Y:S01]  /*0f10*/  VIADD R2, R2, 0x2 ;  /* 0x0000000202027836 */ /* 0x000fe20000000000 */
[----:B------:R-:W-:-:S04]  /*0f20*/  LOP3.LUT R7, R19, 0x7ffffffe, RZ, 0xc0, !PT ;  /* 0x7ffffffe13077812 */ /* 0x000fc800078ec0ff */
[----:B------:R-:W-:-:S13]  /*0f30*/  ISETP.NE.AND P0, PT, R7, UR4, PT ;  /* 0x0000000407007c0c */ /* 0x000fda000bf05270 */
[----:B------:R-:W-:Y:S05]  /*0f40*/  @P0 BRA `(.L_x_252) ;  /* 0xfffffff800900947 */ /* 0x000fea000383ffff */
[----:B------:R-:W-:-:S07]  /*0f50*/  IMAD.MOV.U32 R0, RZ, RZ, R7 ;  /* 0x000000ffff007224 */ /* 0x000fce00078e0007 */
.L_x_240:
[----:B------:R-:W-:Y:S01]  /*0f60*/  ISETP.NE.AND P0, PT, R0, R9, PT ;  /* 0x000000090000720c */ /* 0x000fe20003f05270 */
[----:B------:R-:W-:Y:S01]  /*0f70*/  BSSY.RECONVERGENT B0, `(.L_x_239) ;  /* 0x000002d000007945 */ /* 0x000fe20003800200 */
[----:B------:R-:W-:-:S04]  /*0f80*/  LOP3.LUT R2, R19, 0x1, RZ, 0xc0, !PT ;  /* 0x0000000113027812 */ /* 0x000fc800078ec0ff */
[----:B------:R-:W-:-:S13]  /*0f90*/  ISETP.NE.U32.OR P0, PT, R2, 0x1, !P0 ;  /* 0x000000010200780c */ /* 0x000fda0004705470 */
[----:B------:R-:W-:Y:S05]  /*0fa0*/  @P0 BRA `(.L_x_253) ;  /* 0x0000000000a40947 */ /* 0x000fea0003800000 */
[----:B------:R-:W1:Y:S01]  /*0fb0*/  LDC.64 R12, c[0x0][0x380] ;  /* 0x0000e000ff0c7b82 */ /* 0x000e620000000a00 */
[----:B------:R-:W-:-:S07]  /*0fc0*/  IMAD R3, R4, R19, R0 ;  /* 0x0000001304037224 */ /* 0x000fce00078e0200 */
[----:B------:R-:W5:Y:S01]  /*0fd0*/  LDC.64 R18, c[0x4][0x50] ;  /* 0x01001400ff127b82 */ /* 0x000f620000000a00 */
[----:B-1----:R-:W-:Y:S02]  /*0fe0*/  IMAD.WIDE R12, R3, 0x4, R12 ;  /* 0x00000004030c7825 */ /* 0x002fe400078e020c */
[----:B------:R-:W2:Y:S04]  /*0ff0*/  LDG.E R3, desc[UR8][R16.64] ;  /* 0x0000000810037981 */ /* 0x000ea8000c1e1900 */
[----:B------:R-:W3:Y:S04]  /*1000*/  LDG.E R0, desc[UR8][R12.64] ;  /* 0x000000080c007981 */ /* 0x000ee8000c1e1900 */
[----:B-----5:R-:W5:Y:S01]  /*1010*/  LDG.E R18, desc[UR8][R18.64] ;  /* 0x0000000812127981 */ /* 0x020f62000c1e1900 */
[----:B------:R-:W-:Y:S01]  /*1020*/  BSSY.RECONVERGENT B1, `(.L_x_254) ;  /* 0x0000008000017945 */ /* 0x000fe20003800200 */
[----:B------:R-:W-:-:S02]  /*1030*/  MOV R7, 0x40000000 ;  /* 0x4000000000077802 */ /* 0x000fc40000000f00 */
[----:B------:R-:W-:Y:S01]  /*1040*/  MOV R10, 0x10a0 ;  /* 0x000010a0000a7802 */ /* 0x000fe20000000f00 */
[----:B---3--:R-:W1:Y:S01]  /*1050*/  F2F.F64.F32 R34, R0 ;  /* 0x0000000000227310 */ /* 0x008e620000201800 */
[----:B-----5:R-:W-:-:S04]  /*1060*/  FADD R2, R18, R18 ;  /* 0x0000001212027221 */ /* 0x020fc80000000000 */
[----:B--2---:R-:W-:Y:S01]  /*1070*/  FMUL R2, R2, R3 ;  /* 0x0000000302027220 */ /* 0x004fe20000400000 */
[----:B-1----:R-:W-:-:S11]  /*1080*/  DADD R30, -RZ, |R34| ;  /* 0x00000000ff1e7229 */ /* 0x002fd60000000522 */
[----:B0---4-:R-:W-:Y:S05]  /*1090*/  CALL.REL.NOINC `($_Z27calRHS_NeumannAndPeriodicBCPfS_S_Pi$__internal_accurate_pow) ;  /* 0x0000001800707944 */ /* 0x011fea0003c00000 */
[----:B------:R-:W-:Y:S05]  /*10a0*/  BSYNC.RECONVERGENT B1 ;  /* 0x0000000000017941 */ /* 0x000fea0003800200 */
.L_x_254:
        /* <DEDUP_REMOVED lines=15> */
.L_x_257:
[----:B------:R-:W-:-:S11]  /*11a0*/  DADD R18, R34, 2 ;  /* 0x4000000022127429 */ /* 0x000fd60000000000 */
.L_x_256:
[----:B------:R-:W-:Y:S05]  /*11b0*/  BSYNC.RECONVERGENT B1 ;  /* 0x0000000000017941 */ /* 0x000fea0003800200 */
.L_x_255:
        /* <DEDUP_REMOVED lines=8> */
.L_x_253:
[----:B------:R-:W-:Y:S05]  /*1240*/  BSYNC.RECONVERGENT B0 ;  /* 0x0000000000007941 */ /* 0x000fea0003800200 */
.L_x_239:
[----:B------:R-:W5:Y:S08]  /*1250*/  LDC.64 R12, c[0x3][0x48] ;  /* 0x00c01200ff0c7b82 */ /* 0x000f700000000a00 */
[----:B------:R-:W0:Y:S08]  /*1260*/  LDC R23, c[0x3][0x50] ;  /* 0x00c01400ff177b82 */ /* 0x000e300000000800 */
[----:B------:R-:W2:Y:S01]  /*1270*/  LDC.64 R20, c[0x0][0x398] ;  /* 0x0000e600ff147b82 */ /* 0x000ea20000000a00 */
[----:B-----5:R-:W-:Y:S01]  /*1280*/  ISETP.NE.AND P4, PT, R12, 0x1, PT ;  /* 0x000000010c00780c */ /* 0x020fe20003f85270 */
[----:B------:R-:W-:Y:S01]  /*1290*/  IMAD R3, R11, R13, R6 ;  /* 0x0000000d0b037224 */ /* 0x000fe200078e0206 */
[----:B------:R-:W-:-:S03]  /*12a0*/  ISETP.NE.AND P6, PT, R13, 0x1, PT ;  /* 0x000000010d00780c */ /* 0x000fc60003fc5270 */
[----:B0-----:R-:W-:-:S04]  /*12b0*/  IMAD R19, R3, R23, R8 ;  /* 0x0000001703137224 */ /* 0x001fc800078e0208 */
[----:B--2---:R-:W-:-:S04]  /*12c0*/  IMAD.WIDE R18, R19, 0x4, R20 ;  /* 0x0000000413127825 */ /* 0x004fc800078e0214 */
[----:B------:R-:W-:Y:S01]  /*12d0*/  @P4 IMAD.WIDE R24, R11, 0x4, R20 ;  /* 0x000000040b184825 */ /* 0x000fe200078e0214 */
[----:B------:R-:W2:Y:S03]  /*12e0*/  LDG.E R31, desc[UR8][R18.64] ;  /* 0x00000008121f7981 */ /* 0x000ea6000c1e1900 */
[----:B------:R-:W-:Y:S01]  /*12f0*/  @P6 VIADD R26, R3, 0xffffffff ;  /* 0xffffffff031a6836 */ /* 0x000fe20000000000 */
[----:B------:R-:W5:Y:S03]  /*1300*/  @P4 LDG.E R28, desc[UR8][R24.64+0x4] ;  /* 0x00000408181c4981 */ /* 0x000f66000c1e1900 */
[----:B------:R-:W-:Y:S01]  /*1310*/  @P6 IMAD R27, R26, R23, R8 ;  /* 0x000000171a1b6224 */ /* 0x000fe200078e0208 */
[----:B------:R-:W3:Y:S03]  /*1320*/  @P4 LDG.E R22, desc[UR8][R24.64+-0x4] ;  /* 0xfffffc0818164981 */ /* 0x000ee6000c1e1900 */
[----:B------:R-:W-:Y:S01]  /*1330*/  @P6 IMAD.WIDE R20, R27, 0x4, R20 ;  /* 0x000000041b146825 */ /* 0x000fe200078e0214 */
[----:B------:R-:W-:-:S05]  /*1340*/  ISETP.NE.AND P5, PT, R23, 0x1, PT ;  /* 0x000000011700780c */ /* 0x000fca0003fa5270 */
[----:B------:R0:W4:Y:S01]  /*1350*/  @P6 LDG.E R21, desc[UR8][R20.64] ;  /* 0x0000000814156981 */ /* 0x000122000c1e1900 */
[----:B------:R-:W-:-:S06]  /*1360*/  @P6 IMAD.WIDE R26, R23, 0x4, R18 ;  /* 0x00000004171a6825 */ /* 0x000fcc00078e0212 */
[----:B------:R-:W4:Y:S04]  /*1370*/  @P6 LDG.E R26, desc[UR8][R26.64] ;  /* 0x000000081a1a6981 */ /* 0x000f28000c1e1900 */
[----:B------:R-:W4:Y:S04]  /*1380*/  @P5 LDG.E R29, desc[UR8][R18.64+-0x4] ;  /* 0xfffffc08121d5981 */ /* 0x000f28000c1e1900 */
[----:B------:R1:W4:Y:S01]  /*1390*/  @P5 LDG.E R30, desc[UR8][R18.64+0x4] ;  /* 0x00000408121e5981 */ /* 0x000322000c1e1900 */
[----:B------:R-:W-:Y:S01]  /*13a0*/  PLOP3.LUT P1, PT, PT, PT, PT, 0x80, 0x8 ;  /* 0x000000000008781c */ /* 0x000fe20003f2f070 */
[----:B0-----:R-:W-:-:S02]  /*13b0*/  @P4 VIADD R20, R11, 0x1 ;  /* 0x000000010b144836 */ /* 0x001fc40000000000 */
[----:B------:R-:W-:Y:S02]  /*13c0*/  @P5 VIADD R24, R8, 0x1 ;  /* 0x0000000108185836 */ /* 0x000fe40000000000 */
[----:B-1----:R-:W-:Y:S01]  /*13d0*/  @P4 IMAD.MOV.U32 R18, RZ, RZ, R20 ;  /* 0x000000ffff124224 */ /* 0x002fe200078e0014 */
[C---:B--2---:R-:W-:Y:S02]  /*13e0*/  @P4 ISETP.NE.AND P0, PT, R31.reuse, 0x1, PT ;  /* 0x000000011f00480c */ /* 0x044fe40003f05270 */
[C---:B------:R-:W-:Y:S02]  /*13f0*/  @P4 ISETP.NE.AND P2, PT, R31.reuse, 0x1, PT ;  /* 0x000000011f00480c */ /* 0x040fe40003f45270 */
[----:B-----5:R-:W-:Y:S02]  /*1400*/  @P4 ISETP.NE.OR P0, PT, R28, RZ, P0 ;  /* 0x000000ff1c00420c */ /* 0x020fe40000705670 */
[----:B------:R-:W-:Y:S02]  /*1410*/  @P6 ISETP.NE.AND P3, PT, R31, 0x1, PT ;  /* 0x000000011f00680c */ /* 0x000fe40003f65270 */
[----:B------:R-:W-:-:S02]  /*1420*/  @P4 PLOP3.LUT P1, PT, P0, PT, PT, 0x80, 0x8 ;  /* 0x000000000008481c */ /* 0x000fc4000072f070 */
[----:B---3--:R-:W-:Y:S01]  /*1430*/  @P4 ISETP.EQ.AND P2, PT, R22, RZ, !P2 ;  /* 0x000000ff1600420c */ /* 0x008fe20005742270 */
[----:B------:R-:W-:Y:S01]  /*1440*/  @P6 VIADD R22, R6, 0x1 ;  /* 0x0000000106166836 */ /* 0x000fe20000000000 */
[----:B------:R-:W-:Y:S02]  /*1450*/  PLOP3.LUT P0, PT, PT, PT, PT, 0x80, 0x8 ;  /* 0x000000000008781c */ /* 0x000fe40003f0f070 */
[----:B------:R-:W-:Y:S02]  /*1460*/  @P4 PLOP3.LUT P0, PT, P2, PT, PT, 0x80, 0x8 ;  /* 0x000000000008481c */ /* 0x000fe4000170f070 */
[----:B------:R-:W-:Y:S02]  /*1470*/  @P6 ISETP.NE.AND P2, PT, R31, 0x1, PT ;  /* 0x000000011f00680c */ /* 0x000fe40003f45270 */
[----:B----4-:R-:W-:Y:S01]  /*1480*/  @P6 ISETP.EQ.AND P3, PT, R21, RZ, !P3 ;  /* 0x000000ff1500620c */ /* 0x010fe20005f62270 */
[----:B------:R-:W-:Y:S02]  /*1490*/  @P6 IMAD.MOV.U32 R21, RZ, RZ, R22 ;  /* 0x000000ffff156224 */ /* 0x000fe400078e0016 */
[----:B------:R-:W-:Y:S01]  /*14a0*/  @!P1 IMAD.MOV R20, RZ, RZ, R11 ;  /* 0x000000ffff149224 */ /* 0x000fe200078e020b */
[----:B------:R-:W-:-:S02]  /*14b0*/  PLOP3.LUT P1, PT, PT, PT, PT, 0x80, 0x8 ;  /* 0x000000000008781c */ /* 0x000fc40003f2f070 */
[----:B------:R-:W-:Y:S01]  /*14c0*/  @P6 PLOP3.LUT P1, PT, P3, PT, PT, 0x80, 0x8 ;  /* 0x000000000008681c */ /* 0x000fe20001f2f070 */
[----:B------:R-:W-:Y:S01]  /*14d0*/  @P4 IMAD.MOV.U32 R25, RZ, RZ, R20 ;  /* 0x000000ffff194224 */ /* 0x000fe200078e0014 */
[----:B------:R-:W-:Y:S01]  /*14e0*/  @P5 ISETP.NE.AND P3, PT, R31, 0x1, PT ;  /* 0x000000011f00580c */ /* 0x000fe20003f65270 */
[----:B------:R-:W-:Y:S01]  /*14f0*/  @!P0 IMAD.MOV R18, RZ, RZ, R11 ;  /* 0x000000ffff128224 */ /* 0x000fe200078e020b */
[----:B------:R-:W-:Y:S02]  /*1500*/  @P6 ISETP.NE.OR P2, PT, R26, RZ, P2 ;  /* 0x000000ff1a00620c */ /* 0x000fe40001745670 */
[----:B------:R-:W-:Y:S02]  /*1510*/  @P4 ISETP.GE.AND P0, PT, R25, R12, PT ;  /* 0x0000000c1900420c */ /* 0x000fe40003f06270 */
[----:B------:R-:W-:Y:S02]  /*1520*/  @P5 ISETP.EQ.AND P3, PT, R29, RZ, !P3 ;  /* 0x000000ff1d00520c */ /* 0x000fe40005f62270 */
[----:B------:R-:W-:-:S02]  /*1530*/  @P4 SEL R20, R12, RZ, P0 ;  /* 0x000000ff0c144207 */ /* 0x000fc40000000000 */
[----:B------:R-:W-:Y:S01]  /*1540*/  PLOP3.LUT P0, PT, PT, PT, PT, 0x80, 0x8 ;  /* 0x000000000008781c */ /* 0x000fe20003f0f070 */
[----:B------:R-:W-:Y:S01]  /*1550*/  @!P1 IMAD.MOV R21, RZ, RZ, R6 ;  /* 0x000000ffff159224 */ /* 0x000fe200078e0206 */
[----:B------:R-:W-:Y:S01]  /*1560*/  PLOP3.LUT P1, PT, PT, PT, PT, 0x80, 0x8 ;  /* 0x000000000008781c */ /* 0x000fe20003f2f070 */
[----:B------:R-:W-:Y:S01]  /*1570*/  @P4 IMAD.IADD R10, R25, 0x1, -R20 ;  /* 0x00000001190a4824 */ /* 0x000fe200078e0a14 */
[----:B------:R-:W-:Y:S02]  /*1580*/  @P6 PLOP3.LUT P0, PT, P2, PT, PT, 0x80, 0x8 ;  /* 0x000000000008681c */ /* 0x000fe4000170f070 */
[----:B------:R-:W-:Y:S02]  /*1590*/  @P5 PLOP3.LUT P1, PT, P3, PT, PT, 0x80, 0x8 ;  /* 0x000000000008581c */ /* 0x000fe40001f2f070 */
[----:B------:R-:W-:Y:S02]  /*15a0*/  @P5 ISETP.NE.AND P2, PT, R31, 0x1, PT ;  /* 0x000000011f00580c */ /* 0x000fe40003f45270 */
[----:B------:R-:W-:-:S02]  /*15b0*/  @P4 IADD3 R18, PT, PT, R18, -0x1, RZ ;  /* 0xffffffff12124810 */ /* 0x000fc40007ffe0ff */
[----:B------:R-:W-:Y:S02]  /*15c0*/  @P5 ISETP.NE.OR P3, PT, R30, RZ, P2 ;  /* 0x000000ff1e00520c */ /* 0x000fe40001765670 */
[----:B------:R-:W-:Y:S02]  /*15d0*/  @P4 SHF.R.S32.HI R19, RZ, 0x1f, R18 ;  /* 0x0000001fff134819 */ /* 0x000fe40000011412 */
[----:B------:R-:W-:Y:S01]  /*15e0*/  PLOP3.LUT P2, PT, PT, PT, PT, 0x80, 0x8 ;  /* 0x000000000008781c */ /* 0x000fe20003f4f070 */
[----:B------:R-:W-:Y:S01]  /*15f0*/  @!P0 IMAD.MOV R22, RZ, RZ, R6 ;  /* 0x000000ffff168224 */ /* 0x000fe200078e0206 */
[----:B------:R-:W-:Y:S02]  /*1600*/  @P5 PLOP3.LUT P2, PT, P3, PT, PT, 0x80, 0x8 ;  /* 0x000000000008581c */ /* 0x000fe40001f4f070 */
[----:B------:R-:W-:Y:S01]  /*1610*/  @P4 LOP3.LUT R19, R19, R12, RZ, 0xc0, !PT ;  /* 0x0000000c13134212 */ /* 0x000fe200078ec0ff */
[----:B------:R-:W-:Y:S02]  /*1620*/  @P5 IMAD.MOV.U32 R12, RZ, RZ, R24 ;  /* 0x000000ffff0c5224 */ /* 0x000fe400078e0018 */
[----:B------:R-:W-:-:S02]  /*1630*/  @!P1 IMAD.MOV R12, RZ, RZ, R8 ;  /* 0x000000ffff0c9224 */ /* 0x000fc400078e0208 */
[----:B------:R-:W-:Y:S02]  /*1640*/  @P6 IMAD.MOV.U32 R25, RZ, RZ, R22 ;  /* 0x000000ffff196224 */ /* 0x000fe400078e0016 */
[----:B------:R-:W-:Y:S02]  /*1650*/  @P5 IMAD.MOV.U32 R20, RZ, RZ, R12 ;  /* 0x000000ffff145224 */ /* 0x000fe400078e000c */
[----:B------:R-:W-:Y:S01]  /*1660*/  @P6 VIADD R12, R21, 0xffffffff ;  /* 0xffffffff150c6836 */ /* 0x000fe20000000000 */
[----:B------:R-:W-:Y:S01]  /*1670*/  @P6 ISETP.GE.AND P0, PT, R25, R13, PT ;  /* 0x0000000d1900620c */ /* 0x000fe20003f06270 */
[----:B------:R-:W-:Y:S01]  /*1680*/  @!P2 IMAD.MOV R24, RZ, RZ, R8 ;  /* 0x000000ffff18a224 */ /* 0x000fe200078e0208 */
[----:B------:R-:W-:Y:S01]  /*1690*/  @P5 IADD3 R20, PT, PT, R20, -0x1, RZ ;  /* 0xffffffff14145810 */ /* 0x000fe20007ffe0ff */
[----:B------:R-:W-:Y:S01]  /*16a0*/  @P4 IMAD.IADD R7, R18, 0x1, R19 ;  /* 0x0000000112074824 */ /* 0x000fe200078e0213 */
[----:B------:R-:W-:Y:S02]  /*16b0*/  @P6 SHF.R.S32.HI R18, RZ, 0x1f, R12 ;  /* 0x0000001fff126819 */ /* 0x000fe4000001140c */
[----:B------:R-:W-:-:S02]  /*16c0*/  @P5 SHF.R.S32.HI R22, RZ, 0x1f, R20 ;  /* 0x0000001fff165819 */ /* 0x000fc40000011414 */
[----:B------:R-:W-:Y:S02]  /*16d0*/  @P5 ISETP.GE.AND P1, PT, R24, R23, PT ;  /* 0x000000171800520c */ /* 0x000fe40003f26270 */
[----:B------:R-:W-:Y:S02]  /*16e0*/  @P6 LOP3.LUT R19, R18, R13, RZ, 0xc0, !PT ;  /* 0x0000000d12136212 */ /* 0x000fe400078ec0ff */
[----:B------:R-:W-:Y:S02]  /*16f0*/  @P5 LOP3.LUT R21, R22, R23, RZ, 0xc0, !PT ;  /* 0x0000001716155212 */ /* 0x000fe400078ec0ff */
[----:B------:R-:W-:Y:S01]  /*1700*/  @P6 SEL R18, R13, RZ, P0 ;  /* 0x000000ff0d126207 */ /* 0x000fe20000000000 */
[----:B------:R-:W-:Y:S01]  /*1710*/  @P6 IMAD.IADD R0, R12, 0x1, R19 ;  /* 0x000000010c006824 */ /* 0x000fe200078e0213 */
[----:B------:R-:W-:Y:S01]  /*1720*/  @P5 SEL R22, R23, RZ, P1 ;  /* 0x000000ff17165207 */ /* 0x000fe20000800000 */
[----:B------:R-:W-:Y:S02]  /*1730*/  @P5 IMAD.IADD R4, R20, 0x1, R21 ;  /* 0x0000000114045824 */ /* 0x000fe400078e0215 */
[----:B------:R-:W-:-:S02]  /*1740*/  @P6 IMAD.IADD R2, R25, 0x1, -R18 ;  /* 0x0000000119026824 */ /* 0x000fc400078e0a12 */
[----:B------:R-:W-:Y:S01]  /*1750*/  @P5 IMAD.IADD R34, R24, 0x1, -R22 ;  /* 0x0000000118225824 */ /* 0x000fe200078e0a16 */
[----:B------:R-:W-:Y:S06]  /*1760*/  @!P4 BRA `(.L_x_258) ;  /* 0x00000004000cc947 */ /* 0x000fec0003800000 */
[----:B------:R-:W0:Y:S01]  /*1770*/  LDC.64 R18, c[0x0][0x380] ;  /* 0x0000e000ff127b82 */ /* 0x000e220000000a00 */
[----:B------:R-:W1:Y:S01]  /*1780*/  LDCU UR4, c[0x3][0x54] ;  /* 0x00c00a80ff0477ac */ /* 0x000e620008000800 */
[-CC-:B------:R-:W-:Y:S02]  /*1790*/  IMAD R7, R7, R13.reuse, R6.reuse ;  /* 0x0000000d07077224 */ /* 0x180fe400078e0206 */
[----:B------:R-:W-:Y:S02]  /*17a0*/  IMAD R10, R10, R13, R6 ;  /* 0x0000000d0a0a7224 */ /* 0x000fe400078e0206 */
[-CC-:B------:R-:W-:Y:S02]  /*17b0*/  IMAD R6, R7, R23.reuse, R8.reuse ;  /* 0x0000001707067224 */ /* 0x180fe400078e0208 */
[----:B------:R-:W-:Y:S02]  /*17c0*/  IMAD R10, R10, R23, R8 ;  /* 0x000000170a0a7224 */ /* 0x000fe400078e0208 */
[----:B-1----:R-:W-:-:S02]  /*17d0*/  IMAD R13, R6, UR4, R9 ;  /* 0x00000004060d7c24 */ /* 0x002fc4000f8e0209 */
[----:B------:R-:W-:Y:S01]  /*17e0*/  IMAD R7, R10, UR4, R9 ;  /* 0x000000040a077c24 */ /* 0x000fe2000f8e0209 */
[----:B------:R-:W2:Y:S01]  /*17f0*/  LDG.E R6, desc[UR8][R16.64] ;  /* 0x0000000810067981 */ /* 0x000ea2000c1e1900 */
[----:B------:R-:W1:Y:S01]  /*1800*/  LDCU UR4, c[0x3][0x74] ;  /* 0x00c00e80ff0477ac */ /* 0x000e620008000800 */
[----:B0-----:R-:W-:-:S04]  /*1810*/  IMAD.WIDE R12, R13, 0x4, R18 ;  /* 0x000000040d0c7825 */ /* 0x001fc800078e0212 */
[----:B------:R-:W-:Y:S02]  /*1820*/  IMAD.WIDE R18, R7, 0x4, R18 ;  /* 0x0000000407127825 */ /* 0x000fe400078e0212 */
[----:B------:R-:W3:Y:S04]  /*1830*/  LDG.E R12, desc[UR8][R12.64] ;  /* 0x000000080c0c7981 */ /* 0x000ee8000c1e1900 */
[----:B------:R-:W3:Y:S01]  /*1840*/  LDG.E R19, desc[UR8][R18.64] ;  /* 0x0000000812137981 */ /* 0x000ee2000c1e1900 */
[----:B-1----:R-:W0:Y:S01]  /*1850*/  F2F.F64.F32 R36, UR4 ;  /* 0x0000000400247d10 */ /* 0x002e220008201800 */
[----:B------:R-:W-:Y:S01]  /*1860*/  BSSY.RECONVERGENT B0, `(.L_x_259) ;  /* 0x0000008000007945 */ /* 0x000fe20003800200 */
[----:B------:R-:W-:Y:S01]  /*1870*/  MOV R10, 0x18e0 ;  /* 0x000018e0000a7802 */ /* 0x000fe20000000f00 */
[----:B0-----:R-:W-:Y:S01]  /*1880*/  DADD R30, -RZ, |R36| ;  /* 0x00000000ff1e7229 */ /* 0x001fe20000000524 */
[----:B--2---:R-:W-:Y:S01]  /*1890*/  FADD R7, R6, R6 ;  /* 0x0000000606077221 */ /* 0x004fe20000000000 */
[----:B---3--:R-:W-:-:S04]  /*18a0*/  FADD R6, R12, R19 ;  /* 0x000000130c067221 */ /* 0x008fc80000000000 */
[----:B------:R-:W-:Y:S01]  /*18b0*/  FADD R6, R6, -R7 ;  /* 0x8000000706067221 */ /* 0x000fe20000000000 */
[----:B------:R-:W-:-:S07]  /*18c0*/  IMAD.MOV.U32 R7, RZ, RZ, 0x40000000 ;  /* 0x40000000ff077424 */ /* 0x000fce00078e00ff */
[----:B------:R-:W-:Y:S05]  /*18d0*/  CALL.REL.NOINC `($_Z27calRHS_NeumannAndPeriodicBCPfS_S_Pi$__internal_accurate_pow) ;  /* 0x0000001000607944 */ /* 0x000fea0003c00000 */
[----:B------:R-:W-:Y:S05]  /*18e0*/  BSYNC.RECONVERGENT B0 ;  /* 0x0000000000007941 */ /* 0x000fea0003800200 */
.L_x_259:
[----:B------:R-:W0:Y:S01]  /*18f0*/  LDC R7, c[0x3][0x74] ;  /* 0x00c01d00ff077b82 */ /* 0x000e220000000800 */
[----:B------:R-:W-:-:S10]  /*1900*/  DADD R12, R36, 2 ;  /* 0x40000000240c7429 */ /* 0x000fd40000000000 */
[----:B------:R-:W-:-:S04]  /*1910*/  LOP3.LUT R12, R13, 0x7ff00000, RZ, 0xc0, !PT ;  /* 0x7ff000000d0c7812 */ /* 0x000fc800078ec0ff */
[----:B------:R-:W-:Y:S02]  /*1920*/  ISETP.NE.AND P1, PT, R12, 0x7ff00000, PT ;  /* 0x7ff000000c00780c */ /* 0x000fe40003f25270 */
[C---:B0-----:R-:W-:Y:S02]  /*1930*/  FSETP.NEU.AND P0, PT, R7.reuse, RZ, PT ;  /* 0x000000ff0700720b */ /* 0x041fe40003f0d000 */
[----:B------:R-:W-:-:S11]  /*1940*/  FSETP.NEU.AND P2, PT, R7, 1, PT ;  /* 0x3f8000000700780b */ /* 0x000fd60003f4d000 */
[----:B------:R-:W-:Y:S01]  /*1950*/  @!P0 CS2R R18, SRZ ;  /* 0x0000000000128805 */ /* 0x000fe2000001ff00 */
[----:B------:R-:W-:Y:S06]  /*1960*/  @P1 BRA `(.L_x_260) ;  /* 0x0000000000181947 */ /* 0x000fec0003800000 */
[----:B------:R-:W-:-:S13]  /*1970*/  FSETP.NAN.AND P0, PT, R7, R7, PT ;  /* 0x000000070700720b */ /* 0x000fda0003f08000 */
[----:B------:R-:W-:Y:S01]  /*1980*/  @P0 DADD R18, R36, 2 ;  /* 0x4000000024120429 */ /* 0x000fe20000000000 */
[----:B------:R-:W-:Y:S10]  /*1990*/  @P0 BRA `(.L_x_260) ;  /* 0x00000000000c0947 */ /* 0x000ff40003800000 */
[----:B------:R-:W-:-:S14]  /*19a0*/  DSETP.NEU.AND P0, PT, |R36|, +INF , PT ;  /* 0x7ff000002400742a */ /* 0x000fdc0003f0d200 */
[----:B------:R-:W-:Y:S02]  /*19b0*/  @!P0 IMAD.MOV.U32 R18, RZ, RZ, 0x0 ;  /* 0x00000000ff128424 */ /* 0x000fe400078e00ff */
[----:B------:R-:W-:-:S07]  /*19c0*/  @!P0 IMAD.MOV.U32 R19, RZ, RZ, 0x7ff00000 ;  /* 0x7ff00000ff138424 */ /* 0x000fce00078e00ff */
.L_x_260:
[----:B------:R-:W-:Y:S01]  /*19d0*/  FSEL R19, R19, 1.875, P2 ;  /* 0x3ff0000013137808 */ /* 0x000fe20001000000 */
[----:B------:R-:W-:Y:S01]  /*19e0*/  IMAD.MOV.U32 R12, RZ, RZ, 0x1 ;  /* 0x00000001ff0c7424 */ /* 0x000fe200078e00ff */
[----:B------:R-:W-:Y:S01]  /*19f0*/  FSEL R18, R18, RZ, P2 ;  /* 0x000000ff12127208 */ /* 0x000fe20001000000 */
[----:B------:R-:W0:Y:S01]  /*1a00*/  F2F.F64.F32 R6, R6 ;  /* 0x0000000600067310 */ /* 0x000e220000201800 */
[----:B------:R-:W-:Y:S07]  /*1a10*/  BSSY.RECONVERGENT B0, `(.L_x_261) ;  /* 0x0000014000007945 */ /* 0x000fee0003800200 */
[----:B------:R-:W1:Y:S01]  /*1a20*/  MUFU.RCP64H R13, R19 ;  /* 0x00000013000d7308 */ /* 0x000e620000001800 */
[----:B0-----:R-:W-:Y:S01]  /*1a30*/  FSETP.GEU.AND P1, PT, |R7|, 6.5827683646048100446e-37, PT ;  /* 0x036000000700780b */ /* 0x001fe20003f2e200 */
[----:B-1----:R-:W-:-:S08]  /*1a40*/  DFMA R20, -R18, R12, 1 ;  /* 0x3ff000001214742b */ /* 0x002fd0000000010c */
[----:B------:R-:W-:-:S08]  /*1a50*/  DFMA R20, R20, R20, R20 ;  /* 0x000000141414722b */ /* 0x000fd00000000014 */
[----:B------:R-:W-:-:S08]  /*1a60*/  DFMA R20, R12, R20, R12 ;  /* 0x000000140c14722b */ /* 0x000fd0000000000c */
[----:B------:R-:W-:-:S08]  /*1a70*/  DFMA R12, -R18, R20, 1 ;  /* 0x3ff00000120c742b */ /* 0x000fd00000000114 */
[----:B------:R-:W-:-:S08]  /*1a80*/  DFMA R12, R20, R12, R20 ;  /* 0x0000000c140c722b */ /* 0x000fd00000000014 */
[----:B------:R-:W-:-:S08]  /*1a90*/  DMUL R20, R6, R12 ;  /* 0x0000000c06147228 */ /* 0x000fd00000000000 */
[----:B------:R-:W-:-:S08]  /*1aa0*/  DFMA R22, -R18, R20, R6 ;  /* 0x000000141216722b */ /* 0x000fd00000000106 */
[----:B------:R-:W-:-:S10]  /*1ab0*/  DFMA R12, R12, R22, R20 ;  /* 0x000000160c0c722b */ /* 0x000fd40000000014 */
[----:B------:R-:W-:-:S05]  /*1ac0*/  FFMA R10, RZ, R19, R13 ;  /* 0x00000013ff0a7223 */ /* 0x000fca000000000d */
[----:B------:R-:W-:-:S13]  /*1ad0*/  FSETP.GT.AND P0, PT, |R10|, 1.469367938527859385e-39, PT ;  /* 0x001000000a00780b */ /* 0x000fda0003f04200 */
[----:B------:R-:W-:Y:S05]  /*1ae0*/  @P0 BRA P1, `(.L_x_262) ;  /* 0x0000000000180947 */ /* 0x000fea0000800000 */
[----:B------:R-:W-:Y:S01]  /*1af0*/  IMAD.MOV.U32 R20, RZ, RZ, R6 ;  /* 0x000000ffff147224 */ /* 0x000fe200078e0006 */
[----:B------:R-:W-:Y:S01]  /*1b00*/  MOV R6, R18 ;  /* 0x0000001200067202 */ /* 0x000fe20000000f00 */
[----:B------:R-:W-:Y:S01]  /*1b10*/  IMAD.MOV.U32 R21, RZ, RZ, R7 ;  /* 0x000000ffff157224 */ /* 0x000fe200078e0007 */
[----:B------:R-:W-:Y:S01]  /*1b20*/  MOV R10, 0x1b50 ;  /* 0x00001b50000a7802 */ /* 0x000fe20000000f00 */
[----:B------:R-:W-:-:S07]  /*1b30*/  IMAD.MOV.U32 R13, RZ, RZ, R19 ;  /* 0x000000ffff0d7224 */ /* 0x000fce00078e0013 */
[----:B------:R-:W-:Y:S05]  /*1b40*/  CALL.REL.NOINC `($__internal_0_$__cuda_sm20_div_rn_f64_full) ;  /* 0x0000000800447944 */ /* 0x000fea0003c00000 */
.L_x_262:
[----:B------:R-:W-:Y:S05]  /*1b50*/  BSYNC.RECONVERGENT B0 ;  /* 0x0000000000007941 */ /* 0x000fea0003800200 */
.L_x_261:
[----:B------:R-:W0:Y:S02]  /*1b60*/  F2F.F64.F32 R6, R5 ;  /* 0x0000000500067310 */ /* 0x000e240000201800 */
[----:B0-----:R-:W-:-:S06]  /*1b70*/  DADD R12, R6, R12 ;  /* 0x00000000060c7229 */ /* 0x001fcc000000000c */
[----:B------:R-:W0:Y:S02]  /*1b80*/  F2F.F32.F64 R5, R12 ;  /* 0x0000000c00057310 */ /* 0x000e240000301000 */
[----:B0-----:R0:W-:Y:S03]  /*1b90*/  STG.E desc[UR8][R14.64], R5 ;  /* 0x000000050e007986 */ /* 0x0011e6000c101908 */
.L_x_258:
[----:B------:R-:W1:Y:S02]  /*1ba0*/  LDCU UR4, c[0x3][0x4c] ;  /* 0x00c00980ff0477ac */ /* 0x000e640008000800 */
[----:B-1----:R-:W-:-:S09]  /*1bb0*/  UISETP.NE.AND UP0, UPT, UR4, 0x1, UPT ;  /* 0x000000010400788c */ /* 0x002fd2000bf05270 */
[----:B------:R-:W-:Y:S05]  /*1bc0*/  BRA.U !UP0, `(.L_x_263) ;  /* 0x00000005080c7547 */ /* 0x000fea000b800000 */
[----:B------:R-:W1:Y:S01]  /*1bd0*/  LDCU.64 UR6, c[0x3][0x50] ;  /* 0x00c00a00ff0677ac */ /* 0x000e620008000a00 */
[----:B------:R-:W2:Y:S01]  /*1be0*/  LDC.64 R12, c[0x0][0x380] ;  /* 0x0000e000ff0c7b82 */ /* 0x000ea20000000a00 */
[C---:B------:R-:W-:Y:S02]  /*1bf0*/  IMAD R7, R11.reuse, UR4, R0 ;  /* 0x000000040b077c24 */ /* 0x040fe4000f8e0200 */
[----:B------:R-:W-:Y:S01]  /*1c00*/  IMAD R11, R11, UR4, R2 ;  /* 0x000000040b0b7c24 */ /* 0x000fe2000f8e0202 */
[----:B------:R-:W3:Y:S01]  /*1c10*/  LDCU UR4, c[0x3][0x74] ;  /* 0x00c00e80ff0477ac */ /* 0x000ee20008000800 */
[--C-:B-1----:R-:W-:Y:S02]  /*1c20*/  IMAD R0, R7, UR6, R8.reuse ;  /* 0x0000000607007c24 */ /* 0x102fe4000f8e0208 */
[----:B------:R-:W-:Y:S02]  /*1c30*/  IMAD R8, R11, UR6, R8 ;  /* 0x000000060b087c24 */ /* 0x000fe4000f8e0208 */
[----:B------:R-:W-:-:S02]  /*1c40*/  IMAD R11, R0, UR7, R9 ;  /* 0x00000007000b7c24 */ /* 0x000fc4000f8e0209 */
[----:B------:R-:W-:Y:S01]  /*1c50*/  IMAD R7, R8, UR7, R9 ;  /* 0x0000000708077c24 */ /* 0x000fe2000f8e0209 */
[----:B------:R-:W4:Y:S01]  /*1c60*/  LDG.E R0, desc[UR8][R16.64] ;  /* 0x0000000810007981 */ /* 0x000f22000c1e1900 */
[----:B--2---:R-:W-:-:S04]  /*1c70*/  IMAD.WIDE R10, R11, 0x4, R12 ;  /* 0x000000040b0a7825 */ /* 0x004fc800078e020c */
[----:B------:R-:W-:Y:S02]  /*1c80*/  IMAD.WIDE R12, R7, 0x4, R12 ;  /* 0x00000004070c7825 */ /* 0x000fe400078e020c */
[----:B------:R-:W2:Y:S04]  /*1c90*/  LDG.E R10, desc[UR8][R10.64] ;  /* 0x000000080a0a7981 */ /* 0x000ea8000c1e1900 */
[----:B------:R-:W2:Y:S01]  /*1ca0*/  LDG.E R13, desc[UR8][R12.64] ;  /* 0x000000080c0d7981 */ /* 0x000ea2000c1e1900 */
[----:B---3--:R-:W1:Y:S01]  /*1cb0*/  F2F.F64.F32 R36, UR4 ;  /* 0x0000000400247d10 */ /* 0x008e620008201800 */
[----:B------:R-:W-:Y:S01]  /*1cc0*/  BSSY.RECONVERGENT B0, `(.L_x_264) ;  /* 0x0000008000007945 */ /* 0x000fe20003800200 */
[----:B-1----:R-:W-:Y:S01]  /*1cd0*/  DADD R30, -RZ, |R36| ;  /* 0x00000000ff1e7229 */ /* 0x002fe20000000524 */
[----:B----4-:R-:W-:Y:S01]  /*1ce0*/  FADD R7, R0, R0 ;  /* 0x0000000000077221 */ /* 0x010fe20000000000 */
[----:B--2---:R-:W-:Y:S01]  /*1cf0*/  FADD R0, R10, R13 ;  /* 0x0000000d0a007221 */ /* 0x004fe20000000000 */
[----:B------:R-:W-:-:S03]  /*1d00*/  MOV R10, 0x1d40 ;  /* 0x00001d40000a7802 */ /* 0x000fc60000000f00 */
[----:B------:R-:W-:Y:S01]  /*1d10*/  FADD R0, R0, -R7 ;  /* 0x8000000700007221 */ /* 0x000fe20000000000 */
[----:B------:R-:W-:-:S07]  /*1d20*/  IMAD.MOV.U32 R7, RZ, RZ, 0x40000000 ;  /* 0x40000000ff077424 */ /* 0x000fce00078e00ff */
[----:B0-----:R-:W-:Y:S05]  /*1d30*/  CALL.REL.NOINC `($_Z27calRHS_NeumannAndPeriodicBCPfS_S_Pi$__internal_accurate_pow) ;  /* 0x0000000c00487944 */ /* 0x001fea0003c00000 */
[----:B------:R-:W-:Y:S05]  /*1d40*/  BSYNC.RECONVERGENT B0 ;  /* 0x0000000000007941 */ /* 0x000fea0003800200 */
.L_x_264:
        /* <DEDUP_REMOVED lines=14> */
.L_x_265:
        /* <DEDUP_REMOVED lines=19> */
[----:B------:R-:W-:Y:S01]  /*1f60*/  MOV R10, 0x1f90 ;  /* 0x00001f90000a7802 */ /* 0x000fe20000000f00 */
[----:B------:R-:W-:-:S07]  /*1f70*/  IMAD.MOV.U32 R13, RZ, RZ, R11 ;  /* 0x000000ffff0d7224 */ /* 0x000fce00078e000b */
[----:B------:R-:W-:Y:S05]  /*1f80*/  CALL.REL.NOINC `($__internal_0_$__cuda_sm20_div_rn_f64_full) ;  /* 0x0000000400347944 */ /* 0x000fea0003c00000 */
[----:B------:R-:W-:Y:S02]  /*1f90*/  IMAD.MOV.U32 R6, RZ, RZ, R12 ;  /* 0x000000ffff067224 */ /* 0x000fe400078e000c */
[----:B------:R-:W-:-:S07]  /*1fa0*/  IMAD.MOV.U32 R7, RZ, RZ, R13 ;  /* 0x000000ffff077224 */ /* 0x000fce00078e000d */
.L_x_267:
[----:B------:R-:W-:Y:S05]  /*1fb0*/  BSYNC.RECONVERGENT B0 ;  /* 0x0000000000007941 */ /* 0x000fea0003800200 */
.L_x_266:
[----:B------:R-:W0:Y:S02]  /*1fc0*/  F2F.F64.F32 R10, R5 ;  /* 0x00000005000a7310 */ /* 0x000e240000201800 */
[----:B0-----:R-:W-:-:S06]  /*1fd0*/  DADD R6, R10, R6 ;  /* 0x000000000a067229 */ /* 0x001fcc0000000006 */
[----:B------:R-:W0:Y:S02]  /*1fe0*/  F2F.F32.F64 R5, R6 ;  /* 0x0000000600057310 */ /* 0x000e240000301000 */
[----:B0-----:R1:W-:Y:S03]  /*1ff0*/  STG.E desc[UR8][R14.64], R5 ;  /* 0x000000050e007986 */ /* 0x0013e6000c101908 */
.L_x_263:
[----:B------:R-:W2:Y:S02]  /*2000*/  LDC R0, c[0x3][0x50] ;  /* 0x00c01400ff007b82 */ /* 0x000ea40000000800 */
[----:B--2---:R-:W-:-:S13]  /*2010*/  ISETP.NE.AND P0, PT, R0, 0x1, PT ;  /* 0x000000010000780c */ /* 0x004fda0003f05270 */
[----:B------:R-:W-:Y:S05]  /*2020*/  @!P0 EXIT ;  /* 0x000000000000894d */ /* 0x000fea0003800000 */
[----:B------:R-:W2:Y:S01]  /*2030*/  LDC.64 R10, c[0x0][0x380] ;  /* 0x0000e000ff0a7b82 */ /* 0x000ea20000000a00 */
[----:B------:R-:W3:Y:S01]  /*2040*/  LDCU UR4, c[0x3][0x54] ;  /* 0x00c00a80ff0477ac */ /* 0x000ee20008000800 */
[CC--:B------:R-:W-:Y:S01]  /*2050*/  IMAD R4, R3.reuse, R0.reuse, R4 ;  /* 0x0000000003047224 */ /* 0x0c0fe200078e0204 */
[----:B------:R-:W4:Y:S01]  /*2060*/  LDG.E R16, desc[UR8][R16.64] ;  /* 0x0000000810107981 */ /* 0x000f22000c1e1900 */
[----:B------:R-:W-:Y:S02]  /*2070*/  IMAD R34, R3, R0, R34 ;  /* 0x0000000003227224 */ /* 0x000fe400078e0222 */
[--C-:B---3--:R-:W-:Y:S02]  /*2080*/  IMAD R3, R4, UR4, R9.reuse ;  /* 0x0000000404037c24 */ /* 0x108fe4000f8e0209 */
[----:B------:R-:W-:Y:S01]  /*2090*/  IMAD R7, R34, UR4, R9 ;  /* 0x0000000422077c24 */ /* 0x000fe2000f8e0209 */
[----:B------:R-:W3:Y:S01]  /*20a0*/  LDCU UR4, c[0x3][0x74] ;  /* 0x00c00e80ff0477ac */ /* 0x000ee20008000800 */
[----:B--2---:R-:W-:-:S04]  /*20b0*/  IMAD.WIDE R8, R3, 0x4, R10 ;  /* 0x0000000403087825 */ /* 0x004fc800078e020a */
[----:B------:R-:W-:Y:S02]  /*20c0*/  IMAD.WIDE R10, R7, 0x4, R10 ;  /* 0x00000004070a7825 */ /* 0x000fe400078e020a */
[----:B------:R-:W2:Y:S04]  /*20d0*/  LDG.E R8, desc[UR8][R8.64] ;  /* 0x0000000808087981 */ /* 0x000ea8000c1e1900 */
[----:B------:R5:W2:Y:S01]  /*20e0*/  LDG.E R11, desc[UR8][R10.64] ;  /* 0x000000080a0b7981 */ /* 0x000aa2000c1e1900 */
[----:B---3--:R-:W3:Y:S01]  /*20f0*/  F2F.F64.F32 R2, UR4 ;  /* 0x0000000400027d10 */ /* 0x008ee20008201800 */
[----:B------:R-:W-:Y:S01]  /*2100*/  BSSY.RECONVERGENT B0, `(.L_x_268) ;  /* 0x0000008000007945 */ /* 0x000fe20003800200 */
[----:B-----5:R-:W-:Y:S01]  /*2110*/  MOV R10, 0x2180 ;  /* 0x00002180000a7802 */ /* 0x020fe20000000f00 */
[----:B---3--:R-:W-:Y:S01]  /*2120*/  DADD R30, -RZ, |R2| ;  /* 0x00000000ff1e7229 */ /* 0x008fe20000000502 */
[----:B----4-:R-:W-:Y:S01]  /*2130*/  FADD R7, R16, R16 ;  /* 0x0000001010077221 */ /* 0x010fe20000000000 */
[----:B--2---:R-:W-:-:S04]  /*2140*/  FADD R0, R8, R11 ;  /* 0x0000000b08007221 */ /* 0x004fc80000000000 */
[----:B------:R-:W-:Y:S01]  /*2150*/  FADD R0, R0, -R7 ;  /* 0x8000000700007221 */ /* 0x000fe20000000000 */
[----:B------:R-:W-:-:S07]  /*2160*/  IMAD.MOV.U32 R7, RZ, RZ, 0x40000000 ;  /* 0x40000000ff077424 */ /* 0x000fce00078e00ff */
[----:B01----:R-:W-:Y:S05]  /*2170*/  CALL.REL.NOINC `($_Z27calRHS_NeumannAndPeriodicBCPfS_S_Pi$__internal_accurate_pow) ;  /* 0x0000000800387944 */ /* 0x003fea0003c00000 */
[----:B------:R-:W-:Y:S05]  /*2180*/  BSYNC.RECONVERGENT B0 ;  /* 0x0000000000007941 */ /* 0x000fea0003800200 */
.L_x_268:
        /* <DEDUP_REMOVED lines=12> */
[----:B------:R-:W-:Y:S01]  /*2250*/  @!P0 MOV R18, 0x0 ;  /* 0x0000000000128802 */ /* 0x000fe20000000f00 */
[----:B------:R-:W-:-:S07]  /*2260*/  @!P0 IMAD.MOV.U32 R19, RZ, RZ, 0x7ff00000 ;  /* 0x7ff00000ff138424 */ /* 0x000fce00078e00ff */
.L_x_269:
        /* <DEDUP_REMOVED lines=20> */
[----:B------:R-:W-:Y:S02]  /*23b0*/  IMAD.MOV.U32 R20, RZ, RZ, R12 ;  /* 0x000000ffff147224 */ /* 0x000fe400078e000c */
[----:B------:R-:W-:-:S07]  /*23c0*/  IMAD.MOV.U32 R13, RZ, RZ, R7 ;  /* 0x000000ffff0d7224 */ /* 0x000fce00078e0007 */
[----:B------:R-:W-:Y:S05]  /*23d0*/  CALL.REL.NOINC `($__internal_0_$__cuda_sm20_div_rn_f64_full) ;  /* 0x0000000000207944 */ /* 0x000fea0003c00000 */
[----:B------:R-:W-:Y:S02]  /*23e0*/  IMAD.MOV.U32 R2, RZ, RZ, R12 ;  /* 0x000000ffff027224 */ /* 0x000fe400078e000c */
[----:B------:R-:W-:-:S07]  /*23f0*/  IMAD.MOV.U32 R3, RZ, RZ, R13 ;  /* 0x000000ffff037224 */ /* 0x000fce00078e000d */
.L_x_271:
[----:B------:R-:W-:Y:S05]  /*2400*/  BSYNC.RECONVERGENT B0 ;  /* 0x0000000000007941 */ /* 0x000fea0003800200 */
.L_x_270:
[----:B------:R-:W0:Y:S02]  /*2410*/  F2F.F64.F32 R4, R5 ;  /* 0x0000000500047310 */ /* 0x000e240000201800 */
[----:B0-----:R-:W-:-:S10]  /*2420*/  DADD R2, R4, R2 ;  /* 0x0000000004027229 */ /* 0x001fd40000000002 */
[----:B------:R-:W0:Y:S02]  /*2430*/  F2F.F32.F64 R3, R2 ;  /* 0x0000000200037310 */ /* 0x000e240000301000 */
[----:B0-----:R-:W-:Y:S01]  /*2440*/  STG.E desc[UR8][R14.64], R3 ;  /* 0x000000030e007986 */ /* 0x001fe2000c101908 */
[----:B------:R-:W-:Y:S05]  /*2450*/  EXIT ;  /* 0x000000000000794d */ /* 0x000fea0003800000 */
        .weak           $__internal_0_$__cuda_sm20_div_rn_f64_full
        .type           $__internal_0_$__cuda_sm20_div_rn_f64_full,@function
        .size           $__internal_0_$__cuda_sm20_div_rn_f64_full,($_Z27calRHS_NeumannAndPeriodicBCPfS_S_Pi$__internal_accurate_pow - $__internal_0_$__cuda_sm20_div_rn_f64_full)
$__internal_0_$__cuda_sm20_div_rn_f64_full:
[C---:B------:R-:W-:Y:S01]  /*2460*/  FSETP.GEU.AND P0, PT, |R13|.reuse, 1.469367938527859385e-39, PT ;  /* 0x001000000d00780b */ /* 0x040fe20003f0e200 */
[--C-:B------:R-:W-:Y:S01]  /*2470*/  IMAD.MOV.U32 R12, RZ, RZ, R6.reuse ;  /* 0x000000ffff0c7224 */ /* 0x100fe200078e0006 */
[----:B------:R-:W-:Y:S01]  /*2480*/  LOP3.LUT R18, R13, 0x800fffff, RZ, 0xc0, !PT ;  /* 0x800fffff0d127812 */ /* 0x000fe200078ec0ff */
[----:B------:R-:W-:Y:S01]  /*2490*/  IMAD.MOV.U32 R22, RZ, RZ, 0x1 ;  /* 0x00000001ff167424 */ /* 0x000fe200078e00ff */
[----:B------:R-:W-:Y:S01]  /*24a0*/  MOV R7, R21 ;  /* 0x0000001500077202 */ /* 0x000fe20000000f00 */
[----:B------:R-:W-:Y:S01]  /*24b0*/  BSSY.RECONVERGENT B1, `(.L_x_272) ;  /* 0x0000055000017945 */ /* 0x000fe20003800200 */
[----:B------:R-:W-:Y:S01]  /*24c0*/  LOP3.LUT R19, R18, 0x3ff00000, RZ, 0xfc, !PT ;  /* 0x3ff0000012137812 */ /* 0x000fe200078efcff */
[----:B------:R-:W-:Y:S01]  /*24d0*/  IMAD.MOV.U32 R18, RZ, RZ, R6 ;  /* 0x000000ffff127224 */ /* 0x000fe200078e0006 */
[C---:B------:R-:W-:Y:S01]  /*24e0*/  FSETP.GEU.AND P2, PT, |R7|.reuse, 1.469367938527859385e-39, PT ;  /* 0x001000000700780b */ /* 0x040fe20003f4e200 */
[----:B------:R-:W-:Y:S01]  /*24f0*/  IMAD.MOV.U32 R6, RZ, RZ, R20 ;  /* 0x000000ffff067224 */ /* 0x000fe200078e0014 */
[----:B------:R-:W-:-:S02]  /*2500*/  LOP3.LUT R24, R7, 0x7ff00000, RZ, 0xc0, !PT ;  /* 0x7ff0000007187812 */ /* 0x000fc400078ec0ff */
[----:B------:R-:W-:Y:S01]  /*2510*/  LOP3.LUT R30, R13, 0x7ff00000, RZ, 0xc0, !PT ;  /* 0x7ff000000d1e7812 */ /* 0x000fe200078ec0ff */
[----:B------:R-:W-:Y:S02]  /*2520*/  @!P0 DMUL R18, R12, 8.98846567431157953865e+307 ;  /* 0x7fe000000c128828 */ /* 0x000fe40000000000 */
[----:B------:R-:W-:Y:S01]  /*2530*/  IMAD.MOV.U32 R31, RZ, RZ, R24 ;  /* 0x000000ffff1f7224 */ /* 0x000fe200078e0018 */
[----:B------:R-:W-:-:S03]  /*2540*/  ISETP.GE.U32.AND P1, PT, R24, R30, PT ;  /* 0x0000001e1800720c */ /* 0x000fc60003f26070 */
[----:B------:R-:W0:Y:S02]  /*2550*/  MUFU.RCP64H R23, R19 ;  /* 0x0000001300177308 */ /* 0x000e240000001800 */
[----:B------:R-:W-:Y:S02]  /*2560*/  @!P2 LOP3.LUT R25, R13, 0x7ff00000, RZ, 0xc0, !PT ;  /* 0x7ff000000d19a812 */ /* 0x000fe400078ec0ff */
[----:B------:R-:W-:Y:S02]  /*2570*/  @!P0 LOP3.LUT R30, R19, 0x7ff00000, RZ, 0xc0, !PT ;  /* 0x7ff00000131e8812 */ /* 0x000fe400078ec0ff */
[----:B------:R-:W-:Y:S01]  /*2580*/  @!P2 ISETP.GE.U32.AND P3, PT, R24, R25, PT ;  /* 0x000000191800a20c */ /* 0x000fe20003f66070 */
[----:B------:R-:W-:Y:S02]  /*2590*/  IMAD.MOV.U32 R25, RZ, RZ, 0x1ca00000 ;  /* 0x1ca00000ff197424 */ /* 0x000fe400078e00ff */
[----:B------:R-:W-:-:S03]  /*25a0*/  VIADD R33, R30, 0xffffffff ;  /* 0xffffffff1e217836 */ /* 0x000fc60000000000 */
[----:B------:R-:W-:-:S04]  /*25b0*/  @!P2 SEL R27, R25, 0x63400000, !P3 ;  /* 0x63400000191ba807 */ /* 0x000fc80005800000 */
[----:B------:R-:W-:Y:S01]  /*25c0*/  @!P2 LOP3.LUT R28, R27, 0x80000000, R7, 0xf8, !PT ;  /* 0x800000001b1ca812 */ /* 0x000fe200078ef807 */
[----:B0-----:R-:W-:-:S03]  /*25d0*/  DFMA R20, R22, -R18, 1 ;  /* 0x3ff000001614742b */ /* 0x001fc60000000812 */
[----:B------:R-:W-:Y:S01]  /*25e0*/  @!P2 LOP3.LUT R29, R28, 0x100000, RZ, 0xfc, !PT ;  /* 0x001000001c1da812 */ /* 0x000fe200078efcff */
[----:B------:R-:W-:-:S04]  /*25f0*/  @!P2 IMAD.MOV.U32 R28, RZ, RZ, RZ ;  /* 0x000000ffff1ca224 */ /* 0x000fc800078e00ff */
[----:B------:R-:W-:-:S08]  /*2600*/  DFMA R20, R20, R20, R20 ;  /* 0x000000141414722b */ /* 0x000fd00000000014 */
[----:B------:R-:W-:Y:S01]  /*2610*/  DFMA R22, R22, R20, R22 ;  /* 0x000000141616722b */ /* 0x000fe20000000016 */
[----:B------:R-:W-:Y:S01]  /*2620*/  SEL R21, R25, 0x63400000, !P1 ;  /* 0x6340000019157807 */ /* 0x000fe20004800000 */
[----:B------:R-:W-:-:S03]  /*2630*/  IMAD.MOV.U32 R20, RZ, RZ, R6 ;  /* 0x000000ffff147224 */ /* 0x000fc600078e0006 */
[----:B------:R-:W-:-:S03]  /*2640*/  LOP3.LUT R21, R21, 0x800fffff, R7, 0xf8, !PT ;  /* 0x800fffff15157812 */ /* 0x000fc600078ef807 */
[----:B------:R-:W-:-:S03]  /*2650*/  DFMA R26, R22, -R18, 1 ;  /* 0x3ff00000161a742b */ /* 0x000fc60000000812 */
[----:B------:R-:W-:-:S05]  /*2660*/  @!P2 DFMA R20, R20, 2, -R28 ;  /* 0x400000001414a82b */ /* 0x000fca000000081c */
[----:B------:R-:W-:-:S05]  /*2670*/  DFMA R22, R22, R26, R22 ;  /* 0x0000001a1616722b */ /* 0x000fca0000000016 */
[----:B------:R-:W-:-:S03]  /*2680*/  @!P2 LOP3.LUT R31, R21, 0x7ff00000, RZ, 0xc0, !PT ;  /* 0x7ff00000151fa812 */ /* 0x000fc600078ec0ff */
[----:B------:R-:W-:Y:S02]  /*2690*/  DMUL R26, R22, R20 ;  /* 0x00000014161a7228 */ /* 0x000fe40000000000 */
[----:B------:R-:W-:-:S05]  /*26a0*/  VIADD R32, R31, 0xffffffff ;  /* 0xffffffff1f207836 */ /* 0x000fca0000000000 */
[----:B------:R-:W-:Y:S01]  /*26b0*/  ISETP.GT.U32.AND P0, PT, R32, 0x7feffffe, PT ;  /* 0x7feffffe2000780c */ /* 0x000fe20003f04070 */
[----:B------:R-:W-:-:S03]  /*26c0*/  DFMA R28, R26, -R18, R20 ;  /* 0x800000121a1c722b */ /* 0x000fc60000000014 */
[----:B------:R-:W-:-:S05]  /*26d0*/  ISETP.GT.U32.OR P0, PT, R33, 0x7feffffe, P0 ;  /* 0x7feffffe2100780c */ /* 0x000fca0000704470 */
[----:B------:R-:W-:-:S08]  /*26e0*/  DFMA R22, R22, R28, R26 ;  /* 0x0000001c1616722b */ /* 0x000fd0000000001a */
[----:B------:R-:W-:Y:S05]  /*26f0*/  @P0 BRA `(.L_x_273) ;  /* 0x00000000006c0947 */ /* 0x000fea0003800000 */
[----:B------:R-:W-:-:S04]  /*2700*/  LOP3.LUT R7, R13, 0x7ff00000, RZ, 0xc0, !PT ;  /* 0x7ff000000d077812 */ /* 0x000fc800078ec0ff */
[CC--:B------:R-:W-:Y:S02]  /*2710*/  VIADDMNMX R6, R24.reuse, -R7.reuse, 0xb9600000, !PT ;  /* 0xb960000018067446 */ /* 0x0c0fe40007800907 */
[----:B------:R-:W-:Y:S02]  /*2720*/  ISETP.GE.U32.AND P0, PT, R24, R7, PT ;  /* 0x000000071800720c */ /* 0x000fe40003f06070 */
[----:B------:R-:W-:Y:S02]  /*2730*/  VIMNMX R6, PT, PT, R6, 0x46a00000, PT ;  /* 0x46a0000006067848 */ /* 0x000fe40003fe0100 */
[----:B------:R-:W-:-:S05]  /*2740*/  SEL R25, R25, 0x63400000, !P0 ;  /* 0x6340000019197807 */ /* 0x000fca0004000000 */
[----:B------:R-:W-:Y:S02]  /*2750*/  IMAD.IADD R26, R6, 0x1, -R25 ;  /* 0x00000001061a7824 */ /* 0x000fe400078e0a19 */
[----:B------:R-:W-:Y:S02]  /*2760*/  IMAD.MOV.U32 R6, RZ, RZ, RZ ;  /* 0x000000ffff067224 */ /* 0x000fe400078e00ff */
[----:B------:R-:W-:-:S06]  /*2770*/  VIADD R7, R26, 0x7fe00000 ;  /* 0x7fe000001a077836 */ /* 0x000fcc0000000000 */
[----:B------:R-:W-:-:S10]  /*2780*/  DMUL R24, R22, R6 ;  /* 0x0000000616187228 */ /* 0x000fd40000000000 */
[----:B------:R-:W-:-:S13]  /*2790*/  FSETP.GTU.AND P0, PT, |R25|, 1.469367938527859385e-39, PT ;  /* 0x001000001900780b */ /* 0x000fda0003f0c200 */
[----:B------:R-:W-:Y:S05]  /*27a0*/  @P0 BRA `(.L_x_274) ;  /* 0x0000000000940947 */ /* 0x000fea0003800000 */
[----:B------:R-:W-:Y:S01]  /*27b0*/  DFMA R18, R22, -R18, R20 ;  /* 0x800000121612722b */ /* 0x000fe20000000014 */
[----:B------:R-:W-:-:S09]  /*27c0*/  MOV R6, RZ ;  /* 0x000000ff00067202 */ /* 0x000fd20000000f00 */
[C---:B------:R-:W-:Y:S02]  /*27d0*/  FSETP.NEU.AND P0, PT, R19.reuse, RZ, PT ;  /* 0x000000ff1300720b */ /* 0x040fe40003f0d000 */
[----:B------:R-:W-:-:S04]  /*27e0*/  LOP3.LUT R21, R19, 0x80000000, R13, 0x48, !PT ;  /* 0x8000000013157812 */ /* 0x000fc800078e480d */
[----:B------:R-:W-:-:S07]  /*27f0*/  LOP3.LUT R7, R21, R7, RZ, 0xfc, !PT ;  /* 0x0000000715077212 */ /* 0x000fce00078efcff */
[----:B------:R-:W-:Y:S05]  /*2800*/  @!P0 BRA `(.L_x_274) ;  /* 0x00000000007c8947 */ /* 0x000fea0003800000 */
[----:B------:R-:W-:Y:S01]  /*2810*/  IMAD.MOV R13, RZ, RZ, -R26 ;  /* 0x000000ffff0d7224 */ /* 0x000fe200078e0a1a */
[----:B------:R-:W-:Y:S01]  /*2820*/  DMUL.RP R6, R22, R6 ;  /* 0x0000000616067228 */ /* 0x000fe20000008000 */
[----:B------:R-:W-:-:S06]  /*2830*/  IMAD.MOV.U32 R12, RZ, RZ, RZ ;  /* 0x000000ffff0c7224 */ /* 0x000fcc00078e00ff */
[----:B------:R-:W-:-:S03]  /*2840*/  DFMA R12, R24, -R12, R22 ;  /* 0x8000000c180c722b */ /* 0x000fc60000000016 */
[----:B------:R-:W-:-:S03]  /*2850*/  LOP3.LUT R21, R7, R21, RZ, 0x3c, !PT ;  /* 0x0000001507157212 */ /* 0x000fc600078e3cff */
[----:B------:R-:W-:-:S04]  /*2860*/  IADD3 R12, PT, PT, -R26, -0x43300000, RZ ;  /* 0xbcd000001a0c7810 */ /* 0x000fc80007ffe1ff */
[----:B------:R-:W-:-:S04]  /*2870*/  FSETP.NEU.AND P0, PT, |R13|, R12, PT ;  /* 0x0000000c0d00720b */ /* 0x000fc80003f0d200 */
[----:B------:R-:W-:Y:S02]  /*2880*/  FSEL R24, R6, R24, !P0 ;  /* 0x0000001806187208 */ /* 0x000fe40004000000 */
[----:B------:R-:W-:Y:S01]  /*2890*/  FSEL R25, R21, R25, !P0 ;  /* 0x0000001915197208 */ /* 0x000fe20004000000 */
[----:B------:R-:W-:Y:S06]  /*28a0*/  BRA `(.L_x_274) ;  /* 0x0000000000547947 */ /* 0x000fec0003800000 */
.L_x_273:
[----:B------:R-:W-:-:S14]  /*28b0*/  DSETP.NAN.AND P0, PT, R6, R6, PT ;  /* 0x000000060600722a */ /* 0x000fdc0003f08000 */
[----:B------:R-:W-:Y:S05]  /*28c0*/  @P0 BRA `(.L_x_275) ;  /* 0x0000000000440947 */ /* 0x000fea0003800000 */
[----:B------:R-:W-:-:S14]  /*28d0*/  DSETP.NAN.AND P0, PT, R12, R12, PT ;  /* 0x0000000c0c00722a */ /* 0x000fdc0003f08000 */
[----:B------:R-:W-:Y:S05]  /*28e0*/  @P0 BRA `(.L_x_276) ;  /* 0x0000000000300947 */ /* 0x000fea0003800000 */
[----:B------:R-:W-:Y:S01]  /*28f0*/  ISETP.NE.AND P0, PT, R31, R30, PT ;  /* 0x0000001e1f00720c */ /* 0x000fe20003f05270 */
[----:B------:R-:W-:Y:S02]  /*2900*/  IMAD.MOV.U32 R24, RZ, RZ, 0x0 ;  /* 0x00000000ff187424 */ /* 0x000fe400078e00ff */
[----:B------:R-:W-:-:S10]  /*2910*/  IMAD.MOV.U32 R25, RZ, RZ, -0x80000 ;  /* 0xfff80000ff197424 */ /* 0x000fd400078e00ff */
[----:B------:R-:W-:Y:S05]  /*2920*/  @!P0 BRA `(.L_x_274) ;  /* 0x0000000000348947 */ /* 0x000fea0003800000 */
[----:B------:R-:W-:Y:S02]  /*2930*/  ISETP.NE.AND P0, PT, R31, 0x7ff00000, PT ;  /* 0x7ff000001f00780c */ /* 0x000fe40003f05270 */
[----:B------:R-:W-:Y:S02]  /*2940*/  LOP3.LUT R25, R7, 0x80000000, R13, 0x48, !PT ;  /* 0x8000000007197812 */ /* 0x000fe400078e480d */
[----:B------:R-:W-:-:S13]  /*2950*/  ISETP.EQ.OR P0, PT, R30, RZ, !P0 ;  /* 0x000000ff1e00720c */ /* 0x000fda0004702670 */
[----:B------:R-:W-:Y:S01]  /*2960*/  @P0 LOP3.LUT R6, R25, 0x7ff00000, RZ, 0xfc, !PT ;  /* 0x7ff0000019060812 */ /* 0x000fe200078efcff */
[----:B------:R-:W-:Y:S02]  /*2970*/  @!P0 IMAD.MOV.U32 R24, RZ, RZ, RZ ;  /* 0x000000ffff188224 */ /* 0x000fe400078e00ff */
[----:B------:R-:W-:Y:S02]  /*2980*/  @P0 IMAD.MOV.U32 R24, RZ, RZ, RZ ;  /* 0x000000ffff180224 */ /* 0x000fe400078e00ff */
[----:B------:R-:W-:Y:S01]  /*2990*/  @P0 IMAD.MOV.U32 R25, RZ, RZ, R6 ;  /* 0x000000ffff190224 */ /* 0x000fe200078e0006 */
[----:B------:R-:W-:Y:S06]  /*29a0*/  BRA `(.L_x_274) ;  /* 0x0000000000147947 */ /* 0x000fec0003800000 */
.L_x_276:
[----:B------:R-:W-:Y:S01]  /*29b0*/  LOP3.LUT R25, R13, 0x80000, RZ, 0xfc, !PT ;  /* 0x000800000d197812 */ /* 0x000fe200078efcff */
[----:B------:R-:W-:Y:S01]  /*29c0*/  IMAD.MOV.U32 R24, RZ, RZ, R12 ;  /* 0x000000ffff187224 */ /* 0x000fe200078e000c */
[----:B------:R-:W-:Y:S06]  /*29d0*/  BRA `(.L_x_274) ;  /* 0x0000000000087947 */ /* 0x000fec0003800000 */
.L_x_275:
[----:B------:R-:W-:Y:S01]  /*29e0*/  LOP3.LUT R25, R7, 0x80000, RZ, 0xfc, !PT ;  /* 0x0008000007197812 */ /* 0x000fe200078efcff */
[----:B------:R-:W-:-:S07]  /*29f0*/  IMAD.MOV.U32 R24, RZ, RZ, R6 ;  /* 0x000000ffff187224 */ /* 0x000fce00078e0006 */
.L_x_274:
[----:B------:R-:W-:Y:S05]  /*2a00*/  BSYNC.RECONVERGENT B1 ;  /* 0x0000000000017941 */ /* 0x000fea0003800200 */
.L_x_272:
[----:B------:R-:W-:Y:S01]  /*2a10*/  IMAD.MOV.U32 R6, RZ, RZ, R10 ;  /* 0x000000ffff067224 */ /* 0x000fe200078e000a */
[----:B------:R-:W-:Y:S01]  /*2a20*/  MOV R13, R25 ;  /* 0x00000019000d7202 */ /* 0x000fe20000000f00 */
[----:B------:R-:W-:Y:S02]  /*2a30*/  IMAD.MOV.U32 R7, RZ, RZ, 0x0 ;  /* 0x00000000ff077424 */ /* 0x000fe400078e00ff */
[----:B------:R-:W-:Y:S02]  /*2a40*/  IMAD.MOV.U32 R12, RZ, RZ, R24 ;  /* 0x000000ffff0c7224 */ /* 0x000fe400078e0018 */
[----:B------:R-:W-:Y:S05]  /*2a50*/  RET.REL.NODEC R6 `(_Z27calRHS_NeumannAndPeriodicBCPfS_S_Pi) ;  /* 0xffffffd406687950 */ /* 0x000fea0003c3ffff */
        .type           $_Z27calRHS_NeumannAndPeriodicBCPfS_S_Pi$__internal_accurate_pow,@function
        .size           $_Z27calRHS_NeumannAndPeriodicBCPfS_S_Pi$__internal_accurate_pow,(.L_x_386 - $_Z27calRHS_NeumannAndPeriodicBCPfS_S_Pi$__internal_accurate_pow)
$_Z27calRHS_NeumannAndPeriodicBCPfS_S_Pi$__internal_accurate_pow:
[----:B------:R-:W-:Y:S01]  /*2a60*/  ISETP.GT.U32.AND P0, PT, R31, 0xfffff, PT ;  /* 0x000fffff1f00780c */ /* 0x000fe20003f04070 */
[----:B------:R-:W-:Y:S01]  /*2a70*/  IMAD.MOV.U32 R12, RZ, RZ, R31 ;  /* 0x000000ffff0c7224 */ /* 0x000fe200078e001f */
[----:B------:R-:W-:Y:S01]  /*2a80*/  MOV R22, 0x41ad3b5a ;  /* 0x41ad3b5a00167802 */ /* 0x000fe20000000f00 */
[----:B------:R-:W-:Y:S01]  /*2a90*/  IMAD.MOV.U32 R18, RZ, RZ, RZ ;  /* 0x000000ffff127224 */ /* 0x000fe200078e00ff */
[----:B------:R-:W-:Y:S01]  /*2aa0*/  UMOV UR6, 0x7d2cafe2 ;  /* 0x7d2cafe200067882 */ /* 0x000fe20000000000 */
[----:B------:R-:W-:Y:S01]  /*2ab0*/  IMAD.MOV.U32 R23, RZ, RZ, 0x3ed0f5d2 ;  /* 0x3ed0f5d2ff177424 */ /* 0x000fe200078e00ff */
[----:B------:R-:W-:Y:S01]  /*2ac0*/  UMOV UR7, 0x3eb0f5ff ;  /* 0x3eb0f5ff00077882 */ /* 0x000fe20000000000 */
[----:B------:R-:W-:Y:S01]  /*2ad0*/  UMOV UR10, 0x3b39803f ;  /* 0x3b39803f000a7882 */ /* 0x000fe20000000000 */
[----:B------:R-:W-:-:S05]  /*2ae0*/  UMOV UR11, 0x3c7abc9e ;  /* 0x3c7abc9e000b7882 */ /* 0x000fca0000000000 */
[----:B------:R-:W-:-:S10]  /*2af0*/  @!P0 DMUL R28, R30, 1.80143985094819840000e+16 ;  /* 0x435000001e1c8828 */ /* 0x000fd40000000000 */
[----:B------:R-:W-:Y:S02]  /*2b00*/  @!P0 IMAD.MOV.U32 R12, RZ, RZ, R29 ;  /* 0x000000ffff0c8224 */ /* 0x000fe400078e001d */
[----:B------:R-:W-:-:S03]  /*2b10*/  @!P0 IMAD.MOV.U32 R30, RZ, RZ, R28 ;  /* 0x000000ffff1e8224 */ /* 0x000fc600078e001c */
[----:B------:R-:W-:Y:S01]  /*2b20*/  LOP3.LUT R12, R12, 0x800fffff, RZ, 0xc0, !PT ;  /* 0x800fffff0c0c7812 */ /* 0x000fe200078ec0ff */
[----:B------:R-:W-:-:S03]  /*2b30*/  IMAD.MOV.U32 R20, RZ, RZ, R30 ;  /* 0x000000ffff147224 */ /* 0x000fc600078e001e */
[----:B------:R-:W-:-:S04]  /*2b40*/  LOP3.LUT R19, R12, 0x3ff00000, RZ, 0xfc, !PT ;  /* 0x3ff000000c137812 */ /* 0x000fc800078efcff */
[----:B------:R-:W-:Y:S01]  /*2b50*/  ISETP.GE.U32.AND P1, PT, R19, 0x3ff6a09f, PT ;  /* 0x3ff6a09f1300780c */ /* 0x000fe20003f26070 */
[----:B------:R-:W-:-:S12]  /*2b60*/  IMAD.MOV.U32 R21, RZ, RZ, R19 ;  /* 0x000000ffff157224 */ /* 0x000fd800078e0013 */
[----:B------:R-:W-:-:S04]  /*2b70*/  @P1 VIADD R12, R21, 0xfff00000 ;  /* 0xfff00000150c1836 */ /* 0x000fc80000000000 */
[----:B------:R-:W-:Y:S01]  /*2b80*/  @P1 IMAD.MOV.U32 R21, RZ, RZ, R12 ;  /* 0x000000ffff151224 */ /* 0x000fe200078e000c */
[----:B------:R-:W-:Y:S02]  /*2b90*/  SHF.R.U32.HI R12, RZ, 0x14, R31 ;  /* 0x00000014ff0c7819 */ /* 0x000fe4000001161f */
[----:B------:R-:W-:-:S03]  /*2ba0*/  @!P0 LEA.HI R12, R29, 0xffffffca, RZ, 0xc ;  /* 0xffffffca1d0c8811 */ /* 0x000fc600078f60ff */
[C---:B------:R-:W-:Y:S02]  /*2bb0*/  DADD R26, R20.reuse, 1 ;  /* 0x3ff00000141a7429 */ /* 0x040fe40000000000 */
[----:B------:R-:W-:-:S04]  /*2bc0*/  DADD R20, R20, -1 ;  /* 0xbff0000014147429 */ /* 0x000fc80000000000 */
[----:B------:R-:W0:Y:S02]  /*2bd0*/  MUFU.RCP64H R19, R27 ;  /* 0x0000001b00137308 */ /* 0x000e240000001800 */
[----:B0-----:R-:W-:-:S08]  /*2be0*/  DFMA R24, -R26, R18, 1 ;  /* 0x3ff000001a18742b */ /* 0x001fd00000000112 */
[----:B------:R-:W-:-:S08]  /*2bf0*/  DFMA R24, R24, R24, R24 ;  /* 0x000000181818722b */ /* 0x000fd00000000018 */
[----:B------:R-:W-:-:S08]  /*2c00*/  DFMA R24, R18, R24, R18 ;  /* 0x000000181218722b */ /* 0x000fd00000000012 */
[----:B------:R-:W-:-:S08]  /*2c10*/  DMUL R18, R20, R24 ;  /* 0x0000001814127228 */ /* 0x000fd00000000000 */
[----:B------:R-:W-:-:S08]  /*2c20*/  DFMA R18, R20, R24, R18 ;  /* 0x000000181412722b */ /* 0x000fd00000000012 */
[----:B------:R-:W-:-:S08]  /*2c30*/  DMUL R32, R18, R18 ;  /* 0x0000001212207228 */ /* 0x000fd00000000000 */
[----:B------:R-:W-:Y:S01]  /*2c40*/  DFMA R22, R32, UR6, R22 ;  /* 0x0000000620167c2b */ /* 0x000fe20008000016 */
[----:B------:R-:W-:Y:S01]  /*2c50*/  UMOV UR6, 0x75488a3f ;  /* 0x75488a3f00067882 */ /* 0x000fe20000000000 */
[----:B------:R-:W-:-:S06]  /*2c60*/  UMOV UR7, 0x3ef3b20a ;  /* 0x3ef3b20a00077882 */ /* 0x000fcc0000000000 */
[----:B------:R-:W-:Y:S01]  /*2c70*/  DFMA R26, R32, R22, UR6 ;  /* 0x00000006201a7e2b */ /* 0x000fe20008000016 */
[----:B------:R-:W-:Y:S01]  /*2c80*/  UMOV UR6, 0xe4faecd5 ;  /* 0xe4faecd500067882 */ /* 0x000fe20000000000 */
[----:B------:R-:W-:Y:S01]  /*2c90*/  UMOV UR7, 0x3f1745cd ;  /* 0x3f1745cd00077882 */ /* 0x000fe20000000000 */
[----:B------:R-:W-:-:S05]  /*2ca0*/  DADD R22, R20, -R18 ;  /* 0x0000000014167229 */ /* 0x000fca0000000812 */
[----:B------:R-:W-:Y:S01]  /*2cb0*/  DFMA R26, R32, R26, UR6 ;  /* 0x00000006201a7e2b */ /* 0x000fe2000800001a */
[----:B------:R-:W-:Y:S01]  /*2cc0*/  UMOV UR6, 0x258a578b ;  /* 0x258a578b00067882 */ /* 0x000fe20000000000 */
[----:B------:R-:W-:Y:S01]  /*2cd0*/  UMOV UR7, 0x3f3c71c7 ;  /* 0x3f3c71c700077882 */ /* 0x000fe20000000000 */
[----:B------:R-:W-:-:S05]  /*2ce0*/  DADD R22, R22, R22 ;  /* 0x0000000016167229 */ /* 0x000fca0000000016 */
[----:B------:R-:W-:Y:S01]  /*2cf0*/  DFMA R26, R32, R26, UR6 ;  /* 0x00000006201a7e2b */ /* 0x000fe2000800001a */
[----:B------:R-:W-:Y:S01]  /*2d00*/  UMOV UR6, 0x9242b910 ;  /* 0x9242b91000067882 */ /* 0x000fe20000000000 */
[----:B------:R-:W-:Y:S01]  /*2d10*/  UMOV UR7, 0x3f624924 ;  /* 0x3f62492400077882 */ /* 0x000fe20000000000 */
[----:B------:R-:W-:-:S05]  /*2d20*/  DFMA R22, R20, -R18, R22 ;  /* 0x800000121416722b */ /* 0x000fca0000000016 */
[----:B------:R-:W-:Y:S01]  /*2d30*/  DFMA R26, R32, R26, UR6 ;  /* 0x00000006201a7e2b */ /* 0x000fe2000800001a */
[----:B------:R-:W-:Y:S01]  /*2d40*/  UMOV UR6, 0x99999dfb ;  /* 0x99999dfb00067882 */ /* 0x000fe20000000000 */
[----:B------:R-:W-:Y:S01]  /*2d50*/  UMOV UR7, 0x3f899999 ;  /* 0x3f89999900077882 */ /* 0x000fe20000000000 */
[----:B------:R-:W-:-:S05]  /*2d60*/  DMUL R22, R24, R22 ;  /* 0x0000001618167228 */ /* 0x000fca0000000000 */
[----:B------:R-:W-:Y:S01]  /*2d70*/  DFMA R26, R32, R26, UR6 ;  /* 0x00000006201a7e2b */ /* 0x000fe2000800001a */
[----:B------:R-:W-:Y:S01]  /*2d80*/  UMOV UR6, 0x55555555 ;  /* 0x5555555500067882 */ /* 0x000fe20000000000 */
[----:B------:R-:W-:-:S03]  /*2d90*/  UMOV UR7, 0x3fb55555 ;  /* 0x3fb5555500077882 */ /* 0x000fc60000000000 */
[----:B------:R-:W-:Y:S02]  /*2da0*/  VIADD R29, R23, 0x100000 ;  /* 0x00100000171d7836 */ /* 0x000fe40000000000 */
[----:B------:R-:W-:Y:S01]  /*2db0*/  IMAD.MOV.U32 R28, RZ, RZ, R22 ;  /* 0x000000ffff1c7224 */ /* 0x000fe200078e0016 */
[----:B------:R-:W-:-:S08]  /*2dc0*/  DFMA R20, R32, R26, UR6 ;  /* 0x0000000620147e2b */ /* 0x000fd0000800001a */
[----:B------:R-:W-:Y:S01]  /*2dd0*/  DADD R24, -R20, UR6 ;  /* 0x0000000614187e29 */ /* 0x000fe20008000100 */
[----:B------:R-:W-:Y:S01]  /*2de0*/  UMOV UR6, 0xb9e7b0 ;  /* 0x00b9e7b000067882 */ /* 0x000fe20000000000 */
[----:B------:R-:W-:-:S06]  /*2df0*/  UMOV UR7, 0x3c46a4cb ;  /* 0x3c46a4cb00077882 */ /* 0x000fcc0000000000 */
[----:B------:R-:W-:Y:S02]  /*2e00*/  DFMA R24, R32, R26, R24 ;  /* 0x0000001a2018722b */ /* 0x000fe40000000018 */
[----:B------:R-:W-:-:S06]  /*2e10*/  DMUL R26, R18, R18 ;  /* 0x00000012121a7228 */ /* 0x000fcc0000000000 */
[----:B------:R-:W-:Y:S01]  /*2e20*/  DADD R24, R24, -UR6 ;  /* 0x8000000618187e29 */ /* 0x000fe20008000000 */
[----:B------:R-:W-:Y:S01]  /*2e30*/  UMOV UR6, 0x80000000 ;  /* 0x8000000000067882 */ /* 0x000fe20000000000 */
[----:B------:R-:W-:Y:S01]  /*2e40*/  DFMA R30, R18, R18, -R26 ;  /* 0x00000012121e722b */ /* 0x000fe2000000081a */
[----:B------:R-:W-:-:S07]  /*2e50*/  UMOV UR7, 0x43300000 ;  /* 0x4330000000077882 */ /* 0x000fce0000000000 */
[C---:B------:R-:W-:Y:S02]  /*2e60*/  DFMA R28, R18.reuse, R28, R30 ;  /* 0x0000001c121c722b */ /* 0x040fe4000000001e */
[----:B------:R-:W-:-:S08]  /*2e70*/  DMUL R30, R18, R26 ;  /* 0x0000001a121e7228 */ /* 0x000fd00000000000 */
[----:B------:R-:W-:-:S08]  /*2e80*/  DFMA R32, R18, R26, -R30 ;  /* 0x0000001a1220722b */ /* 0x000fd0000000081e */
[----:B------:R-:W-:Y:S02]  /*2e90*/  DFMA R32, R22, R26, R32 ;  /* 0x0000001a1620722b */ /* 0x000fe40000000020 */
[----:B------:R-:W-:-:S06]  /*2ea0*/  DADD R26, R20, R24 ;  /* 0x00000000141a7229 */ /* 0x000fcc0000000018 */
[----:B------:R-:W-:Y:S02]  /*2eb0*/  DFMA R28, R18, R28, R32 ;  /* 0x0000001c121c722b */ /* 0x000fe40000000020 */
[----:B------:R-:W-:-:S08]  /*2ec0*/  DADD R32, R20, -R26 ;  /* 0x0000000014207229 */ /* 0x000fd0000000081a */
[----:B------:R-:W-:Y:S02]  /*2ed0*/  DADD R32, R24, R32 ;  /* 0x0000000018207229 */ /* 0x000fe40000000020 */
[----:B------:R-:W-:-:S08]  /*2ee0*/  DMUL R24, R26, R30 ;  /* 0x0000001e1a187228 */ /* 0x000fd00000000000 */
[----:B------:R-:W-:-:S08]  /*2ef0*/  DFMA R20, R26, R30, -R24 ;  /* 0x0000001e1a14722b */ /* 0x000fd00000000818 */
[----:B------:R-:W-:-:S08]  /*2f00*/  DFMA R20, R26, R28, R20 ;  /* 0x0000001c1a14722b */ /* 0x000fd00000000014 */
[----:B------:R-:W-:-:S08]  /*2f10*/  DFMA R32, R32, R30, R20 ;  /* 0x0000001e2020722b */ /* 0x000fd00000000014 */
[----:B------:R-:W-:-:S08]  /*2f20*/  DADD R26, R24, R32 ;  /* 0x00000000181a7229 */ /* 0x000fd00000000020 */
[--C-:B------:R-:W-:Y:S02]  /*2f30*/  DADD R20, R18, R26.reuse ;  /* 0x0000000012147229 */ /* 0x100fe4000000001a */
[----:B------:R-:W-:-:S06]  /*2f40*/  DADD R24, R24, -R26 ;  /* 0x0000000018187229 */ /* 0x000fcc000000081a */
[----:B------:R-:W-:Y:S02]  /*2f50*/  DADD R18, R18, -R20 ;  /* 0x0000000012127229 */ /* 0x000fe40000000814 */
[----:B------:R-:W-:-:S06]  /*2f60*/  DADD R24, R32, R24 ;  /* 0x0000000020187229 */ /* 0x000fcc0000000018 */
[----:B------:R-:W-:-:S08]  /*2f70*/  DADD R18, R26, R18 ;  /* 0x000000001a127229 */ /* 0x000fd00000000012 */
[----:B------:R-:W-:Y:S01]  /*2f80*/  DADD R24, R24, R18 ;  /* 0x0000000018187229 */ /* 0x000fe20000000012 */
[C---:B------:R-:W-:Y:S02]  /*2f90*/  VIADD R18, R12.reuse, 0xfffffc01 ;  /* 0xfffffc010c127836 */ /* 0x040fe40000000000 */
[----:B------:R-:W-:Y:S02]  /*2fa0*/  @P1 VIADD R18, R12, 0xfffffc02 ;  /* 0xfffffc020c121836 */ /* 0x000fe40000000000 */
[----:B------:R-:W-:-:S03]  /*2fb0*/  IMAD.MOV.U32 R19, RZ, RZ, 0x43300000 ;  /* 0x43300000ff137424 */ /* 0x000fc600078e00ff */
[----:B------:R-:W-:Y:S01]  /*2fc0*/  DADD R24, R22, R24 ;  /* 0x0000000016187229 */ /* 0x000fe20000000018 */
[----:B------:R-:W-:-:S06]  /*2fd0*/  LOP3.LUT R18, R18, 0x80000000, RZ, 0x3c, !PT ;  /* 0x8000000012127812 */ /* 0x000fcc00078e3cff */
[----:B------:R-:W-:Y:S01]  /*2fe0*/  DADD R18, R18, -UR6 ;  /* 0x8000000612127e29 */ /* 0x000fe20008000000 */
[----:B------:R-:W-:Y:S01]  /*2ff0*/  UMOV UR6, 0xfefa39ef ;  /* 0xfefa39ef00067882 */ /* 0x000fe20000000000 */
[----:B------:R-:W-:Y:S01]  /*3000*/  DADD R26, R20, R24 ;  /* 0x00000000141a7229 */ /* 0x000fe20000000018 */
[----:B------:R-:W-:-:S07]  /*3010*/  UMOV UR7, 0x3fe62e42 ;  /* 0x3fe62e4200077882 */ /* 0x000fce0000000000 */
[--C-:B------:R-:W-:Y:S02]  /*3020*/  DFMA R22, R18, UR6, R26.reuse ;  /* 0x0000000612167c2b */ /* 0x100fe4000800001a */
[----:B------:R-:W-:-:S06]  /*3030*/  DADD R28, R20, -R26 ;  /* 0x00000000141c7229 */ /* 0x000fcc000000081a */
[----:B------:R-:W-:Y:S02]  /*3040*/  DFMA R20, R18, -UR6, R22 ;  /* 0x8000000612147c2b */ /* 0x000fe40008000016 */
[----:B------:R-:W-:-:S06]  /*3050*/  DADD R28, R24, R28 ;  /* 0x00000000181c7229 */ /* 0x000fcc000000001c */
[----:B------:R-:W-:-:S08]  /*3060*/  DADD R20, -R26, R20 ;  /* 0x000000001a147229 */ /* 0x000fd00000000114 */
[----:B------:R-:W-:Y:S01]  /*3070*/  DADD R24, R28, -R20 ;  /* 0x000000001c187229 */ /* 0x000fe20000000814 */
[----:B------:R-:W-:Y:S02]  /*3080*/  IMAD.MOV.U32 R21, RZ, RZ, R7 ;  /* 0x000000ffff157224 */ /* 0x000fe400078e0007 */
[----:B------:R-:W-:Y:S02]  /*3090*/  IMAD.U32 R20, RZ, RZ, UR5 ;  /* 0x00000005ff147e24 */ /* 0x000fe4000f8e00ff */
[----:B------:R-:W-:-:S03]  /*30a0*/  IMAD.SHL.U32 R12, R21, 0x2, RZ ;  /* 0x00000002150c7824 */ /* 0x000fc600078e00ff */
[----:B------:R-:W-:Y:S01]  /*30b0*/  DFMA R24, R18, UR10, R24 ;  /* 0x0000000a12187c2b */ /* 0x000fe20008000018 */
[----:B------:R-:W-:Y:S02]  /*30c0*/  LOP3.LUT R18, R21, 0xff0fffff, RZ, 0xc0, !PT ;  /* 0xff0fffff15127812 */ /* 0x000fe400078ec0ff */
[----:B------:R-:W-:-:S05]  /*30d0*/  ISETP.GT.U32.AND P0, PT, R12, -0x2000001, PT ;  /* 0xfdffffff0c00780c */ /* 0x000fca0003f04070 */
[----:B------:R-:W-:Y:S01]  /*30e0*/  DADD R26, R22, R24 ;  /* 0x00000000161a7229 */ /* 0x000fe20000000018 */
[----:B------:R-:W-:-:S07]  /*30f0*/  SEL R21, R18, R21, P0 ;  /* 0x0000001512157207 */ /* 0x000fce0000000000 */
[----:B------:R-:W-:Y:S02]  /*3100*/  DADD R18, R22, -R26 ;  /* 0x0000000016127229 */ /* 0x000fe4000000081a */
[----:B------:R-:W-:-:S06]  /*3110*/  DMUL R22, R26, R20 ;  /* 0x000000141a167228 */ /* 0x000fcc0000000000 */
[----:B------:R-:W-:Y:S02]  /*3120*/  DADD R24, R24, R18 ;  /* 0x0000000018187229 */ /* 0x000fe40000000012 */
[----:B------:R-:W-:Y:S01]  /*3130*/  DFMA R26, R26, R20, -R22 ;  /* 0x000000141a1a722b */ /* 0x000fe20000000816 */
[----:B------:R-:W-:Y:S01]  /*3140*/  IMAD.MOV.U32 R18, RZ, RZ, 0x652b82fe ;  /* 0x652b82feff127424 */ /* 0x000fe200078e00ff */
[----:B------:R-:W-:-:S06]  /*3150*/  MOV R19, 0x3ff71547 ;  /* 0x3ff7154700137802 */ /* 0x000fcc0000000f00 */
[----:B------:R-:W-:-:S08]  /*3160*/  DFMA R24, R24, R20, R26 ;  /* 0x000000141818722b */ /* 0x000fd0000000001a */
[----:B------:R-:W-:-:S08]  /*3170*/  DADD R26, R22, R24 ;  /* 0x00000000161a7229 */ /* 0x000fd00000000018 */
[----:B------:R-:W-:Y:S02]  /*3180*/  DFMA R18, R26, R18, 6.75539944105574400000e+15 ;  /* 0x433800001a12742b */ /* 0x000fe40000000012 */
[----:B------:R-:W-:Y:S01]  /*3190*/  FSETP.GEU.AND P0, PT, |R27|, 4.1917929649353027344, PT ;  /* 0x4086232b1b00780b */ /* 0x000fe20003f0e200 */
[----:B------:R-:W-:-:S05]  /*31a0*/  DADD R22, R22, -R26 ;  /* 0x0000000016167229 */ /* 0x000fca000000081a */
[----:B------:R-:W-:-:S03]  /*31b0*/  DADD R20, R18, -6.75539944105574400000e+15 ;  /* 0xc338000012147429 */ /* 0x000fc60000000000 */
[----:B------:R-:W-:-:S05]  /*31c0*/  DADD R22, R24, R22 ;  /* 0x0000000018167229 */ /* 0x000fca0000000016 */
[----:B------:R-:W-:Y:S01]  /*31d0*/  DFMA R28, R20, -UR6, R26 ;  /* 0x80000006141c7c2b */ /* 0x000fe2000800001a */
[----:B------:R-:W-:Y:S01]  /*31e0*/  UMOV UR6, 0x3b39803f ;  /* 0x3b39803f00067882 */ /* 0x000fe20000000000 */
[----:B------:R-:W-:-:S06]  /*31f0*/  UMOV UR7, 0x3c7abc9e ;  /* 0x3c7abc9e00077882 */ /* 0x000fcc0000000000 */
[----:B------:R-:W-:Y:S01]  /*3200*/  DFMA R28, R20, -UR6, R28 ;  /* 0x80000006141c7c2b */ /* 0x000fe2000800001c */
[----:B------:R-:W-:Y:S01]  /*3210*/  UMOV UR6, 0x69ce2bdf ;  /* 0x69ce2bdf00067882 */ /* 0x000fe20000000000 */
[----:B------:R-:W-:Y:S01]  /*3220*/  IMAD.MOV.U32 R20, RZ, RZ, -0x35dec16 ;  /* 0xfca213eaff147424 */ /* 0x000fe200078e00ff */
[----:B------:R-:W-:Y:S01]  /*3230*/  UMOV UR7, 0x3e5ade15 ;  /* 0x3e5ade1500077882 */ /* 0x000fe20000000000 */
[----:B------:R-:W-:-:S06]  /*3240*/  IMAD.MOV.U32 R21, RZ, RZ, 0x3e928af3 ;  /* 0x3e928af3ff157424 */ /* 0x000fcc00078e00ff */
[----:B------:R-:W-:Y:S01]  /*3250*/  DFMA R20, R28, UR6, R20 ;  /* 0x000000061c147c2b */ /* 0x000fe20008000014 */
[----:B------:R-:W-:Y:S01]  /*3260*/  UMOV UR6, 0x62401315 ;  /* 0x6240131500067882 */ /* 0x000fe20000000000 */
[----:B------:R-:W-:-:S06]  /*3270*/  UMOV UR7, 0x3ec71dee ;  /* 0x3ec71dee00077882 */ /* 0x000fcc0000000000 */
[----:B------:R-:W-:Y:S01]  /*3280*/  DFMA R20, R28, R20, UR6 ;  /* 0x000000061c147e2b */ /* 0x000fe20008000014 */
        /* <DEDUP_REMOVED lines=20> */
[----:B------:R-:W-:-:S08]  /*33d0*/  DFMA R20, R28, R20, UR6 ;  /* 0x000000061c147e2b */ /* 0x000fd00008000014 */
[----:B------:R-:W-:-:S08]  /*33e0*/  DFMA R20, R28, R20, 1 ;  /* 0x3ff000001c14742b */ /* 0x000fd00000000014 */
[----:B------:R-:W-:-:S10]  /*33f0*/  DFMA R20, R28, R20, 1 ;  /* 0x3ff000001c14742b */ /* 0x000fd40000000014 */
[----:B------:R-:W-:Y:S02]  /*3400*/  IMAD R25, R18, 0x100000, R21 ;  /* 0x0010000012197824 */ /* 0x000fe400078e0215 */
[----:B------:R-:W-:Y:S01]  /*3410*/  IMAD.MOV.U32 R24, RZ, RZ, R20 ;  /* 0x000000ffff187224 */ /* 0x000fe200078e0014 */
[----:B------:R-:W-:Y:S06]  /*3420*/  @!P0 BRA `(.L_x_277) ;  /* 0x0000000000308947 */ /* 0x000fec0003800000 */
[----:B------:R-:W-:Y:S01]  /*3430*/  FSETP.GEU.AND P1, PT, |R27|, 4.2275390625, PT ;  /* 0x408748001b00780b */ /* 0x000fe20003f2e200 */
[C---:B------:R-:W-:Y:S02]  /*3440*/  DADD R24, R26.reuse, +INF ;  /* 0x7ff000001a187429 */ /* 0x040fe40000000000 */
[----:B------:R-:W-:-:S08]  /*3450*/  DSETP.GEU.AND P0, PT, R26, RZ, PT ;  /* 0x000000ff1a00722a */ /* 0x000fd00003f0e000 */
[----:B------:R-:W-:Y:S02]  /*3460*/  FSEL R24, R24, RZ, P0 ;  /* 0x000000ff18187208 */ /* 0x000fe40000000000 */
[----:B------:R-:W-:Y:S02]  /*3470*/  @!P1 LEA.HI R12, R18, R18, RZ, 0x1 ;  /* 0x00000012120c9211 */ /* 0x000fe400078f08ff */
[----:B------:R-:W-:Y:S02]  /*3480*/  FSEL R25, R25, RZ, P0 ;  /* 0x000000ff19197208 */ /* 0x000fe40000000000 */
[----:B------:R-:W-:-:S05]  /*3490*/  @!P1 SHF.R.S32.HI R12, RZ, 0x1, R12 ;  /* 0x00000001ff0c9819 */ /* 0x000fca000001140c */
[----:B------:R-:W-:Y:S02]  /*34a0*/  @!P1 IMAD.IADD R18, R18, 0x1, -R12 ;  /* 0x0000000112129824 */ /* 0x000fe400078e0a0c */
[----:B------:R-:W-:-:S03]  /*34b0*/  @!P1 IMAD R21, R12, 0x100000, R21 ;  /* 0x001000000c159824 */ /* 0x000fc600078e0215 */
[----:B------:R-:W-:Y:S01]  /*34c0*/  @!P1 LEA R19, R18, 0x3ff00000, 0x14 ;  /* 0x3ff0000012139811 */ /* 0x000fe200078ea0ff */
[----:B------:R-:W-:-:S06]  /*34d0*/  @!P1 IMAD.MOV.U32 R18, RZ, RZ, RZ ;  /* 0x000000ffff129224 */ /* 0x000fcc00078e00ff */
[----:B------:R-:W-:-:S11]  /*34e0*/  @!P1 DMUL R24, R20, R18 ;  /* 0x0000001214189228 */ /* 0x000fd60000000000 */
.L_x_277:
[----:B------:R-:W-:Y:S01]  /*34f0*/  DFMA R22, R22, R24, R24 ;  /* 0x000000181616722b */ /* 0x000fe20000000018 */
[----:B------:R-:W-:Y:S01]  /*3500*/  IMAD.MOV.U32 R20, RZ, RZ, R10 ;  /* 0x000000ffff147224 */ /* 0x000fe200078e000a */
[----:B------:R-:W-:Y:S01]  /*3510*/  DSETP.NEU.AND P0, PT, |R24|, +INF , PT ;  /* 0x7ff000001800742a */ /* 0x000fe20003f0d200 */
[----:B------:R-:W-:-:S07]  /*3520*/  IMAD.MOV.U32 R21, RZ, RZ, 0x0 ;  /* 0x00000000ff157424 */ /* 0x000fce00078e00ff */
[----:B------:R-:W-:Y:S02]  /*3530*/  FSEL R18, R24, R22, !P0 ;  /* 0x0000001618127208 */ /* 0x000fe40004000000 */
[----:B------:R-:W-:Y:S01]  /*3540*/  FSEL R19, R25, R23, !P0 ;  /* 0x0000001719137208 */ /* 0x000fe20004000000 */
[----:B------:R-:W-:Y:S06]  /*3550*/  RET.REL.NODEC R20 `(_Z27calRHS_NeumannAndPeriodicBCPfS_S_Pi) ;  /* 0xffffffc814a87950 */ /* 0x000fec0003c3ffff */
.L_x_278:
        /* <DEDUP_REMOVED lines=10> */
.L_x_386:


//--------------------- .text._Z15updateConstantsv --------------------------
	.section	.text._Z15updateConstantsv,"ax",@progbits
	.align	128
        .global         _Z15updateConstantsv
        .type           _Z15updateConstantsv,@function
        .size           _Z15updateConstantsv,(.L_x_388 - _Z15updateConstantsv)
        .other          _Z15updateConstantsv,@"STO_CUDA_ENTRY STV_DEFAULT"
_Z15updateConstantsv:
.text._Z15updateConstantsv:
[----:B------:R-:W-:Y:S01]  /*0000*/  LDC R1, c[0x0][0x37c] ;  /* 0x0000df00ff017b82 */ /* 0x000fe20000000800 */
[----:B------:R-:W0:Y:S01]  /*0010*/  LDCU UR4, c[0x3][0x68] ;  /* 0x00c00d00ff0477ac */ /* 0x000e220008000800 */
[----:B------:R-:W-:Y:S01]  /*0020*/  MOV R0, 0x50 ;  /* 0x0000005000007802 */ /* 0x000fe20000000f00 */
[----:B0-----:R-:W0:Y:S06]  /*0030*/  F2F.F64.F32 R6, UR4 ;  /* 0x0000000400067d10 */ /* 0x001e2c0008201800 */
[----:B0-----:R-:W-:Y:S05]  /*0040*/  CALL.REL.NOINC `($_Z15updateConstantsv$__internal_accurate_pow) ;  /* 0x0000000800747944 */ /* 0x001fea0003c00000 */
[----:B------:R-:W0:Y:S01]  /*0050*/  MUFU.RCP64H R3, R9 ;  /* 0x0000000900037308 */ /* 0x000e220000001800 */
[----:B------:R-:W-:Y:S01]  /*0060*/  IMAD.MOV.U32 R2, RZ, RZ, 0x1 ;  /* 0x00000001ff027424 */ /* 0x000fe200078e00ff */
[----:B------:R-:W-:-:S05]  /*0070*/  FSETP.GEU.AND P1, PT, |R7|, 6.5827683646048100446e-37, PT ;  /* 0x036000000700780b */ /* 0x000fca0003f2e200 */
[----:B0-----:R-:W-:-:S08]  /*0080*/  DFMA R4, -R8, R2, 1 ;  /* 0x3ff000000804742b */ /* 0x001fd00000000102 */
        /* <DEDUP_REMOVED lines=13> */
[----:B------:R-:W-:Y:S02]  /*0160*/  IMAD.MOV.U32 R10, RZ, RZ, R8 ;  /* 0x000000ffff0a7224 */ /* 0x000fe400078e0008 */
[----:B------:R-:W-:-:S07]  /*0170*/  IMAD.MOV.U32 R11, RZ, RZ, R9 ;  /* 0x000000ffff0b7224 */ /* 0x000fce00078e0009 */
[----:B------:R-:W-:Y:S05]  /*0180*/  CALL.REL.NOINC `($__internal_1_$__cuda_sm20_div_rn_f64_full) ;  /* 0x0000000000b47944 */ /* 0x000fea0003c00000 */
.L_x_279:
[----:B------:R-:W0:Y:S01]  /*0190*/  MUFU.RCP64H R5, R7 ;  /* 0x0000000700057308 */ /* 0x000e220000001800 */
[----:B------:R-:W-:Y:S01]  /*01a0*/  IMAD.MOV.U32 R4, RZ, RZ, 0x1 ;  /* 0x00000001ff047424 */ /* 0x000fe200078e00ff */
[----:B------:R-:W1:Y:S01]  /*01b0*/  LDCU UR4, c[0x3][0x58] ;  /* 0x00c00b00ff0477ac */ /* 0x000e620008000800 */
[----:B------:R-:W-:-:S04]  /*01c0*/  FSETP.GEU.AND P1, PT, |R9|, 6.5827683646048100446e-37, PT ;  /* 0x036000000900780b */ /* 0x000fc80003f2e200 */
[----:B0-----:R-:W-:-:S08]  /*01d0*/  DFMA R10, -R6, R4, 1 ;  /* 0x3ff00000060a742b */ /* 0x001fd00000000104 */
[----:B------:R-:W-:-:S08]  /*01e0*/  DFMA R10, R10, R10, R10 ;  /* 0x0000000a0a0a722b */ /* 0x000fd0000000000a */
[----:B------:R-:W-:-:S08]  /*01f0*/  DFMA R10, R4, R10, R4 ;  /* 0x0000000a040a722b */ /* 0x000fd00000000004 */
[----:B------:R-:W-:-:S08]  /*0200*/  DFMA R4, -R6, R10, 1 ;  /* 0x3ff000000604742b */ /* 0x000fd0000000010a */
[----:B------:R-:W-:Y:S01]  /*0210*/  DFMA R4, R10, R4, R10 ;  /* 0x000000040a04722b */ /* 0x000fe2000000000a */
[----:B-1----:R-:W0:Y:S01]  /*0220*/  F2F.F64.F32 R10, UR4 ;  /* 0x00000004000a7d10 */ /* 0x002e220008201800 */
[----:B------:R-:W1:Y:S06]  /*0230*/  LDCU.64 UR4, c[0x0][0x358] ;  /* 0x00006b00ff0477ac */ /* 0x000e6c0008000a00 */
[----:B------:R-:W-:-:S08]  /*0240*/  DMUL R12, R8, R4 ;  /* 0x00000004080c7228 */ /* 0x000fd00000000000 */
[----:B------:R-:W-:Y:S02]  /*0250*/  DFMA R14, -R6, R12, R8 ;  /* 0x0000000c060e722b */ /* 0x000fe40000000108 */
[----:B0-----:R-:W-:-:S06]  /*0260*/  DMUL R10, R10, R2 ;  /* 0x000000020a0a7228 */ /* 0x001fcc0000000000 */
[----:B------:R-:W-:Y:S01]  /*0270*/  DFMA R4, R4, R14, R12 ;  /* 0x0000000e0404722b */ /* 0x000fe2000000000c */
[----:B------:R0:W2:Y:S09]  /*0280*/  F2F.F32.F64 R0, R10 ;  /* 0x0000000a00007310 */ /* 0x0000b20000301000 */
[----:B------:R-:W-:-:S05]  /*0290*/  FFMA R2, RZ, R7, R5 ;  /* 0x00000007ff027223 */ /* 0x000fca0000000005 */
[----:B------:R-:W-:-:S13]  /*02a0*/  FSETP.GT.AND P0, PT, |R2|, 1.469367938527859385e-39, PT ;  /* 0x001000000200780b */ /* 0x000fda0003f04200 */
[----:B012---:R-:W-:Y:S05]  /*02b0*/  @P0 BRA P1, `(.L_x_280) ;  /* 0x0000000000200947 */ /* 0x007fea0000800000 */
[----:B------:R-:W-:Y:S01]  /*02c0*/  IMAD.MOV.U32 R4, RZ, RZ, R8 ;  /* 0x000000ffff047224 */ /* 0x000fe200078e0008 */
[----:B------:R-:W-:Y:S01]  /*02d0*/  MOV R14, 0x320 ;  /* 0x00000320000e7802 */ /* 0x000fe20000000f00 */
[----:B------:R-:W-:Y:S02]  /*02e0*/  IMAD.MOV.U32 R5, RZ, RZ, R9 ;  /* 0x000000ffff057224 */ /* 0x000fe400078e0009 */
[----:B------:R-:W-:Y:S02]  /*02f0*/  IMAD.MOV.U32 R10, RZ, RZ, R6 ;  /* 0x000000ffff0a7224 */ /* 0x000fe400078e0006 */
[----:B------:R-:W-:-:S07]  /*0300*/  IMAD.MOV.U32 R11, RZ, RZ, R7 ;  /* 0x000000ffff0b7224 */ /* 0x000fce00078e0007 */
[----:B------:R-:W-:Y:S05]  /*0310*/  CALL.REL.NOINC `($__internal_1_$__cuda_sm20_div_rn_f64_full) ;  /* 0x0000000000507944 */ /* 0x000fea0003c00000 */
[----:B------:R-:W-:Y:S01]  /*0320*/  MOV R4, R2 ;  /* 0x0000000200047202 */ /* 0x000fe20000000f00 */
[----:B------:R-:W-:-:S07]  /*0330*/  IMAD.MOV.U32 R5, RZ, RZ, R3 ;  /* 0x000000ffff057224 */ /* 0x000fce00078e0003 */
.L_x_280:
[----:B------:R-:W0:Y:S02]  /*0340*/  LDC.64 R2, c[0x4][0x58] ;  /* 0x01001600ff027b82 */ /* 0x000e240000000a00 */
[----:B0-----:R-:W2:Y:S06]  /*0350*/  LDG.E R9, desc[UR4][R2.64] ;  /* 0x0000000402097981 */ /* 0x001eac000c1e1900 */
[----:B------:R-:W0:Y:S01]  /*0360*/  LDC.64 R6, c[0x4][0x40] ;  /* 0x01001000ff067b82 */ /* 0x000e220000000a00 */
[----:B------:R-:W1:Y:S01]  /*0370*/  F2F.F32.F64 R4, R4 ;  /* 0x0000000400047310 */ /* 0x000e620000301000 */
[----:B--2---:R-:W-:-:S05]  /*0380*/  FMUL R13, R0, R9 ;  /* 0x00000009000d7220 */ /* 0x004fca0000400000 */
[----:B------:R-:W-:Y:S04]  /*0390*/  STG.E desc[UR4][R2.64], R13 ;  /* 0x0000000d02007986 */ /* 0x000fe8000c101904 */
[----:B0-----:R-:W1:Y:S01]  /*03a0*/  LDG.E R11, desc[UR4][R6.64] ;  /* 0x00000004060b7981 */ /* 0x001e62000c1e1900 */
[----:B------:R-:W0:Y:S01]  /*03b0*/  LDC.64 R8, c[0x4][0x48] ;  /* 0x01001200ff087b82 */ /* 0x000e220000000a00 */
[----:B-1----:R-:W-:-:S05]  /*03c0*/  FMUL R15, R4, R11 ;  /* 0x0000000b040f7220 */ /* 0x002fca0000400000 */
[----:B------:R-:W-:Y:S04]  /*03d0*/  STG.E desc[UR4][R6.64], R15 ;  /* 0x0000000f06007986 */ /* 0x000fe8000c101904 */
[----:B0-----:R-:W2:Y:S01]  /*03e0*/  LDG.E R17, desc[UR4][R8.64] ;  /* 0x0000000408117981 */ /* 0x001ea2000c1e1900 */
[----:B------:R-:W0:Y:S01]  /*03f0*/  LDC.64 R10, c[0x4][0x50] ;  /* 0x01001400ff0a7b82 */ /* 0x000e220000000a00 */
[----:B--2---:R-:W-:-:S05]  /*0400*/  FMUL R17, R4, R17 ;  /* 0x0000001104117220 */ /* 0x004fca0000400000 */
[----:B------:R-:W-:Y:S04]  /*0410*/  STG.E desc[UR4][R8.64], R17 ;  /* 0x0000001108007986 */ /* 0x000fe8000c101904 */
[----:B0-----:R-:W2:Y:S02]  /*0420*/  LDG.E R19, desc[UR4][R10.64] ;  /* 0x000000040a137981 */ /* 0x001ea4000c1e1900 */
[----:B--2---:R-:W-:-:S05]  /*0430*/  FMUL R19, R4, R19 ;  /* 0x0000001304137220 */ /* 0x004fca0000400000 */
[----:B------:R-:W-:Y:S01]  /*0440*/  STG.E desc[UR4][R10.64], R19 ;  /* 0x000000130a007986 */ /* 0x000fe2000c101904 */
[----:B------:R-:W-:Y:S05]  /*0450*/  EXIT ;  /* 0x000000000000794d */ /* 0x000fea0003800000 */
        .weak           $__internal_1_$__cuda_sm20_div_rn_f64_full
        .type           $__internal_1_$__cuda_sm20_div_rn_f64_full,@function
        .size           $__internal_1_$__cuda_sm20_div_rn_f64_full,($_Z15updateConstantsv$__internal_accurate_pow - $__internal_1_$__cuda_sm20_div_rn_f64_full)
$__internal_1_$__cuda_sm20_div_rn_f64_full:
[C---:B------:R-:W-:Y:S01]  /*0460*/  FSETP.GEU.AND P0, PT, |R11|.reuse, 1.469367938527859385e-39, PT ;  /* 0x001000000b00780b */ /* 0x040fe20003f0e200 */
[----:B------:R-:W-:Y:S01]  /*0470*/  IMAD.MOV.U32 R16, RZ, RZ, 0x1 ;  /* 0x00000001ff107424 */ /* 0x000fe200078e00ff */
[C---:B------:R-:W-:Y:S01]  /*0480*/  LOP3.LUT R12, R11.reuse, 0x800fffff, RZ, 0xc0, !PT ;  /* 0x800fffff0b0c7812 */ /* 0x040fe200078ec0ff */
[----:B------:R-:W-:Y:S01]  /*0490*/  IMAD.MOV.U32 R22, RZ, RZ, 0x1ca00000 ;  /* 0x1ca00000ff167424 */ /* 0x000fe200078e00ff */
[----:B------:R-:W-:Y:S02]  /*04a0*/  LOP3.LUT R20, R11, 0x7ff00000, RZ, 0xc0, !PT ;  /* 0x7ff000000b147812 */ /* 0x000fe400078ec0ff */
[----:B------:R-:W-:Y:S01]  /*04b0*/  LOP3.LUT R13, R12, 0x3ff00000, RZ, 0xfc, !PT ;  /* 0x3ff000000c0d7812 */ /* 0x000fe200078efcff */
[----:B------:R-:W-:Y:S01]  /*04c0*/  IMAD.MOV.U32 R12, RZ, RZ, R10 ;  /* 0x000000ffff0c7224 */ /* 0x000fe200078e000a */
[----:B------:R-:W-:-:S04]  /*04d0*/  LOP3.LUT R15, R5, 0x7ff00000, RZ, 0xc0, !PT ;  /* 0x7ff00000050f7812 */ /* 0x000fc800078ec0ff */
[----:B------:R-:W-:Y:S01]  /*04e0*/  ISETP.GE.U32.AND P1, PT, R15, R20, PT ;  /* 0x000000140f00720c */ /* 0x000fe20003f26070 */
[----:B------:R-:W-:Y:S01]  /*04f0*/  @!P0 DMUL R12, R10, 8.98846567431157953865e+307 ;  /* 0x7fe000000a0c8828 */ /* 0x000fe20000000000 */
[----:B------:R-:W-:-:S05]  /*0500*/  IMAD.MOV.U32 R23, RZ, RZ, R15 ;  /* 0x000000ffff177224 */ /* 0x000fca00078e000f */
[----:B------:R-:W0:Y:S02]  /*0510*/  MUFU.RCP64H R17, R13 ;  /* 0x0000000d00117308 */ /* 0x000e240000001800 */
[----:B0-----:R-:W-:-:S08]  /*0520*/  DFMA R2, R16, -R12, 1 ;  /* 0x3ff000001002742b */ /* 0x001fd0000000080c */
[----:B------:R-:W-:-:S08]  /*0530*/  DFMA R2, R2, R2, R2 ;  /* 0x000000020202722b */ /* 0x000fd00000000002 */
[----:B------:R-:W-:Y:S01]  /*0540*/  DFMA R16, R16, R2, R16 ;  /* 0x000000021010722b */ /* 0x000fe20000000010 */
[----:B------:R-:W-:Y:S01]  /*0550*/  SEL R3, R22, 0x63400000, !P1 ;  /* 0x6340000016037807 */ /* 0x000fe20004800000 */
[----:B------:R-:W-:Y:S01]  /*0560*/  IMAD.MOV.U32 R2, RZ, RZ, R4 ;  /* 0x000000ffff027224 */ /* 0x000fe200078e0004 */
[----:B------:R-:W-:Y:S02]  /*0570*/  FSETP.GEU.AND P1, PT, |R5|, 1.469367938527859385e-39, PT ;  /* 0x001000000500780b */ /* 0x000fe40003f2e200 */
[----:B------:R-:W-:-:S03]  /*0580*/  LOP3.LUT R3, R3, 0x800fffff, R5, 0xf8, !PT ;  /* 0x800fffff03037812 */ /* 0x000fc600078ef805 */
[----:B------:R-:W-:-:S08]  /*0590*/  DFMA R18, R16, -R12, 1 ;  /* 0x3ff000001012742b */ /* 0x000fd0000000080c */
[----:B------:R-:W-:Y:S01]  /*05a0*/  DFMA R16, R16, R18, R16 ;  /* 0x000000121010722b */ /* 0x000fe20000000010 */
[----:B------:R-:W-:Y:S10]  /*05b0*/  @P1 BRA `(.L_x_281) ;  /* 0x0000000000201947 */ /* 0x000ff40003800000 */
[----:B------:R-:W-:-:S04]  /*05c0*/  LOP3.LUT R18, R11, 0x7ff00000, RZ, 0xc0, !PT ;  /* 0x7ff000000b127812 */ /* 0x000fc800078ec0ff */
[----:B------:R-:W-:Y:S01]  /*05d0*/  ISETP.GE.U32.AND P1, PT, R15, R18, PT ;  /* 0x000000120f00720c */ /* 0x000fe20003f26070 */
[----:B------:R-:W-:-:S03]  /*05e0*/  IMAD.MOV.U32 R18, RZ, RZ, RZ ;  /* 0x000000ffff127224 */ /* 0x000fc600078e00ff */
[----:B------:R-:W-:-:S04]  /*05f0*/  SEL R19, R22, 0x63400000, !P1 ;  /* 0x6340000016137807 */ /* 0x000fc80004800000 */
[----:B------:R-:W-:-:S04]  /*0600*/  LOP3.LUT R19, R19, 0x80000000, R5, 0xf8, !PT ;  /* 0x8000000013137812 */ /* 0x000fc800078ef805 */
[----:B------:R-:W-:-:S06]  /*0610*/  LOP3.LUT R19, R19, 0x100000, RZ, 0xfc, !PT ;  /* 0x0010000013137812 */ /* 0x000fcc00078efcff */
[----:B------:R-:W-:-:S10]  /*0620*/  DFMA R2, R2, 2, -R18 ;  /* 0x400000000202782b */ /* 0x000fd40000000812 */
[----:B------:R-:W-:-:S07]  /*0630*/  LOP3.LUT R23, R3, 0x7ff00000, RZ, 0xc0, !PT ;  /* 0x7ff0000003177812 */ /* 0x000fce00078ec0ff */
.L_x_281:
[----:B------:R-:W-:Y:S01]  /*0640*/  IMAD.MOV.U32 R24, RZ, RZ, R20 ;  /* 0x000000ffff187224 */ /* 0x000fe200078e0014 */
[----:B------:R-:W-:Y:S01]  /*0650*/  @!P0 LOP3.LUT R24, R13, 0x7ff00000, RZ, 0xc0, !PT ;  /* 0x7ff000000d188812 */ /* 0x000fe200078ec0ff */
[----:B------:R-:W-:Y:S01]  /*0660*/  DMUL R18, R16, R2 ;  /* 0x0000000210127228 */ /* 0x000fe20000000000 */
[----:B------:R-:W-:-:S03]  /*0670*/  IADD3 R25, PT, PT, R23, -0x1, RZ ;  /* 0xffffffff17197810 */ /* 0x000fc60007ffe0ff */
[----:B------:R-:W-:Y:S01]  /*0680*/  VIADD R26, R24, 0xffffffff ;  /* 0xffffffff181a7836 */ /* 0x000fe20000000000 */
[----:B------:R-:W-:-:S03]  /*0690*/  ISETP.GT.U32.AND P0, PT, R25, 0x7feffffe, PT ;  /* 0x7feffffe1900780c */ /* 0x000fc60003f04070 */
[----:B------:R-:W-:Y:S01]  /*06a0*/  DFMA R20, R18, -R12, R2 ;  /* 0x8000000c1214722b */ /* 0x000fe20000000002 */
[----:B------:R-:W-:-:S07]  /*06b0*/  ISETP.GT.U32.OR P0, PT, R26, 0x7feffffe, P0 ;  /* 0x7feffffe1a00780c */ /* 0x000fce0000704470 */
[----:B------:R-:W-:-:S06]  /*06c0*/  DFMA R16, R16, R20, R18 ;  /* 0x000000141010722b */ /* 0x000fcc0000000012 */
[----:B------:R-:W-:Y:S05]  /*06d0*/  @P0 BRA `(.L_x_282) ;  /* 0x00000000006c0947 */ /* 0x000fea0003800000 */
[----:B------:R-:W-:Y:S01]  /*06e0*/  LOP3.LUT R18, R11, 0x7ff00000, RZ, 0xc0, !PT ;  /* 0x7ff000000b127812 */ /* 0x000fe200078ec0ff */
[----:B------:R-:W-:-:S03]  /*06f0*/  IMAD.MOV.U32 R20, RZ, RZ, RZ ;  /* 0x000000ffff147224 */ /* 0x000fc600078e00ff */
[CC--:B------:R-:W-:Y:S02]  /*0700*/  VIADDMNMX R4, R15.reuse, -R18.reuse, 0xb9600000, !PT ;  /* 0xb96000000f047446 */ /* 0x0c0fe40007800912 */
[----:B------:R-:W-:Y:S02]  /*0710*/  ISETP.GE.U32.AND P0, PT, R15, R18, PT ;  /* 0x000000120f00720c */ /* 0x000fe40003f06070 */
[----:B------:R-:W-:Y:S02]  /*0720*/  VIMNMX R4, PT, PT, R4, 0x46a00000, PT ;  /* 0x46a0000004047848 */ /* 0x000fe40003fe0100 */
[----:B------:R-:W-:-:S05]  /*0730*/  SEL R5, R22, 0x63400000, !P0 ;  /* 0x6340000016057807 */ /* 0x000fca0004000000 */
[----:B------:R-:W-:-:S04]  /*0740*/  IMAD.IADD R4, R4, 0x1, -R5 ;  /* 0x0000000104047824 */ /* 0x000fc800078e0a05 */
[----:B------:R-:W-:-:S06]  /*0750*/  VIADD R21, R4, 0x7fe00000 ;  /* 0x7fe0000004157836 */ /* 0x000fcc0000000000 */
[----:B------:R-:W-:-:S10]  /*0760*/  DMUL R18, R16, R20 ;  /* 0x0000001410127228 */ /* 0x000fd40000000000 */
[----:B------:R-:W-:-:S13]  /*0770*/  FSETP.GTU.AND P0, PT, |R19|, 1.469367938527859385e-39, PT ;  /* 0x001000001300780b */ /* 0x000fda0003f0c200 */
[----:B------:R-:W-:Y:S05]  /*0780*/  @P0 BRA `(.L_x_283) ;  /* 0x0000000000940947 */ /* 0x000fea0003800000 */
[----:B------:R-:W-:Y:S01]  /*0790*/  DFMA R2, R16, -R12, R2 ;  /* 0x8000000c1002722b */ /* 0x000fe20000000002 */
[----:B------:R-:W-:-:S09]  /*07a0*/  IMAD.MOV.U32 R20, RZ, RZ, RZ ;  /* 0x000000ffff147224 */ /* 0x000fd200078e00ff */
[C---:B------:R-:W-:Y:S02]  /*07b0*/  FSETP.NEU.AND P0, PT, R3.reuse, RZ, PT ;  /* 0x000000ff0300720b */ /* 0x040fe40003f0d000 */
[----:B------:R-:W-:-:S04]  /*07c0*/  LOP3.LUT R11, R3, 0x80000000, R11, 0x48, !PT ;  /* 0x80000000030b7812 */ /* 0x000fc800078e480b */
[----:B------:R-:W-:-:S07]  /*07d0*/  LOP3.LUT R21, R11, R21, RZ, 0xfc, !PT ;  /* 0x000000150b157212 */ /* 0x000fce00078efcff */
[----:B------:R-:W-:Y:S05]  /*07e0*/  @!P0 BRA `(.L_x_283) ;  /* 0x00000000007c8947 */ /* 0x000fea0003800000 */
[----:B------:R-:W-:Y:S02]  /*07f0*/  IMAD.MOV R3, RZ, RZ, -R4 ;  /* 0x000000ffff037224 */ /* 0x000fe400078e0a04 */
[----:B------:R-:W-:-:S06]  /*0800*/  IMAD.MOV.U32 R2, RZ, RZ, RZ ;  /* 0x000000ffff027224 */ /* 0x000fcc00078e00ff */
[----:B------:R-:W-:Y:S02]  /*0810*/  DFMA R2, R18, -R2, R16 ;  /* 0x800000021202722b */ /* 0x000fe40000000010 */
[----:B------:R-:W-:-:S04]  /*0820*/  DMUL.RP R16, R16, R20 ;  /* 0x0000001410107228 */ /* 0x000fc80000008000 */
[----:B------:R-:W-:-:S04]  /*0830*/  IADD3 R2, PT, PT, -R4, -0x43300000, RZ ;  /* 0xbcd0000004027810 */ /* 0x000fc80007ffe1ff */
[----:B------:R-:W-:Y:S02]  /*0840*/  FSETP.NEU.AND P0, PT, |R3|, R2, PT ;  /* 0x000000020300720b */ /* 0x000fe40003f0d200 */
[----:B------:R-:W-:Y:S02]  /*0850*/  LOP3.LUT R11, R17, R11, RZ, 0x3c, !PT ;  /* 0x0000000b110b7212 */ /* 0x000fe400078e3cff */
[----:B------:R-:W-:Y:S02]  /*0860*/  FSEL R18, R16, R18, !P0 ;  /* 0x0000001210127208 */ /* 0x000fe40004000000 */
[----:B------:R-:W-:Y:S01]  /*0870*/  FSEL R19, R11, R19, !P0 ;  /* 0x000000130b137208 */ /* 0x000fe20004000000 */
[----:B------:R-:W-:Y:S06]  /*0880*/  BRA `(.L_x_283) ;  /* 0x0000000000547947 */ /* 0x000fec0003800000 */
.L_x_282:
[----:B------:R-:W-:-:S14]  /*0890*/  DSETP.NAN.AND P0, PT, R4, R4, PT ;  /* 0x000000040400722a */ /* 0x000fdc0003f08000 */
[----:B------:R-:W-:Y:S05]  /*08a0*/  @P0 BRA `(.L_x_284) ;  /* 0x0000000000440947 */ /* 0x000fea0003800000 */
[----:B------:R-:W-:-:S14]  /*08b0*/  DSETP.NAN.AND P0, PT, R10, R10, PT ;  /* 0x0000000a0a00722a */ /* 0x000fdc0003f08000 */
[----:B------:R-:W-:Y:S05]  /*08c0*/  @P0 BRA `(.L_x_285) ;  /* 0x0000000000300947 */ /* 0x000fea0003800000 */
[----:B------:R-:W-:Y:S01]  /*08d0*/  ISETP.NE.AND P0, PT, R23, R24, PT ;  /* 0x000000181700720c */ /* 0x000fe20003f05270 */
[----:B------:R-:W-:Y:S01]  /*08e0*/  IMAD.MOV.U32 R18, RZ, RZ, 0x0 ;  /* 0x00000000ff127424 */ /* 0x000fe200078e00ff */
[----:B------:R-:W-:-:S11]  /*08f0*/  MOV R19, 0xfff80000 ;  /* 0xfff8000000137802 */ /* 0x000fd60000000f00 */
        /* <DEDUP_REMOVED lines=9> */
.L_x_285:
[----:B------:R-:W-:Y:S01]  /*0990*/  LOP3.LUT R19, R11, 0x80000, RZ, 0xfc, !PT ;  /* 0x000800000b137812 */ /* 0x000fe200078efcff */
[----:B------:R-:W-:Y:S01]  /*09a0*/  IMAD.MOV.U32 R18, RZ, RZ, R10 ;  /* 0x000000ffff127224 */ /* 0x000fe200078e000a */
[----:B------:R-:W-:Y:S06]  /*09b0*/  BRA `(.L_x_283) ;  /* 0x0000000000087947 */ /* 0x000fec0003800000 */
.L_x_284:
[----:B------:R-:W-:Y:S01]  /*09c0*/  LOP3.LUT R19, R5, 0x80000, RZ, 0xfc, !PT ;  /* 0x0008000005137812 */ /* 0x000fe200078efcff */
[----:B------:R-:W-:-:S07]  /*09d0*/  IMAD.MOV.U32 R18, RZ, RZ, R4 ;  /* 0x000000ffff127224 */ /* 0x000fce00078e0004 */
.L_x_283:
[----:B------:R-:W-:Y:S02]  /*09e0*/  IMAD.MOV.U32 R15, RZ, RZ, 0x0 ;  /* 0x00000000ff0f7424 */ /* 0x000fe400078e00ff */
[----:B------:R-:W-:Y:S02]  /*09f0*/  IMAD.MOV.U32 R2, RZ, RZ, R18 ;  /* 0x000000ffff027224 */ /* 0x000fe400078e0012 */
[----:B------:R-:W-:Y:S01]  /*0a00*/  IMAD.MOV.U32 R3, RZ, RZ, R19 ;  /* 0x000000ffff037224 */ /* 0x000fe200078e0013 */
[----:B------:R-:W-:Y:S06]  /*0a10*/  RET.REL.NODEC R14 `(_Z15updateConstantsv) ;  /* 0xfffffff40e787950 */ /* 0x000fec0003c3ffff */
        .type           $_Z15updateConstantsv$__internal_accurate_pow,@function
        .size           $_Z15updateConstantsv$__internal_accurate_pow,(.L_x_388 - $_Z15updateConstantsv$__internal_accurate_pow)
$_Z15updateConstantsv$__internal_accurate_pow:
[----:B------:R-:W-:Y:S01]  /*0a20*/  MOV R2, 0x3eb0c6f7 ;  /* 0x3eb0c6f700027802 */ /* 0x000fe20000000f00 */
[----:B------:R-:W-:Y:S01]  /*0a30*/  IMAD.MOV.U32 R4, RZ, RZ, -0x60000000 ;  /* 0xa0000000ff047424 */ /* 0x000fe200078e00ff */
[----:B------:R-:W-:Y:S01]  /*0a40*/  UMOV UR4, 0x7d2cafe2 ;  /* 0x7d2cafe200047882 */ /* 0x000fe20000000000 */
[----:B------:R-:W-:Y:S01]  /*0a50*/  IMAD.MOV.U32 R8, RZ, RZ, RZ ;  /* 0x000000ffff087224 */ /* 0x000fe200078e00ff */
[----:B------:R-:W-:Y:S01]  /*0a60*/  LOP3.LUT R2, R2, 0x800fffff, RZ, 0xc0, !PT ;  /* 0x800fffff02027812 */ /* 0x000fe200078ec0ff */
[----:B------:R-:W-:Y:S01]  /*0a70*/  IMAD.MOV.U32 R14, RZ, RZ, 0x41ad3b5a ;  /* 0x41ad3b5aff0e7424 */ /* 0x000fe200078e00ff */
[----:B------:R-:W-:Y:S01]  /*0a80*/  UMOV UR5, 0x3eb0f5ff ;  /* 0x3eb0f5ff00057882 */ /* 0x000fe20000000000 */
[----:B------:R-:W-:Y:S01]  /*0a90*/  IMAD.MOV.U32 R15, RZ, RZ, 0x3ed0f5d2 ;  /* 0x3ed0f5d2ff0f7424 */ /* 0x000fe200078e00ff */
[----:B------:R-:W-:Y:S01]  /*0aa0*/  LOP3.LUT R5, R2, 0x3ff00000, RZ, 0xfc, !PT ;  /* 0x3ff0000002057812 */ /* 0x000fe200078efcff */
[----:B------:R-:W-:Y:S01]  /*0ab0*/  UMOV UR6, 0x3b39803f ;  /* 0x3b39803f00067882 */ /* 0x000fe20000000000 */
[----:B------:R-:W-:-:S02]  /*0ac0*/  UMOV UR7, 0x3c7abc9e ;  /* 0x3c7abc9e00077882 */ /* 0x000fc40000000000 */
[----:B------:R-:W-:-:S13]  /*0ad0*/  ISETP.GE.U32.AND P0, PT, R5, 0x3ff6a09f, PT ;  /* 0x3ff6a09f0500780c */ /* 0x000fda0003f06070 */
[----:B------:R-:W-:-:S04]  /*0ae0*/  @P0 VIADD R3, R5, 0xfff00000 ;  /* 0xfff0000005030836 */ /* 0x000fc80000000000 */
[----:B------:R-:W-:-:S06]  /*0af0*/  @P0 IMAD.MOV.U32 R5, RZ, RZ, R3 ;  /* 0x000000ffff050224 */ /* 0x000fcc00078e0003 */
        /* <DEDUP_REMOVED lines=11> */
[----:B------:R-:W-:Y:S01]  /*0bb0*/  UMOV UR5, 0x3ef3b20a ;  /* 0x3ef3b20a00057882 */ /* 0x000fe20000000000 */
[----:B------:R-:W-:-:S05]  /*0bc0*/  DADD R14, R4, -R2 ;  /* 0x00000000040e7229 */ /* 0x000fca0000000802 */
[----:B------:R-:W-:Y:S01]  /*0bd0*/  DFMA R12, R10, R12, UR4 ;  /* 0x000000040a0c7e2b */ /* 0x000fe2000800000c */
[----:B------:R-:W-:Y:S01]  /*0be0*/  UMOV UR4, 0xe4faecd5 ;  /* 0xe4faecd500047882 */ /* 0x000fe20000000000 */
[----:B------:R-:W-:Y:S01]  /*0bf0*/  UMOV UR5, 0x3f1745cd ;  /* 0x3f1745cd00057882 */ /* 0x000fe20000000000 */
[----:B------:R-:W-:Y:S02]  /*0c00*/  DADD R18, R14, R14 ;  /* 0x000000000e127229 */ /* 0x000fe4000000000e */
[----:B------:R-:W-:-:S03]  /*0c10*/  DMUL R14, R2, R2 ;  /* 0x00000002020e7228 */ /* 0x000fc60000000000 */
[----:B------:R-:W-:Y:S01]  /*0c20*/  DFMA R12, R10, R12, UR4 ;  /* 0x000000040a0c7e2b */ /* 0x000fe2000800000c */
[----:B------:R-:W-:Y:S01]  /*0c30*/  UMOV UR4, 0x258a578b ;  /* 0x258a578b00047882 */ /* 0x000fe20000000000 */
[----:B------:R-:W-:Y:S01]  /*0c40*/  UMOV UR5, 0x3f3c71c7 ;  /* 0x3f3c71c700057882 */ /* 0x000fe20000000000 */
[----:B------:R-:W-:Y:S02]  /*0c50*/  DFMA R18, R4, -R2, R18 ;  /* 0x800000020412722b */ /* 0x000fe40000000012 */
[----:B------:R-:W-:-:S03]  /*0c60*/  DMUL R4, R2, R14 ;  /* 0x0000000e02047228 */ /* 0x000fc60000000000 */
[----:B------:R-:W-:Y:S01]  /*0c70*/  DFMA R12, R10, R12, UR4 ;  /* 0x000000040a0c7e2b */ /* 0x000fe2000800000c */
[----:B------:R-:W-:Y:S01]  /*0c80*/  UMOV UR4, 0x9242b910 ;  /* 0x9242b91000047882 */ /* 0x000fe20000000000 */
[----:B------:R-:W-:Y:S01]  /*0c90*/  UMOV UR5, 0x3f624924 ;  /* 0x3f62492400057882 */ /* 0x000fe20000000000 */
[----:B------:R-:W-:Y:S02]  /*0ca0*/  DMUL R8, R8, R18 ;  /* 0x0000001208087228 */ /* 0x000fe40000000000 */
[C---:B------:R-:W-:Y:S02]  /*0cb0*/  DFMA R22, R2.reuse, R14, -R4 ;  /* 0x0000000e0216722b */ /* 0x040fe40000000804 */
[----:B------:R-:W-:Y:S02]  /*0cc0*/  DFMA R18, R2, R2, -R14 ;  /* 0x000000020212722b */ /* 0x000fe4000000080e */
[----:B------:R-:W-:Y:S01]  /*0cd0*/  DFMA R12, R10, R12, UR4 ;  /* 0x000000040a0c7e2b */ /* 0x000fe2000800000c */
[----:B------:R-:W-:Y:S01]  /*0ce0*/  UMOV UR4, 0x99999dfb ;  /* 0x99999dfb00047882 */ /* 0x000fe20000000000 */
[----:B------:R-:W-:-:S02]  /*0cf0*/  UMOV UR5, 0x3f899999 ;  /* 0x3f89999900057882 */ /* 0x000fc40000000000 */
[----:B------:R-:W-:-:S04]  /*0d00*/  DFMA R22, R8, R14, R22 ;  /* 0x0000000e0816722b */ /* 0x000fc80000000016 */
[----:B------:R-:W-:Y:S01]  /*0d10*/  DFMA R16, R10, R12, UR4 ;  /* 0x000000040a107e2b */ /* 0x000fe2000800000c */
[----:B------:R-:W-:Y:S01]  /*0d20*/  UMOV UR4, 0x55555555 ;  /* 0x5555555500047882 */ /* 0x000fe20000000000 */
[----:B------:R-:W-:-:S06]  /*0d30*/  UMOV UR5, 0x3fb55555 ;  /* 0x3fb5555500057882 */ /* 0x000fcc0000000000 */
[----:B------:R-:W-:-:S08]  /*0d40*/  DFMA R12, R10, R16, UR4 ;  /* 0x000000040a0c7e2b */ /* 0x000fd00008000010 */
[----:B------:R-:W-:Y:S01]  /*0d50*/  DADD R20, -R12, UR4 ;  /* 0x000000040c147e29 */ /* 0x000fe20008000100 */
[----:B------:R-:W-:Y:S01]  /*0d60*/  UMOV UR4, 0xb9e7b0 ;  /* 0x00b9e7b000047882 */ /* 0x000fe20000000000 */
[----:B------:R-:W-:-:S06]  /*0d70*/  UMOV UR5, 0x3c46a4cb ;  /* 0x3c46a4cb00057882 */ /* 0x000fcc0000000000 */
[----:B------:R-:W-:Y:S01]  /*0d80*/  DFMA R16, R10, R16, R20 ;  /* 0x000000100a10722b */ /* 0x000fe20000000014 */
[----:B------:R-:W-:Y:S02]  /*0d90*/  VIADD R21, R9, 0x100000 ;  /* 0x0010000009157836 */ /* 0x000fe40000000000 */
[----:B------:R-:W-:-:S05]  /*0da0*/  IMAD.MOV.U32 R20, RZ, RZ, R8 ;  /* 0x000000ffff147224 */ /* 0x000fca00078e0008 */
[----:B------:R-:W-:Y:S01]  /*0db0*/  DADD R16, R16, -UR4 ;  /* 0x8000000410107e29 */ /* 0x000fe20008000000 */
[----:B------:R-:W-:Y:S01]  /*0dc0*/  UMOV UR4, 0x80000000 ;  /* 0x8000000000047882 */ /* 0x000fe20000000000 */
[----:B------:R-:W-:Y:S01]  /*0dd0*/  DFMA R18, R2, R20, R18 ;  /* 0x000000140212722b */ /* 0x000fe20000000012 */
[----:B------:R-:W-:-:S05]  /*0de0*/  UMOV UR5, 0x43300000 ;  /* 0x4330000000057882 */ /* 0x000fca0000000000 */
[----:B------:R-:W-:Y:S02]  /*0df0*/  DADD R10, R12, R16 ;  /* 0x000000000c0a7229 */ /* 0x000fe40000000010 */
[----:B------:R-:W-:-:S06]  /*0e00*/  DFMA R18, R2, R18, R22 ;  /* 0x000000120212722b */ /* 0x000fcc0000000016 */
[----:B------:R-:W-:Y:S02]  /*0e10*/  DMUL R14, R10, R4 ;  /* 0x000000040a0e7228 */ /* 0x000fe40000000000 */
[----:B------:R-:W-:-:S06]  /*0e20*/  DADD R12, R12, -R10 ;  /* 0x000000000c0c7229 */ /* 0x000fcc000000080a */
[----:B------:R-:W-:Y:S02]  /*0e30*/  DFMA R20, R10, R4, -R14 ;  /* 0x000000040a14722b */ /* 0x000fe4000000080e */
[----:B------:R-:W-:-:S06]  /*0e40*/  DADD R12, R16, R12 ;  /* 0x00000000100c7229 */ /* 0x000fcc000000000c */
[----:B------:R-:W-:-:S08]  /*0e50*/  DFMA R18, R10, R18, R20 ;  /* 0x000000120a12722b */ /* 0x000fd00000000014 */
[----:B------:R-:W-:-:S08]  /*0e60*/  DFMA R12, R12, R4, R18 ;  /* 0x000000040c0c722b */ /* 0x000fd00000000012 */
[----:B------:R-:W-:-:S08]  /*0e70*/  DADD R10, R14, R12 ;  /* 0x000000000e0a7229 */ /* 0x000fd0000000000c */
[--C-:B------:R-:W-:Y:S02]  /*0e80*/  DADD R4, R2, R10.reuse ;  /* 0x0000000002047229 */ /* 0x100fe4000000000a */
[----:B------:R-:W-:-:S06]  /*0e90*/  DADD R14, R14, -R10 ;  /* 0x000000000e0e7229 */ /* 0x000fcc000000080a */
[----:B------:R-:W-:Y:S02]  /*0ea0*/  DADD R2, R2, -R4 ;  /* 0x0000000002027229 */ /* 0x000fe40000000804 */
[----:B------:R-:W-:-:S06]  /*0eb0*/  DADD R14, R12, R14 ;  /* 0x000000000c0e7229 */ /* 0x000fcc000000000e */
[----:B------:R-:W-:Y:S01]  /*0ec0*/  DADD R2, R10, R2 ;  /* 0x000000000a027229 */ /* 0x000fe20000000002 */
[----:B------:R-:W-:-:S05]  /*0ed0*/  MOV R11, 0x3eb ;  /* 0x000003eb000b7802 */ /* 0x000fca0000000f00 */
[C---:B------:R-:W-:Y:S02]  /*0ee0*/  VIADD R10, R11.reuse, 0xfffffc01 ;  /* 0xfffffc010b0a7836 */ /* 0x040fe40000000000 */
[----:B------:R-:W-:Y:S01]  /*0ef0*/  DADD R2, R14, R2 ;  /* 0x000000000e027229 */ /* 0x000fe20000000002 */
[----:B------:R-:W-:-:S07]  /*0f00*/  @P0 VIADD R10, R11, 0xfffffc02 ;  /* 0xfffffc020b0a0836 */ /* 0x000fce0000000000 */
[----:B------:R-:W-:Y:S01]  /*0f10*/  DADD R2, R8, R2 ;  /* 0x0000000008027229 */ /* 0x000fe20000000002 */
[----:B------:R-:W-:Y:S01]  /*0f20*/  LOP3.LUT R8, R10, 0x80000000, RZ, 0x3c, !PT ;  /* 0x800000000a087812 */ /* 0x000fe200078e3cff */
[----:B------:R-:W-:-:S06]  /*0f30*/  IMAD.MOV.U32 R9, RZ, RZ, 0x43300000 ;  /* 0x43300000ff097424 */ /* 0x000fcc00078e00ff */
        /* <DEDUP_REMOVED lines=9> */
[----:B------:R-:W-:-:S08]  /*0fd0*/  DADD R4, R4, -R14 ;  /* 0x0000000004047229 */ /* 0x000fd0000000080e */
[----:B------:R-:W-:-:S08]  /*0fe0*/  DFMA R4, R10, UR6, R4 ;  /* 0x000000060a047c2b */ /* 0x000fd00008000004 */
[----:B------:R-:W-:-:S08]  /*0ff0*/  DADD R8, R12, R4 ;  /* 0x000000000c087229 */ /* 0x000fd00000000004 */
[----:B------:R-:W-:Y:S02]  /*1000*/  DADD R12, R12, -R8 ;  /* 0x000000000c0c7229 */ /* 0x000fe40000000808 */
[----:B------:R-:W-:-:S06]  /*1010*/  DMUL R2, R8, 2 ;  /* 0x4000000008027828 */ /* 0x000fcc0000000000 */
[----:B------:R-:W-:Y:S02]  /*1020*/  DADD R10, R4, R12 ;  /* 0x00000000040a7229 */ /* 0x000fe4000000000c */
[----:B------:R-:W-:-:S08]  /*1030*/  DFMA R8, R8, 2, -R2 ;  /* 0x400000000808782b */ /* 0x000fd00000000802 */
[----:B------:R-:W-:Y:S01]  /*1040*/  DFMA R10, R10, 2, R8 ;  /* 0x400000000a0a782b */ /* 0x000fe20000000008 */
[----:B------:R-:W-:Y:S02]  /*1050*/  IMAD.MOV.U32 R8, RZ, RZ, 0x652b82fe ;  /* 0x652b82feff087424 */ /* 0x000fe400078e00ff */
[----:B------:R-:W-:-:S05]  /*1060*/  IMAD.MOV.U32 R9, RZ, RZ, 0x3ff71547 ;  /* 0x3ff71547ff097424 */ /* 0x000fca00078e00ff */
        /* <DEDUP_REMOVED lines=41> */
[----:B------:R-:W-:Y:S01]  /*1300*/  IMAD R3, R8, 0x100000, R15 ;  /* 0x0010000008037824 */ /* 0x000fe200078e020f */
[----:B------:R-:W-:Y:S01]  /*1310*/  MOV R2, R14 ;  /* 0x0000000e00027202 */ /* 0x000fe20000000f00 */
[----:B------:R-:W-:Y:S06]  /*1320*/  @!P0 BRA `(.L_x_286) ;  /* 0x0000000000388947 */ /* 0x000fec0003800000 */
[----:B------:R-:W-:Y:S01]  /*1330*/  FSETP.GEU.AND P1, PT, |R5|, 4.2275390625, PT ;  /* 0x408748000500780b */ /* 0x000fe20003f2e200 */
[C---:B------:R-:W-:Y:S02]  /*1340*/  DADD R2, R4.reuse, +INF ;  /* 0x7ff0000004027429 */ /* 0x040fe40000000000 */
[----:B------:R-:W-:-:S08]  /*1350*/  DSETP.GEU.AND P0, PT, R4, RZ, PT ;  /* 0x000000ff0400722a */ /* 0x000fd00003f0e000 */
[----:B------:R-:W-:Y:S02]  /*1360*/  FSEL R2, R2, RZ, P0 ;  /* 0x000000ff02027208 */ /* 0x000fe40000000000 */
[----:B------:R-:W-:Y:S01]  /*1370*/  FSEL R3, R3, RZ, P0 ;  /* 0x000000ff03037208 */ /* 0x000fe20000000000 */
[----:B------:R-:W-:Y:S06]  /*1380*/  @P1 BRA `(.L_x_286) ;  /* 0x0000000000201947 */ /* 0x000fec0003800000 */
[----:B------:R-:W-:-:S04]  /*1390*/  LEA.HI R2, R8, R8, RZ, 0x1 ;  /* 0x0000000808027211 */ /* 0x000fc800078f08ff */
[----:B------:R-:W-:Y:S01]  /*13a0*/  SHF.R.S32.HI R3, RZ, 0x1, R2 ;  /* 0x00000001ff037819 */ /* 0x000fe20000011402 */
[----:B------:R-:W-:-:S04]  /*13b0*/  IMAD.MOV.U32 R2, RZ, RZ, R14 ;  /* 0x000000ffff027224 */ /* 0x000fc800078e000e */
[----:B------:R-:W-:Y:S02]  /*13c0*/  IMAD.IADD R4, R8, 0x1, -R3 ;  /* 0x0000000108047824 */ /* 0x000fe400078e0a03 */
[----:B------:R-:W-:-:S03]  /*13d0*/  IMAD R3, R3, 0x100000, R15 ;  /* 0x0010000003037824 */ /* 0x000fc600078e020f */
[----:B------:R-:W-:Y:S01]  /*13e0*/  LEA R5, R4, 0x3ff00000, 0x14 ;  /* 0x3ff0000004057811 */ /* 0x000fe200078ea0ff */
[----:B------:R-:W-:-:S06]  /*13f0*/  IMAD.MOV.U32 R4, RZ, RZ, RZ ;  /* 0x000000ffff047224 */ /* 0x000fcc00078e00ff */
[----:B------:R-:W-:-:S11]  /*1400*/  DMUL R2, R2, R4 ;  /* 0x0000000402027228 */ /* 0x000fd60000000000 */
.L_x_286:
[----:B------:R-:W-:Y:S02]  /*1410*/  DFMA R4, R10, R2, R2 ;  /* 0x000000020a04722b */ /* 0x000fe40000000002 */
[----:B------:R-:W-:-:S08]  /*1420*/  DSETP.NEU.AND P0, PT, |R2|, +INF , PT ;  /* 0x7ff000000200742a */ /* 0x000fd00003f0d200 */
[----:B------:R-:W-:Y:S01]  /*1430*/  FSEL R8, R2, R4, !P0 ;  /* 0x0000000402087208 */ /* 0x000fe20004000000 */
[----:B------:R-:W-:Y:S01]  /*1440*/  IMAD.MOV.U32 R2, RZ, RZ, R0 ;  /* 0x000000ffff027224 */ /* 0x000fe200078e0000 */
[----:B------:R-:W-:Y:S01]  /*1450*/  FSEL R9, R3, R5, !P0 ;  /* 0x0000000503097208 */ /* 0x000fe20004000000 */
[----:B------:R-:W-:-:S04]  /*1460*/  IMAD.MOV.U32 R3, RZ, RZ, 0x0 ;  /* 0x00000000ff037424 */ /* 0x000fc800078e00ff */
[----:B------:R-:W-:Y:S05]  /*1470*/  RET.REL.NODEC R2 `(_Z15updateConstantsv) ;  /* 0xffffffe802e07950 */ /* 0x000fea0003c3ffff */
.L_x_287:
        /* <DEDUP_REMOVED lines=16> */
.L_x_388:


//--------------------- .text._Z16updateeta_withBCPfS_S_S_Pi --------------------------
	.section	.text._Z16updateeta_withBCPfS_S_S_Pi,"ax",@progbits
	.align	128
        .global         _Z16updateeta_withBCPfS_S_S_Pi
        .type           _Z16updateeta_withBCPfS_S_S_Pi,@function
        .size           _Z16updateeta_withBCPfS_S_S_Pi,(.L_x_389 - _Z16updateeta_withBCPfS_S_S_Pi)
        .other          _Z16updateeta_withBCPfS_S_S_Pi,@"STO_CUDA_ENTRY STV_DEFAULT"
_Z16updateeta_withBCPfS_S_S_Pi:
.text._Z16updateeta_withBCPfS_S_S_Pi:
[----:B------:R-:W-:Y:S01]  /*0000*/  LDC R1, c[0x0][0x37c] ;  /* 0x0000df00ff017b82 */ /* 0x000fe20000000800 */
[----:B------:R-:W0:Y:S01]  /*0010*/  S2R R3, SR_TID.X ;  /* 0x0000000000037919 */ /* 0x000e220000002100 */
[----:B------:R-:W1:Y:S06]  /*0020*/  LDCU.64 UR4, c[0x3][0x48] ;  /* 0x00c00900ff0477ac */ /* 0x000e6c0008000a00 */
[----:B------:R-:W2:Y:S08]  /*0030*/  LDC.64 R4, c[0x3][0x50] ;  /* 0x00c01400ff047b82 */ /* 0x000eb00000000a00 */
[----:B------:R-:W0:Y:S08]  /*0040*/  S2UR UR6, SR_CTAID.X ;  /* 0x00000000000679c3 */ /* 0x000e300000002500 */
[----:B------:R-:W0:Y:S01]  /*0050*/  LDC R2, c[0x0][0x360] ;  /* 0x0000d800ff027b82 */ /* 0x000e220000000800 */
[----:B-1----:R-:W-:-:S06]  /*0060*/  UIMAD UR4, UR5, UR4, URZ ;  /* 0x00000004050472a4 */ /* 0x002fcc000f8e02ff */
[----:B--2---:R-:W-:Y:S02]  /*0070*/  IMAD R0, R4, UR4, RZ ;  /* 0x0000000404007c24 */ /* 0x004fe4000f8e02ff */
[----:B0-----:R-:W-:Y:S02]  /*0080*/  IMAD R2, R2, UR6, R3 ;  /* 0x0000000602027c24 */ /* 0x001fe4000f8e0203 */
[----:B------:R-:W-:-:S05]  /*0090*/  IMAD R3, R0, R5, RZ ;  /* 0x0000000500037224 */ /* 0x000fca00078e02ff */
[----:B------:R-:W-:-:S13]  /*00a0*/  ISETP.GE.AND P0, PT, R2, R3, PT ;  /* 0x000000030200720c */ /* 0x000fda0003f06270 */
[----:B------:R-:W-:Y:S05]  /*00b0*/  @P0 EXIT ;  /* 0x000000000000094d */ /* 0x000fea0003800000 */
[----:B------:R-:W-:Y:S01]  /*00c0*/  IABS R10, R5 ;  /* 0x00000005000a7213 */ /* 0x000fe20000000000 */
[----:B------:R-:W0:Y:S01]  /*00d0*/  LDCU.64 UR4, c[0x0][0x358] ;  /* 0x00006b00ff0477ac */ /* 0x000e220008000a00 */
[----:B------:R-:W-:Y:S02]  /*00e0*/  IABS R11, R4 ;  /* 0x00000004000b7213 */ /* 0x000fe40000000000 */
[----:B------:R-:W1:Y:S01]  /*00f0*/  I2F.RP R0, R10 ;  /* 0x0000000a00007306 */ /* 0x000e620000209400 */
[----:B------:R-:W-:-:S07]  /*0100*/  IABS R9, R2 ;  /* 0x0000000200097213 */ /* 0x000fce0000000000 */
[----:B------:R-:W2:Y:S08]  /*0110*/  I2F.RP R8, R11 ;  /* 0x0000000b00087306 */ /* 0x000eb00000209400 */
[----:B-1----:R-:W1:Y:S08]  /*0120*/  MUFU.RCP R0, R0 ;  /* 0x0000000000007308 */ /* 0x002e700000001000 */
[----:B--2---:R-:W-:Y:S01]  /*0130*/  MUFU.RCP R8, R8 ;  /* 0x0000000800087308 */ /* 0x004fe20000001000 */
[----:B-1----:R-:W-:-:S07]  /*0140*/  VIADD R6, R0, 0xffffffe ;  /* 0x0ffffffe00067836 */ /* 0x002fce0000000000 */
[----:B------:R1:W2:Y:S02]  /*0150*/  F2I.FTZ.U32.TRUNC.NTZ R7, R6 ;  /* 0x0000000600077305 */ /* 0x0002a4000021f000 */
[----:B-1----:R-:W-:Y:S02]  /*0160*/  IMAD.MOV.U32 R6, RZ, RZ, RZ ;  /* 0x000000ffff067224 */ /* 0x002fe400078e00ff */
[----:B--2---:R-:W-:-:S04]  /*0170*/  IMAD.MOV R3, RZ, RZ, -R7 ;  /* 0x000000ffff037224 */ /* 0x004fc800078e0a07 */
[----:B------:R-:W-:-:S04]  /*0180*/  IMAD R3, R3, R10, RZ ;  /* 0x0000000a03037224 */ /* 0x000fc800078e02ff */
[----:B------:R-:W-:-:S04]  /*0190*/  IMAD.HI.U32 R7, R7, R3, R6 ;  /* 0x0000000307077227 */ /* 0x000fc800078e0006 */
[----:B------:R-:W-:Y:S02]  /*01a0*/  VIADD R6, R8, 0xffffffe ;  /* 0x0ffffffe08067836 */ /* 0x000fe40000000000 */
[----:B------:R-:W-:Y:S02]  /*01b0*/  IMAD.HI.U32 R0, R7, R9, RZ ;  /* 0x0000000907007227 */ /* 0x000fe400078e00ff */
[----:B------:R1:W2:Y:S02]  /*01c0*/  F2I.FTZ.U32.TRUNC.NTZ R7, R6 ;  /* 0x0000000600077305 */ /* 0x0002a4000021f000 */
[----:B------:R-:W-:-:S04]  /*01d0*/  IMAD.MOV R3, RZ, RZ, -R0 ;  /* 0x000000ffff037224 */ /* 0x000fc800078e0a00 */
[----:B------:R-:W-:Y:S02]  /*01e0*/  IMAD R3, R10, R3, R9 ;  /* 0x000000030a037224 */ /* 0x000fe400078e0209 */
[----:B-1----:R-:W-:-:S03]  /*01f0*/  IMAD.MOV.U32 R6, RZ, RZ, RZ ;  /* 0x000000ffff067224 */ /* 0x002fc600078e00ff */
[----:B------:R-:W-:-:S13]  /*0200*/  ISETP.GT.U32.AND P2, PT, R10, R3, PT ;  /* 0x000000030a00720c */ /* 0x000fda0003f44070 */
[-C--:B------:R-:W-:Y:S01]  /*0210*/  @!P2 IADD3 R3, PT, PT, R3, -R10.reuse, RZ ;  /* 0x8000000a0303a210 */ /* 0x080fe20007ffe0ff */
[----:B------:R-:W-:Y:S01]  /*0220*/  @!P2 VIADD R0, R0, 0x1 ;  /* 0x000000010000a836 */ /* 0x000fe20000000000 */
[----:B------:R-:W-:Y:S02]  /*0230*/  ISETP.NE.AND P2, PT, R5, RZ, PT ;  /* 0x000000ff0500720c */ /* 0x000fe40003f45270 */
[----:B------:R-:W-:Y:S02]  /*0240*/  ISETP.GE.U32.AND P0, PT, R3, R10, PT ;  /* 0x0000000a0300720c */ /* 0x000fe40003f06070 */
[----:B------:R-:W-:-:S04]  /*0250*/  LOP3.LUT R3, R2, R5, RZ, 0x3c, !PT ;  /* 0x0000000502037212 */ /* 0x000fc800078e3cff */
[----:B------:R-:W-:-:S07]  /*0260*/  ISETP.GE.AND P1, PT, R3, RZ, PT ;  /* 0x000000ff0300720c */ /* 0x000fce0003f26270 */
[----:B------:R-:W-:-:S05]  /*0270*/  @P0 VIADD R0, R0, 0x1 ;  /* 0x0000000100000836 */ /* 0x000fca0000000000 */
[----:B------:R-:W-:Y:S01]  /*0280*/  MOV R9, R0 ;  /* 0x0000000000097202 */ /* 0x000fe20000000f00 */
[----:B--2---:R-:W-:-:S04]  /*0290*/  IMAD.MOV R0, RZ, RZ, -R7 ;  /* 0x000000ffff007224 */ /* 0x004fc800078e0a07 */
[----:B------:R-:W-:Y:S01]  /*02a0*/  @!P1 IMAD.MOV R9, RZ, RZ, -R9 ;  /* 0x000000ffff099224 */ /* 0x000fe200078e0a09 */
[----:B------:R-:W-:Y:S01]  /*02b0*/  @!P2 LOP3.LUT R9, RZ, R5, RZ, 0x33, !PT ;  /* 0x00000005ff09a212 */ /* 0x000fe200078e33ff */
[----:B------:R-:W-:-:S03]  /*02c0*/  IMAD R3, R0, R11, RZ ;  /* 0x0000000b00037224 */ /* 0x000fc600078e02ff */
[----:B------:R-:W-:Y:S01]  /*02d0*/  IABS R0, R9 ;  /* 0x0000000900007213 */ /* 0x000fe20000000000 */
[----:B------:R-:W-:-:S06]  /*02e0*/  IMAD.HI.U32 R6, R7, R3, R6 ;  /* 0x0000000307067227 */ /* 0x000fcc00078e0006 */
[----:B------:R-:W-:-:S05]  /*02f0*/  IMAD.HI.U32 R6, R6, R0, RZ ;  /* 0x0000000006067227 */ /* 0x000fca00078e00ff */
[----:B------:R-:W-:-:S05]  /*0300*/  IADD3 R3, PT, PT, -R6, RZ, RZ ;  /* 0x000000ff06037210 */ /* 0x000fca0007ffe1ff */
[----:B------:R-:W-:-:S05]  /*0310*/  IMAD R0, R11, R3, R0 ;  /* 0x000000030b007224 */ /* 0x000fca00078e0200 */
[----:B------:R-:W-:-:S13]  /*0320*/  ISETP.GT.U32.AND P2, PT, R11, R0, PT ;  /* 0x000000000b00720c */ /* 0x000fda0003f44070 */
[----:B------:R-:W-:Y:S02]  /*0330*/  @!P2 IMAD.IADD R0, R0, 0x1, -R11 ;  /* 0x000000010000a824 */ /* 0x000fe400078e0a0b */
[----:B------:R-:W-:Y:S01]  /*0340*/  @!P2 VIADD R6, R6, 0x1 ;  /* 0x000000010606a836 */ /* 0x000fe20000000000 */
[----:B------:R-:W-:Y:S02]  /*0350*/  ISETP.NE.AND P2, PT, R4, RZ, PT ;  /* 0x000000ff0400720c */ /* 0x000fe40003f45270 */
[----:B------:R-:W-:Y:S02]  /*0360*/  ISETP.GE.U32.AND P0, PT, R0, R11, PT ;  /* 0x0000000b0000720c */ /* 0x000fe40003f06070 */
[----:B------:R-:W-:-:S04]  /*0370*/  LOP3.LUT R0, R9, R4, RZ, 0x3c, !PT ;  /* 0x0000000409007212 */ /* 0x000fc800078e3cff */
[----:B------:R-:W-:-:S07]  /*0380*/  ISETP.GE.AND P1, PT, R0, RZ, PT ;  /* 0x000000ff0000720c */ /* 0x000fce0003f26270 */
[----:B------:R-:W-:-:S05]  /*0390*/  @P0 VIADD R6, R6, 0x1 ;  /* 0x0000000106060836 */ /* 0x000fca0000000000 */
[----:B------:R-:W-:Y:S02]  /*03a0*/  MOV R3, R6 ;  /* 0x0000000600037202 */ /* 0x000fe40000000f00 */
[----:B------:R-:W1:Y:S03]  /*03b0*/  LDC.64 R6, c[0x0][0x3a0] ;  /* 0x0000e800ff067b82 */ /* 0x000e660000000a00 */
[----:B------:R-:W-:Y:S01]  /*03c0*/  @!P1 IMAD.MOV R3, RZ, RZ, -R3 ;  /* 0x000000ffff039224 */ /* 0x000fe200078e0a03 */
[----:B------:R-:W-:-:S05]  /*03d0*/  @!P2 LOP3.LUT R3, RZ, R4, RZ, 0x33, !PT ;  /* 0x00000004ff03a212 */ /* 0x000fca00078e33ff */
[----:B------:R-:W-:-:S04]  /*03e0*/  IMAD.MOV R5, RZ, RZ, -R3 ;  /* 0x000000ffff057224 */ /* 0x000fc800078e0a03 */
[----:B------:R-:W-:-:S04]  /*03f0*/  IMAD R0, R4, R5, R9 ;  /* 0x0000000504007224 */ /* 0x000fc800078e0209 */
[----:B------:R-:W-:-:S04]  /*0400*/  IMAD R5, R3, R4, R0 ;  /* 0x0000000403057224 */ /* 0x000fc800078e0200 */
[----:B-1----:R-:W-:-:S05]  /*0410*/  IMAD.WIDE R4, R5, 0x4, R6 ;  /* 0x0000000405047825 */ /* 0x002fca00078e0206 */
[----:B0-----:R-:W2:Y:S02]  /*0420*/  LDG.E R0, desc[UR4][R4.64] ;  /* 0x0000000404007981 */ /* 0x001ea4000c1e1900 */
[----:B--2---:R-:W-:-:S13]  /*0430*/  ISETP.NE.AND P0, PT, R0, RZ, PT ;  /* 0x000000ff0000720c */ /* 0x004fda0003f05270 */
[----:B------:R-:W-:Y:S05]  /*0440*/  @!P0 BRA `(.L_x_288) ;  /* 0x0000000000b48947 */ /* 0x000fea0003800000 */
[----:B------:R-:W0:Y:S01]  /*0450*/  LDC.64 R4, c[0x0][0x398] ;  /* 0x0000e600ff047b82 */ /* 0x000e220000000a00 */
[----:B------:R-:W-:Y:S01]  /*0460*/  IMAD.SHL.U32 R0, R0, 0x4, RZ ;  /* 0x0000000400007824 */ /* 0x000fe200078e00ff */
[----:B------:R-:W1:Y:S01]  /*0470*/  LDCU UR6, c[0x3][0x78] ;  /* 0x00c00f00ff0677ac */ /* 0x000e620008000800 */
[----:B0-----:R-:W1:Y:S03]  /*0480*/  LDG.E R4, desc[UR4][R4.64] ;  /* 0x0000000404047981 */ /* 0x001e66000c1e1900 */
[C---:B------:R-:W-:Y:S01]  /*0490*/  ISETP.EQ.AND P1, PT, R0.reuse, 0x4, PT ;  /* 0x000000040000780c */ /* 0x040fe20003f22270 */
[----:B------:R-:W-:Y:S01]  /*04a0*/  BSSY.RECONVERGENT B0, `(.L_x_289) ;  /* 0x0000011000007945 */ /* 0x000fe20003800200 */
[C---:B------:R-:W-:Y:S02]  /*04b0*/  ISETP.EQ.AND P0, PT, R0.reuse, RZ, PT ;  /* 0x000000ff0000720c */ /* 0x040fe40003f02270 */
[----:B------:R-:W-:-:S09]  /*04c0*/  ISETP.EQ.AND P0, PT, R0, 0x8, PT ;  /* 0x000000080000780c */ /* 0x000fd20003f02270 */
[----:B------:R-:W0:Y:S08]  /*04d0*/  @P1 LDC R3, c[0x3][0x5c] ;  /* 0x00c01700ff031b82 */ /* 0x000e300000000800 */
[----:B0-----:R-:W0:Y:S01]  /*04e0*/  @P0 LDC R3, c[0x3][0x60] ;  /* 0x00c01800ff030b82 */ /* 0x001e220000000800 */
[----:B-1----:R-:W-:-:S04]  /*04f0*/  FMUL R6, R4, UR6 ;  /* 0x0000000604067c20 */ /* 0x002fc80008400000 */
[----:B------:R-:W1:Y:S08]  /*0500*/  MUFU.RCP R7, R6 ;  /* 0x0000000600077308 */ /* 0x000e700000001000 */
[----:B0-----:R-:W0:Y:S01]  /*0510*/  FCHK P0, -R3, R6 ;  /* 0x0000000603007302 */ /* 0x001e220000000100 */
[----:B-1----:R-:W-:-:S04]  /*0520*/  FFMA R0, -R6, R7, 1 ;  /* 0x3f80000006007423 */ /* 0x002fc80000000107 */
[----:B------:R-:W-:-:S04]  /*0530*/  FFMA R0, R7, R0, R7 ;  /* 0x0000000007007223 */ /* 0x000fc80000000007 */
[----:B------:R-:W-:-:S04]  /*0540*/  FFMA R5, R0, -R3, RZ ;  /* 0x8000000300057223 */ /* 0x000fc800000000ff */
[----:B------:R-:W-:-:S04]  /*0550*/  FFMA R4, -R6, R5, -R3 ;  /* 0x0000000506047223 */ /* 0x000fc80000000903 */
[----:B------:R-:W-:Y:S01]  /*0560*/  FFMA R0, R0, R4, R5 ;  /* 0x0000000400007223 */ /* 0x000fe20000000005 */
[----:B0-----:R-:W-:Y:S06]  /*0570*/  @!P0 BRA `(.L_x_290) ;  /* 0x00000000000c8947 */ /* 0x001fec0003800000 */
[----:B------:R-:W-:Y:S01]  /*0580*/  FADD R3, -R3, -RZ ;  /* 0x800000ff03037221 */ /* 0x000fe20000000100 */
[----:B------:R-:W-:-:S07]  /*0590*/  MOV R4, 0x5b0 ;  /* 0x000005b000047802 */ /* 0x000fce0000000f00 */
[----:B------:R-:W-:Y:S05]  /*05a0*/  CALL.REL.NOINC `($__internal_2_$__cuda_sm3x_div_rn_noftz_f32_slowpath) ;  /* 0x00000000006c7944 */ /* 0x000fea0003c00000 */
.L_x_290:
[----:B------:R-:W-:Y:S05]  /*05b0*/  BSYNC.RECONVERGENT B0 ;  /* 0x0000000000007941 */ /* 0x000fea0003800200 */
.L_x_289:
[----:B------:R-:W0:Y:S08]  /*05c0*/  LDC.64 R6, c[0x0][0x388] ;  /* 0x0000e200ff067b82 */ /* 0x000e300000000a00 */
[----:B------:R-:W1:Y:S08]  /*05d0*/  LDC.64 R8, c[0x0][0x380] ;  /* 0x0000e000ff087b82 */ /* 0x000e700000000a00 */
[----:B------:R-:W2:Y:S01]  /*05e0*/  LDC.64 R4, c[0x4][0x58] ;  /* 0x01001600ff047b82 */ /* 0x000ea20000000a00 */
[----:B0-----:R-:W-:-:S06]  /*05f0*/  IMAD.WIDE R6, R2, 0x4, R6 ;  /* 0x0000000402067825 */ /* 0x001fcc00078e0206 */
[----:B------:R-:W3:Y:S01]  /*0600*/  LDG.E R7, desc[UR4][R6.64] ;  /* 0x0000000406077981 */ /* 0x000ee2000c1e1900 */
[----:B-1----:R-:W-:-:S05]  /*0610*/  IMAD.WIDE R2, R2, 0x4, R8 ;  /* 0x0000000402027825 */ /* 0x002fca00078e0208 */
[----:B------:R-:W4:Y:S04]  /*0620*/  LDG.E R11, desc[UR4][R2.64] ;  /* 0x00000004020b7981 */ /* 0x000f28000c1e1900 */
[----:B--2---:R-:W3:Y:S01]  /*0630*/  LDG.E R4, desc[UR4][R4.64] ;  /* 0x0000000404047981 */ /* 0x004ee2000c1e1900 */
[----:B------:R-:W-:Y:S02]  /*0640*/  HFMA2 R9, -RZ, RZ, 0.96630859375, -0.0022525787353515625 ;  /* 0x3bbb989dff097431 */ /* 0x000fe400000001ff */
[----:B------:R-:W-:-:S03]  /*0650*/  IMAD.MOV.U32 R13, RZ, RZ, 0x437c0000 ;  /* 0x437c0000ff0d7424 */ /* 0x000fc600078e00ff */
[----:B------:R-:W-:-:S04]  /*0660*/  FFMA.SAT R8, R0, R9, 0.5 ;  /* 0x3f00000000087423 */ /* 0x000fc80000002009 */
[----:B------:R-:W-:-:S04]  /*0670*/  FFMA.RM R8, R8, R13, 12582913 ;  /* 0x4b40000108087423 */ /* 0x000fc8000000400d */
[----:B------:R-:W-:-:S04]  /*0680*/  FADD R9, R8, -12583039 ;  /* 0xcb40007f08097421 */ /* 0x000fc80000000000 */
[----:B------:R-:W-:-:S04]  /*0690*/  FFMA R9, R0, 1.4426950216293334961, -R9 ;  /* 0x3fb8aa3b00097823 */ /* 0x000fc80000000809 */
[----:B------:R-:W-:-:S06]  /*06a0*/  FFMA R9, R0, 1.925963033500011079e-08, R9 ;  /* 0x32a5706000097823 */ /* 0x000fcc0000000009 */
[----:B------:R-:W0:Y:S01]  /*06b0*/  MUFU.EX2 R9, R9 ;  /* 0x0000000900097308 */ /* 0x000e220000000800 */
[----:B------:R-:W-:-:S04]  /*06c0*/  IMAD.SHL.U32 R8, R8, 0x800000, RZ ;  /* 0x0080000008087824 */ /* 0x000fc800078e00ff */
[----:B0-----:R-:W-:Y:S01]  /*06d0*/  FMUL R8, R8, R9 ;  /* 0x0000000908087220 */ /* 0x001fe20000400000 */
[----:B---3--:R-:W-:-:S04]  /*06e0*/  FMUL R4, R4, R7 ;  /* 0x0000000704047220 */ /* 0x008fc80000400000 */
[----:B----4-:R-:W-:-:S05]  /*06f0*/  FFMA R11, R8, R4, R11 ;  /* 0x00000004080b7223 */ /* 0x010fca000000000b */
[----:B------:R-:W-:Y:S01]  /*0700*/  STG.E desc[UR4][R2.64], R11 ;  /* 0x0000000b02007986 */ /* 0x000fe2000c101904 */
[----:B------:R-:W-:Y:S05]  /*0710*/  EXIT ;  /* 0x000000000000794d */ /* 0x000fea0003800000 */
.L_x_288:
[----:B------:R-:W0:Y:S02]  /*0720*/  LDC.64 R4, c[0x0][0x380] ;  /* 0x0000e000ff047b82 */ /* 0x000e240000000a00 */
[----:B0-----:R-:W-:-:S05]  /*0730*/  IMAD.WIDE R4, R2, 0x4, R4 ;  /* 0x0000000402047825 */ /* 0x001fca00078e0204 */
[----:B------:R-:W-:Y:S01]  /*0740*/  STG.E desc[UR4][R4.64], RZ ;  /* 0x000000ff04007986 */ /* 0x000fe2000c101904 */
[----:B------:R-:W-:Y:S05]  /*0750*/  EXIT ;  /* 0x000000000000794d */ /* 0x000fea0003800000 */
        .weak           $__internal_2_$__cuda_sm3x_div_rn_noftz_f32_slowpath
        .type           $__internal_2_$__cuda_sm3x_div_rn_noftz_f32_slowpath,@function
        .size           $__internal_2_$__cuda_sm3x_div_rn_noftz_f32_slowpath,(.L_x_389 - $__internal_2_$__cuda_sm3x_div_rn_noftz_f32_slowpath)
$__internal_2_$__cuda_sm3x_div_rn_noftz_f32_slowpath:
[----:B------:R-:W-:Y:S01]  /*0760*/  SHF.R.U32.HI R5, RZ, 0x17, R6 ;  /* 0x00000017ff057819 */ /* 0x000fe20000011606 */
[----:B------:R-:W-:Y:S01]  /*0770*/  BSSY.RECONVERGENT B1, `(.L_x_291) ;  /* 0x0000063000017945 */ /* 0x000fe20003800200 */
[----:B------:R-:W-:Y:S02]  /*0780*/  SHF.R.U32.HI R0, RZ, 0x17, R3 ;  /* 0x00000017ff007819 */ /* 0x000fe40000011603 */
[----:B------:R-:W-:Y:S02]  /*0790*/  LOP3.LUT R5, R5, 0xff, RZ, 0xc0, !PT ;  /* 0x000000ff05057812 */ /* 0x000fe400078ec0ff */
[----:B------:R-:W-:-:S03]  /*07a0*/  LOP3.LUT R10, R0, 0xff, RZ, 0xc0, !PT ;  /* 0x000000ff000a7812 */ /* 0x000fc600078ec0ff */
[----:B------:R-:W-:Y:S01]  /*07b0*/  VIADD R8, R5, 0xffffffff ;  /* 0xffffffff05087836 */ /* 0x000fe20000000000 */
[----:B------:R-:W-:-:S04]  /*07c0*/  IADD3 R9, PT, PT, R10, -0x1, RZ ;  /* 0xffffffff0a097810 */ /* 0x000fc80007ffe0ff */
[----:B------:R-:W-:-:S04]  /*07d0*/  ISETP.GT.U32.AND P0, PT, R8, 0xfd, PT ;  /* 0x000000fd0800780c */ /* 0x000fc80003f04070 */
[----:B------:R-:W-:-:S13]  /*07e0*/  ISETP.GT.U32.OR P0, PT, R9, 0xfd, P0 ;  /* 0x000000fd0900780c */ /* 0x000fda0000704470 */
[----:B------:R-:W-:Y:S01]  /*07f0*/  @!P0 IMAD.MOV.U32 R7, RZ, RZ, RZ ;  /* 0x000000ffff078224 */ /* 0x000fe200078e00ff */
[----:B------:R-:W-:Y:S06]  /*0800*/  @!P0 BRA `(.L_x_292) ;  /* 0x0000000000608947 */ /* 0x000fec0003800000 */
[----:B------:R-:W-:Y:S01]  /*0810*/  FSETP.GTU.FTZ.AND P0, PT, |R3|, +INF , PT ;  /* 0x7f8000000300780b */ /* 0x000fe20003f1c200 */
[----:B------:R-:W-:Y:S01]  /*0820*/  IMAD.MOV.U32 R0, RZ, RZ, R6 ;  /* 0x000000ffff007224 */ /* 0x000fe200078e0006 */
[----:B------:R-:W-:-:S04]  /*0830*/  FSETP.GTU.FTZ.AND P1, PT, |R6|, +INF , PT ;  /* 0x7f8000000600780b */ /* 0x000fc80003f3c200 */
[----:B------:R-:W-:-:S13]  /*0840*/  PLOP3.LUT P0, PT, P0, P1, PT, 0xf8, 0x8f ;  /* 0x00000000008f781c */ /* 0x000fda0000703f70 */
[----:B------:R-:W-:Y:S05]  /*0850*/  @P0 BRA `(.L_x_293) ;  /* 0x00000004004c0947 */ /* 0x000fea0003800000 */
[----:B------:R-:W-:-:S13]  /*0860*/  LOP3.LUT P0, RZ, R6, 0x7fffffff, R3, 0xc8, !PT ;  /* 0x7fffffff06ff7812 */ /* 0x000fda000780c803 */
[----:B------:R-:W-:Y:S05]  /*0870*/  @!P0 BRA `(.L_x_294) ;  /* 0x00000004003c8947 */ /* 0x000fea0003800000 */
[C---:B------:R-:W-:Y:S02]  /*0880*/  FSETP.NEU.FTZ.AND P2, PT, |R3|.reuse, +INF , PT ;  /* 0x7f8000000300780b */ /* 0x040fe40003f5d200 */
[----:B------:R-:W-:Y:S02]  /*0890*/  FSETP.NEU.FTZ.AND P1, PT, |R0|, +INF , PT ;  /* 0x7f8000000000780b */ /* 0x000fe40003f3d200 */
[----:B------:R-:W-:-:S11]  /*08a0*/  FSETP.NEU.FTZ.AND P0, PT, |R3|, +INF , PT ;  /* 0x7f8000000300780b */ /* 0x000fd60003f1d200 */
[----:B------:R-:W-:Y:S05]  /*08b0*/  @!P1 BRA !P2, `(.L_x_294) ;  /* 0x00000004002c9947 */ /* 0x000fea0005000000 */
[----:B------:R-:W-:-:S04]  /*08c0*/  LOP3.LUT P2, RZ, R3, 0x7fffffff, RZ, 0xc0, !PT ;  /* 0x7fffffff03ff7812 */ /* 0x000fc8000784c0ff */
[----:B------:R-:W-:-:S13]  /*08d0*/  PLOP3.LUT P1, PT, P1, P2, PT, 0x2f, 0xf2 ;  /* 0x0000000000f2781c */ /* 0x000fda0000f24577 */
[----:B------:R-:W-:Y:S05]  /*08e0*/  @P1 BRA `(.L_x_295) ;  /* 0x0000000400181947 */ /* 0x000fea0003800000 */
[----:B------:R-:W-:-:S04]  /*08f0*/  LOP3.LUT P1, RZ, R6, 0x7fffffff, RZ, 0xc0, !PT ;  /* 0x7fffffff06ff7812 */ /* 0x000fc8000782c0ff */
[----:B------:R-:W-:-:S13]  /*0900*/  PLOP3.LUT P0, PT, P0, P1, PT, 0x2f, 0xf2 ;  /* 0x0000000000f2781c */ /* 0x000fda0000702577 */
[----:B------:R-:W-:Y:S05]  /*0910*/  @P0 BRA `(.L_x_296) ;  /* 0x0000000400000947 */ /* 0x000fea0003800000 */
[----:B------:R-:W-:Y:S02]  /*0920*/  ISETP.GE.AND P0, PT, R9, RZ, PT ;  /* 0x000000ff0900720c */ /* 0x000fe40003f06270 */
[----:B------:R-:W-:-:S11]  /*0930*/  ISETP.GE.AND P1, PT, R8, RZ, PT ;  /* 0x000000ff0800720c */ /* 0x000fd60003f26270 */
[----:B------:R-:W-:Y:S01]  /*0940*/  @P0 IMAD.MOV.U32 R7, RZ, RZ, RZ ;  /* 0x000000ffff070224 */ /* 0x000fe200078e00ff */
[----:B------:R-:W-:Y:S01]  /*0950*/  @!P0 MOV R7, 0xffffffc0 ;  /* 0xffffffc000078802 */ /* 0x000fe20000000f00 */
[----:B------:R-:W-:Y:S01]  /*0960*/  @!P0 FFMA R3, R3, 1.84467440737095516160e+19, RZ ;  /* 0x5f80000003038823 */ /* 0x000fe200000000ff */
[----:B------:R-:W-:-:S03]  /*0970*/  @!P1 FFMA R6, R0, 1.84467440737095516160e+19, RZ ;  /* 0x5f80000000069823 */ /* 0x000fc600000000ff */
[----:B------:R-:W-:-:S07]  /*0980*/  @!P1 VIADD R7, R7, 0x40 ;  /* 0x0000004007079836 */ /* 0x000fce0000000000 */
.L_x_292:
[----:B------:R-:W-:Y:S01]  /*0990*/  LEA R9, R5, 0xc0800000, 0x17 ;  /* 0xc080000005097811 */ /* 0x000fe200078eb8ff */
[----:B------:R-:W-:Y:S04]  /*09a0*/  BSSY.RECONVERGENT B2, `(.L_x_297) ;  /* 0x0000036000027945 */ /* 0x000fe80003800200 */
[----:B------:R-:W-:Y:S02]  /*09b0*/  IMAD.IADD R9, R6, 0x1, -R9 ;  /* 0x0000000106097824 */ /* 0x000fe400078e0a09 */
[----:B------:R-:W-:Y:S02]  /*09c0*/  VIADD R6, R10, 0xffffff81 ;  /* 0xffffff810a067836 */ /* 0x000fe40000000000 */
[----:B------:R-:W0:Y:S01]  /*09d0*/  MUFU.RCP R8, R9 ;  /* 0x0000000900087308 */ /* 0x000e220000001000 */
[----:B------:R-:W-:Y:S01]  /*09e0*/  FADD.FTZ R11, -R9, -RZ ;  /* 0x800000ff090b7221 */ /* 0x000fe20000010100 */
[C---:B------:R-:W-:Y:S01]  /*09f0*/  IMAD R0, R6.reuse, -0x800000, R3 ;  /* 0xff80000006007824 */ /* 0x040fe200078e0203 */
[----:B------:R-:W-:-:S04]  /*0a00*/  IADD3 R6, PT, PT, R6, 0x7f, -R5 ;  /* 0x0000007f06067810 */ /* 0x000fc80007ffe805 */
[----:B------:R-:W-:Y:S01]  /*0a10*/  IADD3 R6, PT, PT, R6, R7, RZ ;  /* 0x0000000706067210 */ /* 0x000fe20007ffe0ff */
[----:B0-----:R-:W-:-:S04]  /*0a20*/  FFMA R13, R8, R11, 1 ;  /* 0x3f800000080d7423 */ /* 0x001fc8000000000b */
[----:B------:R-:W-:-:S04]  /*0a30*/  FFMA R10, R8, R13, R8 ;  /* 0x0000000d080a7223 */ /* 0x000fc80000000008 */
[----:B------:R-:W-:-:S04]  /*0a40*/  FFMA R3, R0, R10, RZ ;  /* 0x0000000a00037223 */ /* 0x000fc800000000ff */
[----:B------:R-:W-:-:S04]  /*0a50*/  FFMA R8, R11, R3, R0 ;  /* 0x000000030b087223 */ /* 0x000fc80000000000 */
[----:B------:R-:W-:-:S04]  /*0a60*/  FFMA R13, R10, R8, R3 ;  /* 0x000000080a0d7223 */ /* 0x000fc80000000003 */
[----:B------:R-:W-:-:S04]  /*0a70*/  FFMA R8, R11, R13, R0 ;  /* 0x0000000d0b087223 */ /* 0x000fc80000000000 */
[----:B------:R-:W-:-:S05]  /*0a80*/  FFMA R0, R10, R8, R13 ;  /* 0x000000080a007223 */ /* 0x000fca000000000d */
[----:B------:R-:W-:-:S04]  /*0a90*/  SHF.R.U32.HI R3, RZ, 0x17, R0 ;  /* 0x00000017ff037819 */ /* 0x000fc80000011600 */
[----:B------:R-:W-:-:S05]  /*0aa0*/  LOP3.LUT R3, R3, 0xff, RZ, 0xc0, !PT ;  /* 0x000000ff03037812 */ /* 0x000fca00078ec0ff */
[----:B------:R-:W-:-:S04]  /*0ab0*/  IMAD.IADD R7, R3, 0x1, R6 ;  /* 0x0000000103077824 */ /* 0x000fc800078e0206 */
[----:B------:R-:W-:-:S05]  /*0ac0*/  VIADD R3, R7, 0xffffffff ;  /* 0xffffffff07037836 */ /* 0x000fca0000000000 */
[----:B------:R-:W-:-:S13]  /*0ad0*/  ISETP.GE.U32.AND P0, PT, R3, 0xfe, PT ;  /* 0x000000fe0300780c */ /* 0x000fda0003f06070 */
[----:B------:R-:W-:Y:S05]  /*0ae0*/  @!P0 BRA `(.L_x_298) ;  /* 0x0000000000808947 */ /* 0x000fea0003800000 */
[----:B------:R-:W-:-:S13]  /*0af0*/  ISETP.GT.AND P0, PT, R7, 0xfe, PT ;  /* 0x000000fe0700780c */ /* 0x000fda0003f04270 */
[----:B------:R-:W-:Y:S05]  /*0b00*/  @P0 BRA `(.L_x_299) ;  /* 0x00000000006c0947 */ /* 0x000fea0003800000 */
[----:B------:R-:W-:-:S13]  /*0b10*/  ISETP.GE.AND P0, PT, R7, 0x1, PT ;  /* 0x000000010700780c */ /* 0x000fda0003f06270 */
[----:B------:R-:W-:Y:S05]  /*0b20*/  @P0 BRA `(.L_x_300) ;  /* 0x0000000000740947 */ /* 0x000fea0003800000 */
[----:B------:R-:W-:Y:S02]  /*0b30*/  ISETP.GE.AND P0, PT, R7, -0x18, PT ;  /* 0xffffffe80700780c */ /* 0x000fe40003f06270 */
[----:B------:R-:W-:-:S11]  /*0b40*/  LOP3.LUT R0, R0, 0x80000000, RZ, 0xc0, !PT ;  /* 0x8000000000007812 */ /* 0x000fd600078ec0ff */
[----:B------:R-:W-:Y:S05]  /*0b50*/  @!P0 BRA `(.L_x_300) ;  /* 0x0000000000688947 */ /* 0x000fea0003800000 */
[CCC-:B------:R-:W-:Y:S01]  /*0b60*/  FFMA.RZ R3, R10.reuse, R8.reuse, R13.reuse ;  /* 0x000000080a037223 */ /* 0x1c0fe2000000c00d */
[CCC-:B------:R-:W-:Y:S01]  /*0b70*/  FFMA.RM R6, R10.reuse, R8.reuse, R13.reuse ;  /* 0x000000080a067223 */ /* 0x1c0fe2000000400d */
[C---:B------:R-:W-:Y:S02]  /*0b80*/  ISETP.NE.AND P2, PT, R7.reuse, RZ, PT ;  /* 0x000000ff0700720c */ /* 0x040fe40003f45270 */
[----:B------:R-:W-:Y:S02]  /*0b90*/  ISETP.NE.AND P1, PT, R7, RZ, PT ;  /* 0x000000ff0700720c */ /* 0x000fe40003f25270 */
[----:B------:R-:W-:Y:S01]  /*0ba0*/  LOP3.LUT R5, R3, 0x7fffff, RZ, 0xc0, !PT ;  /* 0x007fffff03057812 */ /* 0x000fe200078ec0ff */
[----:B------:R-:W-:Y:S01]  /*0bb0*/  FFMA.RP R3, R10, R8, R13 ;  /* 0x000000080a037223 */ /* 0x000fe2000000800d */
[----:B------:R-:W-:Y:S01]  /*0bc0*/  IADD3 R8, PT, PT, R7, 0x20, RZ ;  /* 0x0000002007087810 */ /* 0x000fe20007ffe0ff */
[----:B------:R-:W-:Y:S01]  /*0bd0*/  IMAD.MOV R7, RZ, RZ, -R7 ;  /* 0x000000ffff077224 */ /* 0x000fe200078e0a07 */
[----:B------:R-:W-:-:S02]  /*0be0*/  LOP3.LUT R5, R5, 0x800000, RZ, 0xfc, !PT ;  /* 0x0080000005057812 */ /* 0x000fc400078efcff */
[----:B------:R-:W-:Y:S02]  /*0bf0*/  FSETP.NEU.FTZ.AND P0, PT, R3, R6, PT ;  /* 0x000000060300720b */ /* 0x000fe40003f1d000 */
[----:B------:R-:W-:Y:S02]  /*0c00*/  SHF.L.U32 R8, R5, R8, RZ ;  /* 0x0000000805087219 */ /* 0x000fe400000006ff */
[----:B------:R-:W-:Y:S02]  /*0c10*/  SEL R6, R7, RZ, P2 ;  /* 0x000000ff07067207 */ /* 0x000fe40001000000 */
[----:B------:R-:W-:Y:S02]  /*0c20*/  ISETP.NE.AND P1, PT, R8, RZ, P1 ;  /* 0x000000ff0800720c */ /* 0x000fe40000f25270 */
[----:B------:R-:W-:Y:S02]  /*0c30*/  SHF.R.U32.HI R6, RZ, R6, R5 ;  /* 0x00000006ff067219 */ /* 0x000fe40000011605 */
[----:B------:R-:W-:-:S02]  /*0c40*/  PLOP3.LUT P0, PT, P0, P1, PT, 0xf8, 0x8f ;  /* 0x00000000008f781c */ /* 0x000fc40000703f70 */
[----:B------:R-:W-:Y:S02]  /*0c50*/  SHF.R.U32.HI R8, RZ, 0x1, R6 ;  /* 0x00000001ff087819 */ /* 0x000fe40000011606 */
[----:B------:R-:W-:-:S04]  /*0c60*/  SEL R3, RZ, 0x1, !P0 ;  /* 0x00000001ff037807 */ /* 0x000fc80004000000 */
[----:B------:R-:W-:-:S04]  /*0c70*/  LOP3.LUT R3, R3, 0x1, R8, 0xf8, !PT ;  /* 0x0000000103037812 */ /* 0x000fc800078ef808 */
[----:B------:R-:W-:-:S05]  /*0c80*/  LOP3.LUT R3, R3, R6, RZ, 0xc0, !PT ;  /* 0x0000000603037212 */ /* 0x000fca00078ec0ff */
[----:B------:R-:W-:-:S05]  /*0c90*/  IMAD.IADD R3, R8, 0x1, R3 ;  /* 0x0000000108037824 */ /* 0x000fca00078e0203 */
[----:B------:R-:W-:Y:S01]  /*0ca0*/  LOP3.LUT R0, R3, R0, RZ, 0xfc, !PT ;  /* 0x0000000003007212 */ /* 0x000fe200078efcff */
[----:B------:R-:W-:Y:S06]  /*0cb0*/  BRA `(.L_x_300) ;  /* 0x0000000000107947 */ /* 0x000fec0003800000 */
.L_x_299:
[----:B------:R-:W-:-:S04]  /*0cc0*/  LOP3.LUT R0, R0, 0x80000000, RZ, 0xc0, !PT ;  /* 0x8000000000007812 */ /* 0x000fc800078ec0ff */
[----:B------:R-:W-:Y:S01]  /*0cd0*/  LOP3.LUT R0, R0, 0x7f800000, RZ, 0xfc, !PT ;  /* 0x7f80000000007812 */ /* 0x000fe200078efcff */
[----:B------:R-:W-:Y:S06]  /*0ce0*/  BRA `(.L_x_300) ;  /* 0x0000000000047947 */ /* 0x000fec0003800000 */
.L_x_298:
[----:B------:R-:W-:-:S07]  /*0cf0*/  LEA R0, R6, R0, 0x17 ;  /* 0x0000000006007211 */ /* 0x000fce00078eb8ff */
.L_x_300:
[----:B------:R-:W-:Y:S05]  /*0d00*/  BSYNC.RECONVERGENT B2 ;  /* 0x0000000000027941 */ /* 0x000fea0003800200 */
.L_x_297:
[----:B------:R-:W-:Y:S05]  /*0d10*/  BRA `(.L_x_301) ;  /* 0x0000000000207947 */ /* 0x000fea0003800000 */
.L_x_296:
[----:B------:R-:W-:-:S04]  /*0d20*/  LOP3.LUT R0, R6, 0x80000000, R3, 0x48, !PT ;  /* 0x8000000006007812 */ /* 0x000fc800078e4803 */
[----:B------:R-:W-:Y:S01]  /*0d30*/  LOP3.LUT R0, R0, 0x7f800000, RZ, 0xfc, !PT ;  /* 0x7f80000000007812 */ /* 0x000fe200078efcff */
[----:B------:R-:W-:Y:S06]  /*0d40*/  BRA `(.L_x_301) ;  /* 0x0000000000147947 */ /* 0x000fec0003800000 */
.L_x_295:
[----:B------:R-:W-:Y:S01]  /*0d50*/  LOP3.LUT R0, R6, 0x80000000, R3, 0x48, !PT ;  /* 0x8000000006007812 */ /* 0x000fe200078e4803 */
[----:B------:R-:W-:Y:S06]  /*0d60*/  BRA `(.L_x_301) ;  /* 0x00000000000c7947 */ /* 0x000fec0003800000 */
.L_x_294:
[----:B------:R-:W0:Y:S01]  /*0d70*/  MUFU.RSQ R0, -QNAN ;  /* 0xffc0000000007908 */ /* 0x000e220000001400 */
[----:B------:R-:W-:Y:S05]  /*0d80*/  BRA `(.L_x_301) ;  /* 0x0000000000047947 */ /* 0x000fea0003800000 */
.L_x_293:
[----:B------:R-:W-:-:S07]  /*0d90*/  FADD.FTZ R0, R3, R0 ;  /* 0x0000000003007221 */ /* 0x000fce0000010000 */
.L_x_301:
[----:B------:R-:W-:Y:S05]  /*0da0*/  BSYNC.RECONVERGENT B1 ;  /* 0x0000000000017941 */ /* 0x000fea0003800200 */
.L_x_291:
[----:B------:R-:W-:-:S04]  /*0db0*/  IMAD.MOV.U32 R5, RZ, RZ, 0x0 ;  /* 0x00000000ff057424 */ /* 0x000fc800078e00ff */
[----:B0-----:R-:W-:Y:S05]  /*0dc0*/  RET.REL.NODEC R4 `(_Z16updateeta_withBCPfS_S_S_Pi) ;  /* 0xfffffff0048c7950 */ /* 0x001fea0003c3ffff */
.L_x_302:
        /* <DEDUP_REMOVED lines=11> */
.L_x_389:


//--------------------- .text._Z17calRHS_PeriodicBCPfS_S_ --------------------------
	.section	.text._Z17calRHS_PeriodicBCPfS_S_,"ax",@progbits
	.align	128
        .global         _Z17calRHS_PeriodicBCPfS_S_
        .type           _Z17calRHS_PeriodicBCPfS_S_,@function
        .size           _Z17calRHS_PeriodicBCPfS_S_,(.L_x_391 - _Z17calRHS_PeriodicBCPfS_S_)
        .other          _Z17calRHS_PeriodicBCPfS_S_,@"STO_CUDA_ENTRY STV_DEFAULT"
_Z17calRHS_PeriodicBCPfS_S_:
.text._Z17calRHS_PeriodicBCPfS_S_:
        /* <DEDUP_REMOVED lines=59> */
[----:B------:R-:W-:-:S04]  /*03b0*/  IMAD.HI.U32 R4, R4, R5, RZ ;  /* 0x0000000504047227 */ /* 0x000fc800078e00ff */
[----:B------:R-:W-:Y:S02]  /*03c0*/  IMAD.MOV R6, RZ, RZ, -R4 ;  /* 0x000000ffff067224 */ /* 0x000fe400078e0a04 */
[----:B0-----:R-:W-:Y:S02]  /*03d0*/  VIADD R11, R10, 0xffffffe ;  /* 0x0ffffffe0a0b7836 */ /* 0x001fe40000000000 */
        /* <DEDUP_REMOVED lines=9> */
[----:B------:R-:W-:-:S05]  /*0470*/  @P0 IADD3 R4, PT, PT, R4, 0x1, RZ ;  /* 0x0000000104040810 */ /* 0x000fca0007ffe0ff */
        /* <DEDUP_REMOVED lines=19> */
[----:B------:R-:W-:Y:S02]  /*05b0*/  @!P1 IMAD.IADD R4, R4, 0x1, -R15 ;  /* 0x0000000104049824 */ /* 0x000fe400078e0a0f */
[----:B------:R-:W-:Y:S01]  /*05c0*/  @!P1 VIADD R11, R11, 0x1 ;  /* 0x000000010b0b9836 */ /* 0x000fe20000000000 */
        /* <DEDUP_REMOVED lines=12> */
[----:B-----5:R-:W-:Y:S05]  /*0690*/  CALL.REL.NOINC `($_Z17calRHS_PeriodicBCPfS_S_$__internal_accurate_pow) ;  /* 0x0000002000147944 */ /* 0x020fea0003c00000 */
[----:B------:R-:W-:Y:S05]  /*06a0*/  BSYNC.RECONVERGENT B0 ;  /* 0x0000000000007941 */ /* 0x000fea0003800200 */
.L_x_303:
        /* <DEDUP_REMOVED lines=8> */
[----:B------:R-:W-:Y:S02]  /*0730*/  FSEL R18, R22, R18, !P1 ;  /* 0x0000001216127208 */ /* 0x000fe40004800000 */
[----:B------:R-:W-:Y:S02]  /*0740*/  ISETP.NE.AND P3, PT, R12, 0x7ff00000, PT ;  /* 0x7ff000000c00780c */ /* 0x000fe40003f65270 */
[----:B------:R0:W2:Y:S01]  /*0750*/  F2F.F64.F32 R12, R3 ;  /* 0x00000003000c7310 */ /* 0x0000a20000201800 */
[----:B------:R-:W-:Y:S01]  /*0760*/  FSEL R19, R23, R19, !P1 ;  /* 0x0000001317137208 */ /* 0x000fe20004800000 */
[----:B------:R-:W-:Y:S01]  /*0770*/  @!P2 IMAD.MOV.U32 R19, RZ, RZ, R5 ;  /* 0x000000ffff13a224 */ /* 0x000fe200078e0005 */
[----:B------:R-:W-:-:S08]  /*0780*/  @!P2 MOV R18, RZ ;  /* 0x000000ff0012a202 */ /* 0x000fd00000000f00 */
        /* <DEDUP_REMOVED lines=8> */
.L_x_305:
[----:B------:R-:W-:Y:S05]  /*0810*/  BSYNC.RECONVERGENT B0 ;  /* 0x0000000000007941 */ /* 0x000fea0003800200 */
.L_x_304:
        /* <DEDUP_REMOVED lines=12> */
[----:B------:R-:W-:Y:S01]  /*08e0*/  ISETP.NE.AND P0, PT, R19, 0x1, PT ;  /* 0x000000011300780c */ /* 0x000fe20003f05270 */
[----:B------:R-:W-:Y:S01]  /*08f0*/  IMAD.MOV.U32 R0, RZ, RZ, RZ ;  /* 0x000000ffff007224 */ /* 0x000fe200078e00ff */
[----:B------:R-:W2:Y:S01]  /*0900*/  LDCU UR6, c[0x3][0x50] ;  /* 0x00c00a00ff0677ac */ /* 0x000ea20008000800 */
[----:B-1----:R-:W-:-:S04]  /*0910*/  IMAD R3, R11, UR4, R6 ;  /* 0x000000040b037c24 */ /* 0x002fc8000f8e0206 */
[----:B--2---:R-:W-:-:S06]  /*0920*/  IMAD R4, R3, UR6, R8 ;  /* 0x0000000603047c24 */ /* 0x004fcc000f8e0208 */
[----:B------:R-:W-:Y:S05]  /*0930*/  @!P0 BRA `(.L_x_307) ;  /* 0x0000000400888947 */ /* 0x000fea0003800000 */
[----:B------:R-:W1:Y:S01]  /*0940*/  LDC R3, c[0x3][0x54] ;  /* 0x00c01500ff037b82 */ /* 0x000e620000000800 */
[----:B------:R-:W-:Y:S01]  /*0950*/  IMAD R2, R4, R19, RZ ;  /* 0x0000001304027224 */ /* 0x000fe200078e02ff */
[----:B------:R-:W-:Y:S01]  /*0960*/  UMOV UR4, URZ ;  /* 0x000000ff00047c82 */ /* 0x000fe20008000000 */
[----:B------:R-:W-:-:S05]  /*0970*/  IMAD.MOV R0, RZ, RZ, -R9 ;  /* 0x000000ffff007224 */ /* 0x000fca00078e0a09 */
[----:B------:R-:W2:Y:S02]  /*0980*/  LDC.64 R36, c[0x0][0x380] ;  /* 0x0000e000ff247b82 */ /* 0x000ea40000000a00 */
.L_x_319:
        /* <DEDUP_REMOVED lines=15> */
[----:B01----:R-:W-:Y:S05]  /*0a80*/  CALL.REL.NOINC `($_Z17calRHS_PeriodicBCPfS_S_$__internal_accurate_pow) ;  /* 0x0000001c00187944 */ /* 0x003fea0003c00000 */
[----:B------:R-:W-:Y:S05]  /*0a90*/  BSYNC.RECONVERGENT B1 ;  /* 0x0000000000017941 */ /* 0x000fea0003800200 */
.L_x_310:
        /* <DEDUP_REMOVED lines=17> */
.L_x_312:
[----:B------:R-:W-:Y:S05]  /*0bb0*/  BSYNC.RECONVERGENT B1 ;  /* 0x0000000000017941 */ /* 0x000fea0003800200 */
.L_x_311:
[----:B------:R-:W-:Y:S02]  /*0bc0*/  FSEL R12, R18, RZ, P2 ;  /* 0x000000ff120c7208 */ /* 0x000fe40001000000 */
[----:B------:R-:W-:-:S06]  /*0bd0*/  FSEL R13, R19, 1.875, P2 ;  /* 0x3ff00000130d7808 */ /* 0x000fcc0001000000 */
[----:B------:R-:W-:-:S06]  /*0be0*/  DFMA R20, R34, -R12, R20 ;  /* 0x8000000c2214722b */ /* 0x000fcc0000000014 */
[----:B------:R-:W0:Y:S02]  /*0bf0*/  F2F.F32.F64 R5, R20 ;  /* 0x0000001400057310 */ /* 0x000e240000301000 */
[----:B0-----:R3:W-:Y:S03]  /*0c00*/  STG.E desc[UR8][R14.64], R5 ;  /* 0x000000050e007986 */ /* 0x0017e6000c101908 */
.L_x_309:
[----:B------:R-:W-:Y:S05]  /*0c10*/  BSYNC.RECONVERGENT B0 ;  /* 0x0000000000007941 */ /* 0x000fea0003800200 */
.L_x_308:
        /* <DEDUP_REMOVED lines=16> */
[----:B01-3--:R-:W-:Y:S05]  /*0d20*/  CALL.REL.NOINC `($_Z17calRHS_PeriodicBCPfS_S_$__internal_accurate_pow) ;  /* 0x0000001800707944 */ /* 0x00bfea0003c00000 */
[----:B------:R-:W-:Y:S05]  /*0d30*/  BSYNC.RECONVERGENT B1 ;  /* 0x0000000000017941 */ /* 0x000fea0003800200 */
.L_x_315:
        /* <DEDUP_REMOVED lines=15> */
.L_x_318:
[----:B------:R-:W-:-:S11]  /*0e30*/  DADD R18, R38, 2 ;  /* 0x4000000026127429 */ /* 0x000fd60000000000 */
.L_x_317:
[----:B------:R-:W-:Y:S05]  /*0e40*/  BSYNC.RECONVERGENT B1 ;  /* 0x0000000000017941 */ /* 0x000fea0003800200 */
.L_x_316:
        /* <DEDUP_REMOVED lines=8> */
.L_x_314:
[----:B------:R-:W-:Y:S05]  /*0ed0*/  BSYNC.RECONVERGENT B0 ;  /* 0x0000000000007941 */ /* 0x000fea0003800200 */
.L_x_313:
[----:B-1----:R-:W-:Y:S01]  /*0ee0*/  IMAD.MOV.U32 R19, RZ, RZ, R3 ;  /* 0x000000ffff137224 */ /* 0x002fe200078e0003 */
[----:B------:R-:W-:Y:S01]  /*0ef0*/  UIADD3 UR4, UPT, UPT, UR4, 0x2, URZ ;  /* 0x0000000204047890 */ /* 0x000fe2000fffe0ff */
[----:B------:R-:W-:Y:S01]  /*0f00*/  VIADD R0, R0, 0x2 ;  /* 0x0000000200007836 */ /* 0x000fe20000000000 */
[----:B------:R-:W-:Y:S02]  /*0f10*/  IADD3 R2, PT, PT, R2, 0x2, RZ ;  /* 0x0000000202027810 */ /* 0x000fe40007ffe0ff */
[----:B------:R-:W-:-:S04]  /*0f20*/  LOP3.LUT R7, R19, 0x7ffffffe, RZ, 0xc0, !PT ;  /* 0x7ffffffe13077812 */ /* 0x000fc800078ec0ff */
[----:B------:R-:W-:-:S13]  /*0f30*/  ISETP.NE.AND P0, PT, R7, UR4, PT ;  /* 0x0000000407007c0c */ /* 0x000fda000bf05270 */
[----:B------:R-:W-:Y:S05]  /*0f40*/  @P0 BRA `(.L_x_319) ;  /* 0xfffffff800900947 */ /* 0x000fea000383ffff */
[----:B------:R-:W-:-:S07]  /*0f50*/  IMAD.MOV.U32 R0, RZ, RZ, R7 ;  /* 0x000000ffff007224 */ /* 0x000fce00078e0007 */
.L_x_307:
        /* <DEDUP_REMOVED lines=13> */
[----:B------:R-:W-:Y:S01]  /*1030*/  IMAD.MOV.U32 R7, RZ, RZ, 0x40000000 ;  /* 0x40000000ff077424 */ /* 0x000fe200078e00ff */
[----:B------:R-:W-:Y:S01]  /*1040*/  MOV R10, 0x10a0 ;  /* 0x000010a0000a7802 */ /* 0x000fe20000000f00 */
[----:B---3--:R-:W1:Y:S01]  /*1050*/  F2F.F64.F32 R34, R0 ;  /* 0x0000000000227310 */ /* 0x008e620000201800 */
[----:B-----5:R-:W-:-:S04]  /*1060*/  FADD R2, R18, R18 ;  /* 0x0000001212027221 */ /* 0x020fc80000000000 */
[----:B--2---:R-:W-:Y:S01]  /*1070*/  FMUL R2, R2, R3 ;  /* 0x0000000302027220 */ /* 0x004fe20000400000 */
[----:B-1----:R-:W-:-:S11]  /*1080*/  DADD R30, -RZ, |R34| ;  /* 0x00000000ff1e7229 */ /* 0x002fd60000000522 */
[----:B0---4-:R-:W-:Y:S05]  /*1090*/  CALL.REL.NOINC `($_Z17calRHS_PeriodicBCPfS_S_$__internal_accurate_pow) ;  /* 0x0000001400947944 */ /* 0x011fea0003c00000 */
[----:B------:R-:W-:Y:S05]  /*10a0*/  BSYNC.RECONVERGENT B1 ;  /* 0x0000000000017941 */ /* 0x000fea0003800200 */
.L_x_321:
        /* <DEDUP_REMOVED lines=15> */
.L_x_324:
[----:B------:R-:W-:-:S11]  /*11a0*/  DADD R18, R34, 2 ;  /* 0x4000000022127429 */ /* 0x000fd60000000000 */
.L_x_323:
[----:B------:R-:W-:Y:S05]  /*11b0*/  BSYNC.RECONVERGENT B1 ;  /* 0x0000000000017941 */ /* 0x000fea0003800200 */
.L_x_322:
        /* <DEDUP_REMOVED lines=8> */
.L_x_320:
[----:B------:R-:W-:Y:S05]  /*1240*/  BSYNC.RECONVERGENT B0 ;  /* 0x0000000000007941 */ /* 0x000fea0003800200 */
.L_x_306:
[----:B------:R-:W5:Y:S08]  /*1250*/  LDC R2, c[0x3][0x48] ;  /* 0x00c01200ff027b82 */ /* 0x000f700000000800 */
[----:B------:R-:W0:Y:S08]  /*1260*/  LDC R21, c[0x3][0x4c] ;  /* 0x00c01300ff157b82 */ /* 0x000e300000000800 */
[----:B------:R-:W2:Y:S01]  /*1270*/  LDC R23, c[0x3][0x50] ;  /* 0x00c01400ff177b82 */ /* 0x000ea20000000800 */
[----:B-----5:R-:W-:-:S02]  /*1280*/  ISETP.NE.AND P0, PT, R2, 0x1, PT ;  /* 0x000000010200780c */ /* 0x020fc40003f05270 */
[----:B0-----:R-:W-:Y:S02]  /*1290*/  ISETP.NE.AND P4, PT, R21, 0x1, PT ;  /* 0x000000011500780c */ /* 0x001fe40003f85270 */
[----:B--2---:R-:W-:-:S09]  /*12a0*/  ISETP.NE.AND P1, PT, R23, 0x1, PT ;  /* 0x000000011700780c */ /* 0x004fd20003f25270 */
[----:B------:R-:W-:Y:S05]  /*12b0*/  @!P0 BRA `(.L_x_325) ;  /* 0x00000000001c8947 */ /* 0x000fea0003800000 */
[C---:B------:R-:W-:Y:S01]  /*12c0*/  VIADD R13, R11.reuse, 0x1 ;  /* 0x000000010b0d7836 */ /* 0x040fe20000000000 */
[----:B------:R-:W-:-:S04]  /*12d0*/  ISETP.GT.AND P2, PT, R11, RZ, PT ;  /* 0x000000ff0b00720c */ /* 0x000fc80003f44270 */
[----:B------:R-:W-:Y:S02]  /*12e0*/  ISETP.GE.AND P3, PT, R13, R2, PT ;  /* 0x000000020d00720c */ /* 0x000fe40003f66270 */
[C---:B------:R-:W-:Y:S02]  /*12f0*/  SEL R0, R2.reuse, RZ, !P2 ;  /* 0x000000ff02007207 */ /* 0x040fe40005000000 */
[----:B------:R-:W-:Y:S02]  /*1300*/  SEL R2, R2, RZ, P3 ;  /* 0x000000ff02027207 */ /* 0x000fe40001800000 */
[----:B------:R-:W-:-:S03]  /*1310*/  IADD3 R7, PT, PT, R11, -0x1, R0 ;  /* 0xffffffff0b077810 */ /* 0x000fc60007ffe000 */
[----:B------:R-:W-:-:S07]  /*1320*/  IMAD.IADD R13, R13, 0x1, -R2 ;  /* 0x000000010d0d7824 */ /* 0x000fce00078e0a02 */
.L_x_325:
        /* <DEDUP_REMOVED lines=8> */
.L_x_326:
        /* <DEDUP_REMOVED lines=8> */
.L_x_327:
[----:B------:R-:W-:Y:S05]  /*1430*/  @!P0 BRA `(.L_x_328) ;  /* 0x0000000400048947 */ /* 0x000fea0003800000 */
[----:B------:R-:W0:Y:S01]  /*1440*/  LDC.64 R18, c[0x0][0x380] ;  /* 0x0000e000ff127b82 */ /* 0x000e220000000a00 */
[----:B------:R-:W2:Y:S01]  /*1450*/  LDCU UR4, c[0x3][0x54] ;  /* 0x00c00a80ff0477ac */ /* 0x000ea20008000800 */
[-CC-:B------:R-:W-:Y:S02]  /*1460*/  IMAD R7, R7, R21.reuse, R6.reuse ;  /* 0x0000001507077224 */ /* 0x180fe400078e0206 */
[----:B------:R-:W-:Y:S02]  /*1470*/  IMAD R13, R13, R21, R6 ;  /* 0x000000150d0d7224 */ /* 0x000fe400078e0206 */
[-CC-:B------:R-:W-:Y:S02]  /*1480*/  IMAD R10, R7, R23.reuse, R8.reuse ;  /* 0x00000017070a7224 */ /* 0x180fe400078e0208 */
[----:B------:R-:W-:Y:S02]  /*1490*/  IMAD R12, R13, R23, R8 ;  /* 0x000000170d0c7224 */ /* 0x000fe400078e0208 */
[----:B--2---:R-:W-:-:S02]  /*14a0*/  IMAD R21, R10, UR4, R9 ;  /* 0x000000040a157c24 */ /* 0x004fc4000f8e0209 */
[----:B------:R-:W-:Y:S01]  /*14b0*/  IMAD R7, R12, UR4, R9 ;  /* 0x000000040c077c24 */ /* 0x000fe2000f8e0209 */
[----:B------:R-:W2:Y:S01]  /*14c0*/  LDCU UR4, c[0x3][0x74] ;  /* 0x00c00e80ff0477ac */ /* 0x000ea20008000800 */
[----:B0-----:R-:W-:-:S04]  /*14d0*/  IMAD.WIDE R20, R21, 0x4, R18 ;  /* 0x0000000415147825 */ /* 0x001fc800078e0212 */
[----:B------:R-:W-:Y:S02]  /*14e0*/  IMAD.WIDE R18, R7, 0x4, R18 ;  /* 0x0000000407127825 */ /* 0x000fe400078e0212 */
[----:B------:R-:W5:Y:S04]  /*14f0*/  LDG.E R7, desc[UR8][R16.64] ;  /* 0x0000000810077981 */ /* 0x000f68000c1e1900 */
[----:B------:R-:W3:Y:S04]  /*1500*/  LDG.E R20, desc[UR8][R20.64] ;  /* 0x0000000814147981 */ /* 0x000ee8000c1e1900 */
[----:B------:R-:W3:Y:S01]  /*1510*/  LDG.E R19, desc[UR8][R18.64] ;  /* 0x0000000812137981 */ /* 0x000ee2000c1e1900 */
[----:B------:R-:W-:Y:S01]  /*1520*/  BSSY.RECONVERGENT B0, `(.L_x_329) ;  /* 0x0000009000007945 */ /* 0x000fe20003800200 */
[----:B--2---:R-:W0:Y:S02]  /*1530*/  F2F.F64.F32 R34, UR4 ;  /* 0x0000000400227d10 */ /* 0x004e240008201800 */
[----:B0-----:R-:W-:Y:S01]  /*1540*/  DADD R30, -RZ, |R34| ;  /* 0x00000000ff1e7229 */ /* 0x001fe20000000522 */
[----:B-----5:R-:W-:Y:S01]  /*1550*/  FADD R10, R7, R7 ;  /* 0x00000007070a7221 */ /* 0x020fe20000000000 */
[----:B------:R-:W-:-:S02]  /*1560*/  IMAD.MOV.U32 R7, RZ, RZ, 0x40000000 ;  /* 0x40000000ff077424 */ /* 0x000fc400078e00ff */
[----:B---3--:R-:W-:-:S04]  /*1570*/  FADD R13, R20, R19 ;  /* 0x00000013140d7221 */ /* 0x008fc80000000000 */
[----:B------:R-:W-:Y:S01]  /*1580*/  FADD R13, R13, -R10 ;  /* 0x8000000a0d0d7221 */ /* 0x000fe20000000000 */
[----:B------:R-:W-:-:S07]  /*1590*/  MOV R10, 0x15b0 ;  /* 0x000015b0000a7802 */ /* 0x000fce0000000f00 */
[----:B-1--4-:R-:W-:Y:S05]  /*15a0*/  CALL.REL.NOINC `($_Z17calRHS_PeriodicBCPfS_S_$__internal_accurate_pow) ;  /* 0x0000001000507944 */ /* 0x012fea0003c00000 */
[----:B------:R-:W-:Y:S05]  /*15b0*/  BSYNC.RECONVERGENT B0 ;  /* 0x0000000000007941 */ /* 0x000fea0003800200 */
.L_x_329:
        /* <DEDUP_REMOVED lines=14> */
.L_x_330:
[----:B------:R-:W-:Y:S01]  /*16a0*/  FSEL R21, R19, 1.875, P2 ;  /* 0x3ff0000013157808 */ /* 0x000fe20001000000 */
[----:B------:R-:W0:Y:S01]  /*16b0*/  F2F.F64.F32 R12, R13 ;  /* 0x0000000d000c7310 */ /* 0x000e220000201800 */
[----:B------:R-:W-:Y:S01]  /*16c0*/  FSEL R20, R18, RZ, P2 ;  /* 0x000000ff12147208 */ /* 0x000fe20001000000 */
[----:B------:R-:W-:Y:S01]  /*16d0*/  IMAD.MOV.U32 R18, RZ, RZ, 0x1 ;  /* 0x00000001ff127424 */ /* 0x000fe200078e00ff */
[----:B------:R-:W-:Y:S05]  /*16e0*/  BSSY.RECONVERGENT B0, `(.L_x_331) ;  /* 0x0000012000007945 */ /* 0x000fea0003800200 */
        /* <DEDUP_REMOVED lines=13> */
[----:B------:R-:W-:Y:S01]  /*17c0*/  MOV R18, R20 ;  /* 0x0000001400127202 */ /* 0x000fe20000000f00 */
[----:B------:R-:W-:Y:S01]  /*17d0*/  IMAD.MOV.U32 R19, RZ, RZ, R21 ;  /* 0x000000ffff137224 */ /* 0x000fe200078e0015 */
[----:B------:R-:W-:-:S07]  /*17e0*/  MOV R10, 0x1800 ;  /* 0x00001800000a7802 */ /* 0x000fce0000000f00 */
[----:B------:R-:W-:Y:S05]  /*17f0*/  CALL.REL.NOINC `($__internal_3_$__cuda_sm20_div_rn_f64_full) ;  /* 0x0000000800487944 */ /* 0x000fea0003c00000 */
.L_x_332:
[----:B------:R-:W-:Y:S05]  /*1800*/  BSYNC.RECONVERGENT B0 ;  /* 0x0000000000007941 */ /* 0x000fea0003800200 */
.L_x_331:
[----:B------:R-:W0:Y:S02]  /*1810*/  F2F.F64.F32 R12, R5 ;  /* 0x00000005000c7310 */ /* 0x000e240000201800 */
[----:B0-----:R-:W-:-:S06]  /*1820*/  DADD R18, R12, R18 ;  /* 0x000000000c127229 */ /* 0x001fcc0000000012 */
[----:B------:R-:W0:Y:S02]  /*1830*/  F2F.F32.F64 R5, R18 ;  /* 0x0000001200057310 */ /* 0x000e240000301000 */
[----:B0-----:R0:W-:Y:S03]  /*1840*/  STG.E desc[UR8][R14.64], R5 ;  /* 0x000000050e007986 */ /* 0x0011e6000c101908 */
.L_x_328:
[----:B------:R-:W2:Y:S02]  /*1850*/  LDCU UR4, c[0x3][0x4c] ;  /* 0x00c00980ff0477ac */ /* 0x000ea40008000800 */
[----:B--2---:R-:W-:-:S09]  /*1860*/  UISETP.NE.AND UP0, UPT, UR4, 0x1, UPT ;  /* 0x000000010400788c */ /* 0x004fd2000bf05270 */
[----:B------:R-:W-:Y:S05]  /*1870*/  BRA.U !UP0, `(.L_x_333) ;  /* 0x00000005080c7547 */ /* 0x000fea000b800000 */
[----:B------:R-:W2:Y:S01]  /*1880*/  LDCU.64 UR6, c[0x3][0x50] ;  /* 0x00c00a00ff0677ac */ /* 0x000ea20008000a00 */
[----:B------:R-:W5:Y:S01]  /*1890*/  LDC.64 R18, c[0x0][0x380] ;  /* 0x0000e000ff127b82 */ /* 0x000f620000000a00 */
[C---:B------:R-:W-:Y:S02]  /*18a0*/  IMAD R7, R11.reuse, UR4, R0 ;  /* 0x000000040b077c24 */ /* 0x040fe4000f8e0200 */
[----:B------:R-:W-:Y:S01]  /*18b0*/  IMAD R13, R11, UR4, R2 ;  /* 0x000000040b0d7c24 */ /* 0x000fe2000f8e0202 */
[----:B------:R-:W0:Y:S01]  /*18c0*/  LDCU UR4, c[0x3][0x74] ;  /* 0x00c00e80ff0477ac */ /* 0x000e220008000800 */
[--C-:B--2---:R-:W-:Y:S02]  /*18d0*/  IMAD R0, R7, UR6, R8.reuse ;  /* 0x0000000607007c24 */ /* 0x104fe4000f8e0208 */
[----:B------:R-:W-:Y:S02]  /*18e0*/  IMAD R8, R13, UR6, R8 ;  /* 0x000000060d087c24 */ /* 0x000fe4000f8e0208 */
[----:B------:R-:W-:-:S02]  /*18f0*/  IMAD R13, R0, UR7, R9 ;  /* 0x00000007000d7c24 */ /* 0x000fc4000f8e0209 */
[----:B------:R-:W-:Y:S01]  /*1900*/  IMAD R7, R8, UR7, R9 ;  /* 0x0000000708077c24 */ /* 0x000fe2000f8e0209 */
[----:B------:R-:W2:Y:S01]  /*1910*/  LDG.E R0, desc[UR8][R16.64] ;  /* 0x0000000810007981 */ /* 0x000ea2000c1e1900 */
[----:B-----5:R-:W-:-:S04]  /*1920*/  IMAD.WIDE R12, R13, 0x4, R18 ;  /* 0x000000040d0c7825 */ /* 0x020fc800078e0212 */
[----:B------:R-:W-:Y:S02]  /*1930*/  IMAD.WIDE R18, R7, 0x4, R18 ;  /* 0x0000000407127825 */ /* 0x000fe400078e0212 */
[----:B------:R-:W5:Y:S04]  /*1940*/  LDG.E R12, desc[UR8][R12.64] ;  /* 0x000000080c0c7981 */ /* 0x000f68000c1e1900 */
[----:B------:R-:W5:Y:S01]  /*1950*/  LDG.E R19, desc[UR8][R18.64] ;  /* 0x0000000812137981 */ /* 0x000f62000c1e1900 */
[----:B0-----:R-:W0:Y:S01]  /*1960*/  F2F.F64.F32 R34, UR4 ;  /* 0x0000000400227d10 */ /* 0x001e220008201800 */
[----:B------:R-:W-:Y:S01]  /*1970*/  BSSY.RECONVERGENT B0, `(.L_x_334) ;  /* 0x0000008000007945 */ /* 0x000fe20003800200 */
[----:B------:R-:W-:Y:S01]  /*1980*/  MOV R10, 0x19f0 ;  /* 0x000019f0000a7802 */ /* 0x000fe20000000f00 */
[----:B0-----:R-:W-:Y:S01]  /*1990*/  DADD R30, -RZ, |R34| ;  /* 0x00000000ff1e7229 */ /* 0x001fe20000000522 */
[----:B--2---:R-:W-:Y:S01]  /*19a0*/  FADD R7, R0, R0 ;  /* 0x0000000000077221 */ /* 0x004fe20000000000 */
[----:B-----5:R-:W-:-:S04]  /*19b0*/  FADD R0, R12, R19 ;  /* 0x000000130c007221 */ /* 0x020fc80000000000 */
[----:B------:R-:W-:Y:S01]  /*19c0*/  FADD R0, R0, -R7 ;  /* 0x8000000700007221 */ /* 0x000fe20000000000 */
[----:B------:R-:W-:-:S07]  /*19d0*/  IMAD.MOV.U32 R7, RZ, RZ, 0x40000000 ;  /* 0x40000000ff077424 */ /* 0x000fce00078e00ff */
[----:B-1-34-:R-:W-:Y:S05]  /*19e0*/  CALL.REL.NOINC `($_Z17calRHS_PeriodicBCPfS_S_$__internal_accurate_pow) ;  /* 0x0000000c00407944 */ /* 0x01afea0003c00000 */
[----:B------:R-:W-:Y:S05]  /*19f0*/  BSYNC.RECONVERGENT B0 ;  /* 0x0000000000007941 */ /* 0x000fea0003800200 */
.L_x_334:
        /* <DEDUP_REMOVED lines=14> */
.L_x_335:
        /* <DEDUP_REMOVED lines=21> */
[----:B------:R-:W-:Y:S05]  /*1c30*/  CALL.REL.NOINC `($__internal_3_$__cuda_sm20_div_rn_f64_full) ;  /* 0x0000000400387944 */ /* 0x000fea0003c00000 */
[----:B------:R-:W-:Y:S02]  /*1c40*/  IMAD.MOV.U32 R12, RZ, RZ, R18 ;  /* 0x000000ffff0c7224 */ /* 0x000fe400078e0012 */
[----:B------:R-:W-:-:S07]  /*1c50*/  IMAD.MOV.U32 R13, RZ, RZ, R19 ;  /* 0x000000ffff0d7224 */ /* 0x000fce00078e0013 */
.L_x_337:
[----:B------:R-:W-:Y:S05]  /*1c60*/  BSYNC.RECONVERGENT B0 ;  /* 0x0000000000007941 */ /* 0x000fea0003800200 */
.L_x_336:
[----:B------:R-:W0:Y:S02]  /*1c70*/  F2F.F64.F32 R18, R5 ;  /* 0x0000000500127310 */ /* 0x000e240000201800 */
[----:B0-----:R-:W-:-:S06]  /*1c80*/  DADD R12, R18, R12 ;  /* 0x00000000120c7229 */ /* 0x001fcc000000000c */
[----:B------:R-:W0:Y:S02]  /*1c90*/  F2F.F32.F64 R5, R12 ;  /* 0x0000000c00057310 */ /* 0x000e240000301000 */
[----:B0-----:R2:W-:Y:S03]  /*1ca0*/  STG.E desc[UR8][R14.64], R5 ;  /* 0x000000050e007986 */ /* 0x0015e6000c101908 */
.L_x_333:
[----:B------:R-:W5:Y:S02]  /*1cb0*/  LDC R2, c[0x3][0x50] ;  /* 0x00c01400ff027b82 */ /* 0x000f640000000800 */
[----:B-----5:R-:W-:-:S13]  /*1cc0*/  ISETP.NE.AND P0, PT, R2, 0x1, PT ;  /* 0x000000010200780c */ /* 0x020fda0003f05270 */
[----:B------:R-:W-:Y:S05]  /*1cd0*/  @!P0 EXIT ;  /* 0x000000000000894d */ /* 0x000fea0003800000 */
[----:B------:R-:W5:Y:S01]  /*1ce0*/  LDCU UR4, c[0x3][0x4c] ;  /* 0x00c00980ff0477ac */ /* 0x000f620008000800 */
[----:B------:R-:W0:Y:S01]  /*1cf0*/  LDC.64 R12, c[0x0][0x380] ;  /* 0x0000e000ff0c7b82 */ /* 0x000e220000000a00 */
[----:B------:R-:W2:Y:S01]  /*1d00*/  LDG.E R16, desc[UR8][R16.64] ;  /* 0x0000000810107981 */ /* 0x000ea2000c1e1900 */
[----:B------:R-:W1:Y:S01]  /*1d10*/  LDCU UR6, c[0x3][0x54] ;  /* 0x00c00a80ff0677ac */ /* 0x000e620008000800 */
[----:B-----5:R-:W-:Y:S01]  /*1d20*/  IMAD R11, R11, UR4, R6 ;  /* 0x000000040b0b7c24 */ /* 0x020fe2000f8e0206 */
[----:B------:R-:W5:Y:S03]  /*1d30*/  LDCU UR4, c[0x3][0x74] ;  /* 0x00c00e80ff0477ac */ /* 0x000f660008000800 */
[CC--:B------:R-:W-:Y:S02]  /*1d40*/  IMAD R0, R11.reuse, R2.reuse, R3 ;  /* 0x000000020b007224 */ /* 0x0c0fe400078e0203 */
[----:B------:R-:W-:-:S02]  /*1d50*/  IMAD R4, R11, R2, R4 ;  /* 0x000000020b047224 */ /* 0x000fc400078e0204 */
[--C-:B-1----:R-:W-:Y:S02]  /*1d60*/  IMAD R3, R0, UR6, R9.reuse ;  /* 0x0000000600037c24 */ /* 0x102fe4000f8e0209 */
[----:B------:R-:W-:Y:S02]  /*1d70*/  IMAD R11, R4, UR6, R9 ;  /* 0x00000006040b7c24 */ /* 0x000fe4000f8e0209 */
[----:B0-----:R-:W-:-:S04]  /*1d80*/  IMAD.WIDE R8, R3, 0x4, R12 ;  /* 0x0000000403087825 */ /* 0x001fc800078e020c */
[----:B------:R-:W-:Y:S02]  /*1d90*/  IMAD.WIDE R10, R11, 0x4, R12 ;  /* 0x000000040b0a7825 */ /* 0x000fe400078e020c */
[----:B------:R-:W3:Y:S04]  /*1da0*/  LDG.E R8, desc[UR8][R8.64] ;  /* 0x0000000808087981 */ /* 0x000ee8000c1e1900 */
[----:B------:R0:W3:Y:S01]  /*1db0*/  LDG.E R11, desc[UR8][R10.64] ;  /* 0x000000080a0b7981 */ /* 0x0000e2000c1e1900 */
[----:B-----5:R-:W1:Y:S01]  /*1dc0*/  F2F.F64.F32 R2, UR4 ;  /* 0x0000000400027d10 */ /* 0x020e620008201800 */
[----:B------:R-:W-:Y:S01]  /*1dd0*/  BSSY.RECONVERGENT B0, `(.L_x_338) ;  /* 0x0000008000007945 */ /* 0x000fe20003800200 */
[----:B0-----:R-:W-:Y:S01]  /*1de0*/  MOV R10, 0x1e50 ;  /* 0x00001e50000a7802 */ /* 0x001fe20000000f00 */
[----:B-1----:R-:W-:Y:S01]  /*1df0*/  DADD R30, -RZ, |R2| ;  /* 0x00000000ff1e7229 */ /* 0x002fe20000000502 */
[----:B--2---:R-:W-:Y:S01]  /*1e00*/  FADD R7, R16, R16 ;  /* 0x0000001010077221 */ /* 0x004fe20000000000 */
[----:B---3--:R-:W-:-:S04]  /*1e10*/  FADD R0, R8, R11 ;  /* 0x0000000b08007221 */ /* 0x008fc80000000000 */
[----:B------:R-:W-:Y:S01]  /*1e20*/  FADD R0, R0, -R7 ;  /* 0x8000000700007221 */ /* 0x000fe20000000000 */
[----:B------:R-:W-:-:S07]  /*1e30*/  IMAD.MOV.U32 R7, RZ, RZ, 0x40000000 ;  /* 0x40000000ff077424 */ /* 0x000fce00078e00ff */
[----:B----4-:R-:W-:Y:S05]  /*1e40*/  CALL.REL.NOINC `($_Z17calRHS_PeriodicBCPfS_S_$__internal_accurate_pow) ;  /* 0x0000000800287944 */ /* 0x010fea0003c00000 */
[----:B------:R-:W-:Y:S05]  /*1e50*/  BSYNC.RECONVERGENT B0 ;  /* 0x0000000000007941 */ /* 0x000fea0003800200 */
.L_x_338:
        /* <DEDUP_REMOVED lines=14> */
.L_x_339:
        /* <DEDUP_REMOVED lines=19> */
[----:B------:R-:W-:Y:S02]  /*2070*/  MOV R19, R7 ;  /* 0x0000000700137202 */ /* 0x000fe40000000f00 */
[----:B------:R-:W-:-:S07]  /*2080*/  MOV R10, 0x20a0 ;  /* 0x000020a0000a7802 */ /* 0x000fce0000000f00 */
[----:B------:R-:W-:Y:S05]  /*2090*/  CALL.REL.NOINC `($__internal_3_$__cuda_sm20_div_rn_f64_full) ;  /* 0x0000000000207944 */ /* 0x000fea0003c00000 */
[----:B------:R-:W-:Y:S02]  /*20a0*/  IMAD.MOV.U32 R2, RZ, RZ, R18 ;  /* 0x000000ffff027224 */ /* 0x000fe400078e0012 */
[----:B------:R-:W-:-:S07]  /*20b0*/  IMAD.MOV.U32 R3, RZ, RZ, R19 ;  /* 0x000000ffff037224 */ /* 0x000fce00078e0013 */
.L_x_341:
[----:B------:R-:W-:Y:S05]  /*20c0*/  BSYNC.RECONVERGENT B0 ;  /* 0x0000000000007941 */ /* 0x000fea0003800200 */
.L_x_340:
[----:B------:R-:W0:Y:S02]  /*20d0*/  F2F.F64.F32 R4, R5 ;  /* 0x0000000500047310 */ /* 0x000e240000201800 */
[----:B0-----:R-:W-:-:S10]  /*20e0*/  DADD R2, R4, R2 ;  /* 0x0000000004027229 */ /* 0x001fd40000000002 */
[----:B------:R-:W0:Y:S02]  /*20f0*/  F2F.F32.F64 R3, R2 ;  /* 0x0000000200037310 */ /* 0x000e240000301000 */
[----:B0-----:R-:W-:Y:S01]  /*2100*/  STG.E desc[UR8][R14.64], R3 ;  /* 0x000000030e007986 */ /* 0x001fe2000c101908 */
[----:B------:R-:W-:Y:S05]  /*2110*/  EXIT ;  /* 0x000000000000794d */ /* 0x000fea0003800000 */
        .weak           $__internal_3_$__cuda_sm20_div_rn_f64_full
        .type           $__internal_3_$__cuda_sm20_div_rn_f64_full,@function
        .size           $__internal_3_$__cuda_sm20_div_rn_f64_full,($_Z17calRHS_PeriodicBCPfS_S_$__internal_accurate_pow - $__internal_3_$__cuda_sm20_div_rn_f64_full)
$__internal_3_$__cuda_sm20_div_rn_f64_full:
[C---:B------:R-:W-:Y:S01]  /*2120*/  FSETP.GEU.AND P0, PT, |R19|.reuse, 1.469367938527859385e-39, PT ;  /* 0x001000001300780b */ /* 0x040fe20003f0e200 */
[----:B------:R-:W-:Y:S01]  /*2130*/  IMAD.MOV.U32 R24, RZ, RZ, 0x1 ;  /* 0x00000001ff187424 */ /* 0x000fe200078e00ff */
[----:B------:R-:W-:Y:S01]  /*2140*/  LOP3.LUT R20, R19, 0x800fffff, RZ, 0xc0, !PT ;  /* 0x800fffff13147812 */ /* 0x000fe200078ec0ff */
[----:B------:R-:W-:Y:S01]  /*2150*/  IMAD.MOV.U32 R30, RZ, RZ, 0x1ca00000 ;  /* 0x1ca00000ff1e7424 */ /* 0x000fe200078e00ff */
[C---:B------:R-:W-:Y:S01]  /*2160*/  FSETP.GEU.AND P2, PT, |R13|.reuse, 1.469367938527859385e-39, PT ;  /* 0x001000000d00780b */ /* 0x040fe20003f4e200 */
[----:B------:R-:W-:Y:S01]  /*2170*/  BSSY.RECONVERGENT B1, `(.L_x_342) ;  /* 0x0000052000017945 */ /* 0x000fe20003800200 */
[----:B------:R-:W-:Y:S01]  /*2180*/  LOP3.LUT R21, R20, 0x3ff00000, RZ, 0xfc, !PT ;  /* 0x3ff0000014157812 */ /* 0x000fe200078efcff */
[----:B------:R-:W-:Y:S01]  /*2190*/  IMAD.MOV.U32 R20, RZ, RZ, R18 ;  /* 0x000000ffff147224 */ /* 0x000fe200078e0012 */
[----:B------:R-:W-:Y:S02]  /*21a0*/  LOP3.LUT R7, R13, 0x7ff00000, RZ, 0xc0, !PT ;  /* 0x7ff000000d077812 */ /* 0x000fe400078ec0ff */
[----:B------:R-:W-:-:S03]  /*21b0*/  LOP3.LUT R31, R19, 0x7ff00000, RZ, 0xc0, !PT ;  /* 0x7ff00000131f7812 */ /* 0x000fc600078ec0ff */
[----:B------:R-:W-:Y:S01]  /*21c0*/  @!P0 DMUL R20, R18, 8.98846567431157953865e+307 ;  /* 0x7fe0000012148828 */ /* 0x000fe20000000000 */
[----:B------:R-:W-:Y:S01]  /*21d0*/  ISETP.GE.U32.AND P1, PT, R7, R31, PT ;  /* 0x0000001f0700720c */ /* 0x000fe20003f26070 */
[----:B------:R-:W-:Y:S02]  /*21e0*/  IMAD.MOV.U32 R32, RZ, RZ, R7 ;  /* 0x000000ffff207224 */ /* 0x000fe400078e0007 */
[----:B------:R-:W-:Y:S02]  /*21f0*/  @!P2 LOP3.LUT R26, R19, 0x7ff00000, RZ, 0xc0, !PT ;  /* 0x7ff00000131aa812 */ /* 0x000fe400078ec0ff */
[----:B------:R-:W0:Y:S02]  /*2200*/  MUFU.RCP64H R25, R21 ;  /* 0x0000001500197308 */ /* 0x000e240000001800 */
[----:B------:R-:W-:Y:S02]  /*2210*/  @!P2 ISETP.GE.U32.AND P3, PT, R7, R26, PT ;  /* 0x0000001a0700a20c */ /* 0x000fe40003f66070 */
[----:B------:R-:W-:-:S02]  /*2220*/  @!P0 LOP3.LUT R31, R21, 0x7ff00000, RZ, 0xc0, !PT ;  /* 0x7ff00000151f8812 */ /* 0x000fc400078ec0ff */
[----:B------:R-:W-:-:S03]  /*2230*/  @!P2 SEL R27, R30, 0x63400000, !P3 ;  /* 0x634000001e1ba807 */ /* 0x000fc60005800000 */
[----:B------:R-:W-:Y:S01]  /*2240*/  VIADD R34, R31, 0xffffffff ;  /* 0xffffffff1f227836 */ /* 0x000fe20000000000 */
[----:B------:R-:W-:-:S04]  /*2250*/  @!P2 LOP3.LUT R28, R27, 0x80000000, R13, 0xf8, !PT ;  /* 0x800000001b1ca812 */ /* 0x000fc800078ef80d */
[----:B------:R-:W-:Y:S01]  /*2260*/  @!P2 LOP3.LUT R29, R28, 0x100000, RZ, 0xfc, !PT ;  /* 0x001000001c1da812 */ /* 0x000fe200078efcff */
[----:B------:R-:W-:Y:S01]  /*2270*/  @!P2 IMAD.MOV.U32 R28, RZ, RZ, RZ ;  /* 0x000000ffff1ca224 */ /* 0x000fe200078e00ff */
[----:B0-----:R-:W-:-:S08]  /*2280*/  DFMA R22, R24, -R20, 1 ;  /* 0x3ff000001816742b */ /* 0x001fd00000000814 */
        /* <DEDUP_REMOVED lines=33> */
[----:B------:R-:W-:Y:S01]  /*24a0*/  IADD3 R19, PT, PT, -R28, RZ, RZ ;  /* 0x000000ff1c137210 */ /* 0x000fe20007ffe1ff */
[----:B------:R-:W-:Y:S01]  /*24b0*/  IMAD.MOV.U32 R18, RZ, RZ, RZ ;  /* 0x000000ffff127224 */ /* 0x000fe200078e00ff */
[----:B------:R-:W-:-:S05]  /*24c0*/  DMUL.RP R12, R24, R12 ;  /* 0x0000000c180c7228 */ /* 0x000fca0000008000 */
[----:B------:R-:W-:-:S05]  /*24d0*/  DFMA R18, R26, -R18, R24 ;  /* 0x800000121a12722b */ /* 0x000fca0000000018 */
[----:B------:R-:W-:Y:S02]  /*24e0*/  LOP3.LUT R7, R13, R7, RZ, 0x3c, !PT ;  /* 0x000000070d077212 */ /* 0x000fe400078e3cff */
[----:B------:R-:W-:-:S04]  /*24f0*/  IADD3 R18, PT, PT, -R28, -0x43300000, RZ ;  /* 0xbcd000001c127810 */ /* 0x000fc80007ffe1ff */
[----:B------:R-:W-:-:S04]  /*2500*/  FSETP.NEU.AND P0, PT, |R19|, R18, PT ;  /* 0x000000121300720b */ /* 0x000fc80003f0d200 */
[----:B------:R-:W-:Y:S02]  /*2510*/  FSEL R26, R12, R26, !P0 ;  /* 0x0000001a0c1a7208 */ /* 0x000fe40004000000 */
[----:B------:R-:W-:Y:S01]  /*2520*/  FSEL R27, R7, R27, !P0 ;  /* 0x0000001b071b7208 */ /* 0x000fe20004000000 */
[----:B------:R-:W-:Y:S06]  /*2530*/  BRA `(.L_x_344) ;  /* 0x0000000000547947 */ /* 0x000fec0003800000 */
.L_x_343:
        /* <DEDUP_REMOVED lines=16> */
.L_x_346:
[----:B------:R-:W-:Y:S01]  /*2640*/  LOP3.LUT R27, R19, 0x80000, RZ, 0xfc, !PT ;  /* 0x00080000131b7812 */ /* 0x000fe200078efcff */
[----:B------:R-:W-:Y:S01]  /*2650*/  IMAD.MOV.U32 R26, RZ, RZ, R18 ;  /* 0x000000ffff1a7224 */ /* 0x000fe200078e0012 */
[----:B------:R-:W-:Y:S06]  /*2660*/  BRA `(.L_x_344) ;  /* 0x0000000000087947 */ /* 0x000fec0003800000 */
.L_x_345:
[----:B------:R-:W-:Y:S01]  /*2670*/  LOP3.LUT R27, R13, 0x80000, RZ, 0xfc, !PT ;  /* 0x000800000d1b7812 */ /* 0x000fe200078efcff */
[----:B------:R-:W-:-:S07]  /*2680*/  IMAD.MOV.U32 R26, RZ, RZ, R12 ;  /* 0x000000ffff1a7224 */ /* 0x000fce00078e000c */
.L_x_344:
[----:B------:R-:W-:Y:S05]  /*2690*/  BSYNC.RECONVERGENT B1 ;  /* 0x0000000000017941 */ /* 0x000fea0003800200 */
.L_x_342:
[----:B------:R-:W-:Y:S02]  /*26a0*/  IMAD.MOV.U32 R12, RZ, RZ, R10 ;  /* 0x000000ffff0c7224 */ /* 0x000fe400078e000a */
[----:B------:R-:W-:Y:S02]  /*26b0*/  IMAD.MOV.U32 R13, RZ, RZ, 0x0 ;  /* 0x00000000ff0d7424 */ /* 0x000fe400078e00ff */
[----:B------:R-:W-:Y:S02]  /*26c0*/  IMAD.MOV.U32 R18, RZ, RZ, R26 ;  /* 0x000000ffff127224 */ /* 0x000fe400078e001a */
[----:B------:R-:W-:Y:S01]  /*26d0*/  IMAD.MOV.U32 R19, RZ, RZ, R27 ;  /* 0x000000ffff137224 */ /* 0x000fe200078e001b */
[----:B------:R-:W-:Y:S06]  /*26e0*/  RET.REL.NODEC R12 `(_Z17calRHS_PeriodicBCPfS_S_) ;  /* 0xffffffd80c447950 */ /* 0x000fec0003c3ffff */
        .type           $_Z17calRHS_PeriodicBCPfS_S_$__internal_accurate_pow,@function
        .size           $_Z17calRHS_PeriodicBCPfS_S_$__internal_accurate_pow,(.L_x_391 - $_Z17calRHS_PeriodicBCPfS_S_$__internal_accurate_pow)
$_Z17calRHS_PeriodicBCPfS_S_$__internal_accurate_pow:
[----:B------:R-:W-:Y:S01]  /*26f0*/  ISETP.GT.U32.AND P0, PT, R31, 0xfffff, PT ;  /* 0x000fffff1f00780c */ /* 0x000fe20003f04070 */
[----:B------:R-:W-:Y:S01]  /*2700*/  IMAD.MOV.U32 R12, RZ, RZ, R31 ;  /* 0x000000ffff0c7224 */ /* 0x000fe200078e001f */
[----:B------:R-:W-:Y:S01]  /*2710*/  UMOV UR6, 0x7d2cafe2 ;  /* 0x7d2cafe200067882 */ /* 0x000fe20000000000 */
[----:B------:R-:W-:Y:S01]  /*2720*/  IMAD.MOV.U32 R18, RZ, RZ, RZ ;  /* 0x000000ffff127224 */ /* 0x000fe200078e00ff */
[----:B------:R-:W-:Y:S01]  /*2730*/  UMOV UR7, 0x3eb0f5ff ;  /* 0x3eb0f5ff00077882 */ /* 0x000fe20000000000 */
[----:B------:R-:W-:Y:S01]  /*2740*/  IMAD.MOV.U32 R22, RZ, RZ, 0x41ad3b5a ;  /* 0x41ad3b5aff167424 */ /* 0x000fe200078e00ff */
[----:B------:R-:W-:Y:S01]  /*2750*/  UMOV UR10, 0x3b39803f ;  /* 0x3b39803f000a7882 */ /* 0x000fe20000000000 */
[----:B------:R-:W-:Y:S01]  /*2760*/  IMAD.MOV.U32 R23, RZ, RZ, 0x3ed0f5d2 ;  /* 0x3ed0f5d2ff177424 */ /* 0x000fe200078e00ff */
[----:B------:R-:W-:-:S05]  /*2770*/  UMOV UR11, 0x3c7abc9e ;  /* 0x3c7abc9e000b7882 */ /* 0x000fca0000000000 */
[----:B------:R-:W-:-:S10]  /*2780*/  @!P0 DMUL R28, R30, 1.80143985094819840000e+16 ;  /* 0x435000001e1c8828 */ /* 0x000fd40000000000 */
[----:B------:R-:W-:Y:S01]  /*2790*/  @!P0 IMAD.MOV.U32 R12, RZ, RZ, R29 ;  /* 0x000000ffff0c8224 */ /* 0x000fe200078e001d */
[----:B------:R-:W-:-:S04]  /*27a0*/  @!P0 MOV R30, R28 ;  /* 0x0000001c001e8202 */ /* 0x000fc80000000f00 */
        /* <DEDUP_REMOVED lines=86> */
[----:B------:R-:W-:Y:S01]  /*2d10*/  MOV R21, R7 ;  /* 0x0000000700157202 */ /* 0x000fe20000000f00 */
[----:B------:R-:W-:-:S04]  /*2d20*/  IMAD.U32 R20, RZ, RZ, UR5 ;  /* 0x00000005ff147e24 */ /* 0x000fc8000f8e00ff */
[C---:B------:R-:W-:Y:S02]  /*2d30*/  IMAD.SHL.U32 R12, R21.reuse, 0x2, RZ ;  /* 0x00000002150c7824 */ /* 0x040fe400078e00ff */
        /* <DEDUP_REMOVED lines=9> */
[----:B------:R-:W-:Y:S02]  /*2dd0*/  IMAD.MOV.U32 R18, RZ, RZ, 0x652b82fe ;  /* 0x652b82feff127424 */ /* 0x000fe400078e00ff */
[----:B------:R-:W-:-:S05]  /*2de0*/  IMAD.MOV.U32 R19, RZ, RZ, 0x3ff71547 ;  /* 0x3ff71547ff137424 */ /* 0x000fca00078e00ff */
        /* <DEDUP_REMOVED lines=57> */
.L_x_347:
[----:B------:R-:W-:Y:S01]  /*3180*/  DFMA R22, R22, R24, R24 ;  /* 0x000000181616722b */ /* 0x000fe20000000018 */
[----:B------:R-:W-:Y:S01]  /*3190*/  IMAD.MOV.U32 R20, RZ, RZ, R10 ;  /* 0x000000ffff147224 */ /* 0x000fe200078e000a */
[----:B------:R-:W-:Y:S01]  /*31a0*/  DSETP.NEU.AND P0, PT, |R24|, +INF , PT ;  /* 0x7ff000001800742a */ /* 0x000fe20003f0d200 */
[----:B------:R-:W-:-:S07]  /*31b0*/  IMAD.MOV.U32 R21, RZ, RZ, 0x0 ;  /* 0x00000000ff157424 */ /* 0x000fce00078e00ff */
[----:B------:R-:W-:Y:S02]  /*31c0*/  FSEL R18, R24, R22, !P0 ;  /* 0x0000001618127208 */ /* 0x000fe40004000000 */
[----:B------:R-:W-:Y:S01]  /*31d0*/  FSEL R19, R25, R23, !P0 ;  /* 0x0000001719137208 */ /* 0x000fe20004000000 */
[----:B------:R-:W-:Y:S06]  /*31e0*/  RET.REL.NODEC R20 `(_Z17calRHS_PeriodicBCPfS_S_) ;  /* 0xffffffcc14847950 */ /* 0x000fec0003c3ffff */
.L_x_348:
        /* <DEDUP_REMOVED lines=9> */
.L_x_391:


//--------------------- .text._Z13calgridenergyPfS_ --------------------------
	.section	.text._Z13calgridenergyPfS_,"ax",@progbits
	.align	128
        .global         _Z13calgridenergyPfS_
        .type           _Z13calgridenergyPfS_,@function
        .size           _Z13calgridenergyPfS_,(.L_x_392 - _Z13calgridenergyPfS_)
        .other          _Z13calgridenergyPfS_,@"STO_CUDA_ENTRY STV_DEFAULT"
_Z13calgridenergyPfS_:
.text._Z13calgridenergyPfS_:
[----:B------:R-:W-:Y:S01]  /*0000*/  LDC R1, c[0x0][0x37c] ;  /* 0x0000df00ff017b82 */ /* 0x000fe20000000800 */
[----:B------:R-:W0:Y:S07]  /*0010*/  S2R R3, SR_TID.X ;  /* 0x0000000000037919 */ /* 0x000e2e0000002100 */
[----:B------:R-:W0:Y:S01]  /*0020*/  S2UR UR7, SR_CTAID.X ;  /* 0x00000000000779c3 */ /* 0x000e220000002500 */
[----:B------:R-:W1:Y:S01]  /*0030*/  LDCU.64 UR4, c[0x3][0x48] ;  /* 0x00c00900ff0477ac */ /* 0x000e620008000a00 */
[----:B------:R-:W2:Y:S06]  /*0040*/  LDCU UR6, c[0x3][0x50] ;  /* 0x00c00a00ff0677ac */ /* 0x000eac0008000800 */
[----:B------:R-:W0:Y:S01]  /*0050*/  LDC R2, c[0x0][0x360] ;  /* 0x0000d800ff027b82 */ /* 0x000e220000000800 */
[----:B-1----:R-:W-:-:S04]  /*0060*/  UIMAD UR4, UR5, UR4, URZ ;  /* 0x00000004050472a4 */ /* 0x002fc8000f8e02ff */
[----:B--2---:R-:W-:Y:S01]  /*0070*/  UIMAD UR4, UR4, UR6, URZ ;  /* 0x00000006040472a4 */ /* 0x004fe2000f8e02ff */
[----:B0-----:R-:W-:-:S05]  /*0080*/  IMAD R2, R2, UR7, R3 ;  /* 0x0000000702027c24 */ /* 0x001fca000f8e0203 */
[----:B------:R-:W-:-:S13]  /*0090*/  ISETP.GE.AND P0, PT, R2, UR4, PT ;  /* 0x0000000402007c0c */ /* 0x000fda000bf06270 */
[----:B------:R-:W-:Y:S05]  /*00a0*/  @P0 EXIT ;  /* 0x000000000000094d */ /* 0x000fea0003800000 */
[----:B------:R-:W0:Y:S01]  /*00b0*/  LDC.64 R10, c[0x0][0x388] ;  /* 0x0000e200ff0a7b82 */ /* 0x000e220000000a00 */
[----:B------:R-:W1:Y:S01]  /*00c0*/  LDCU.64 UR12, c[0x0][0x358] ;  /* 0x00006b00ff0c77ac */ /* 0x000e620008000a00 */
[----:B------:R-:W-:Y:S01]  /*00d0*/  IMAD.MOV.U32 R3, RZ, RZ, RZ ;  /* 0x000000ffff037224 */ /* 0x000fe200078e00ff */
[----:B------:R-:W2:Y:S01]  /*00e0*/  LDCU UR10, c[0x3][0x54] ;  /* 0x00c00a80ff0a77ac */ /* 0x000ea20008000800 */
[----:B------:R-:W-:Y:S01]  /*00f0*/  UMOV UR6, URZ ;  /* 0x000000ff00067c82 */ /* 0x000fe20008000000 */
[----:B--2---:R-:W-:Y:S01]  /*0100*/  UISETP.GE.AND UP0, UPT, UR10, 0x1, UPT ;  /* 0x000000010a00788c */ /* 0x004fe2000bf06270 */
[----:B0-----:R-:W-:-:S05]  /*0110*/  IMAD.WIDE R10, R2, 0x4, R10 ;  /* 0x00000004020a7825 */ /* 0x001fca00078e020a */
[----:B-1----:R0:W-:Y:S03]  /*0120*/  STG.E desc[UR12][R10.64], RZ ;  /* 0x000000ff0a007986 */ /* 0x0021e6000c10190c */
[----:B------:R-:W-:Y:S05]  /*0130*/  BRA.U !UP0, `(.L_x_349) ;  /* 0x0000000d087c7547 */ /* 0x000fea000b800000 */
[----:B------:R-:W-:Y:S01]  /*0140*/  UISETP.NE.AND UP0, UPT, UR10, 0x1, UPT ;  /* 0x000000010a00788c */ /* 0x000fe2000bf05270 */
[----:B------:R-:W-:Y:S01]  /*0150*/  IMAD.MOV.U32 R3, RZ, RZ, RZ ;  /* 0x000000ffff037224 */ /* 0x000fe200078e00ff */
[----:B------:R-:W-:-:S07]  /*0160*/  UMOV UR4, URZ ;  /* 0x000000ff00047c82 */ /* 0x000fce0008000000 */
[----:B------:R-:W-:Y:S05]  /*0170*/  BRA.U !UP0, `(.L_x_350) ;  /* 0x0000000908407547 */ /* 0x000fea000b800000 */
[----:B------:R-:W1:Y:S01]  /*0180*/  LDC.64 R8, c[0x0][0x380] ;  /* 0x0000e000ff087b82 */ /* 0x000e620000000a00 */
[----:B------:R-:W-:Y:S01]  /*0190*/  IMAD.MOV.U32 R3, RZ, RZ, RZ ;  /* 0x000000ffff037224 */ /* 0x000fe200078e00ff */
[----:B------:R-:W2:Y:S01]  /*01a0*/  LDCU UR10, c[0x3][0x54] ;  /* 0x00c00a80ff0a77ac */ /* 0x000ea20008000800 */
[----:B------:R-:W-:-:S05]  /*01b0*/  UMOV UR4, URZ ;  /* 0x000000ff00047c82 */ /* 0x000fca0008000000 */
.L_x_365:
[----:B------:R-:W-:-:S04]  /*01c0*/  VIADD R5, R2, UR4 ;  /* 0x0000000402057c36 */ /* 0x000fc80008000000 */
[----:B-1----:R-:W-:-:S05]  /*01d0*/  IMAD.WIDE R4, R5, 0x4, R8 ;  /* 0x0000000405047825 */ /* 0x002fca00078e0208 */
[----:B---3--:R-:W3:Y:S01]  /*01e0*/  LDG.E R12, desc[UR12][R4.64] ;  /* 0x0000000c040c7981 */ /* 0x008ee2000c1e1900 */
[----:B------:R-:W1:Y:S03]  /*01f0*/  LDC.64 R14, c[0x4][0x40] ;  /* 0x01001000ff0e7b82 */ /* 0x000e660000000a00 */
[----:B-1----:R1:W5:Y:S01]  /*0200*/  LDG.E R13, desc[UR12][R14.64] ;  /* 0x0000000c0e0d7981 */ /* 0x002362000c1e1900 */
[----:B------:R-:W-:Y:S01]  /*0210*/  BSSY.RECONVERGENT B0, `(.L_x_351) ;  /* 0x0000007000007945 */ /* 0x000fe20003800200 */
[----:B------:R-:W-:Y:S01]  /*0220*/  MOV R0, 0x280 ;  /* 0x0000028000007802 */ /* 0x000fe20000000f00 */
[----:B------:R-:W-:Y:S01]  /*0230*/  UMOV UR7, 0x40000000 ;  /* 0x4000000000077882 */ /* 0x000fe20000000000 */
[----:B---3--:R-:W3:Y:S02]  /*0240*/  F2F.F64.F32 R6, R12 ;  /* 0x0000000c00067310 */ /* 0x008ee40000201800 */
[----:B---3--:R-:W-:-:S10]  /*0250*/  DADD R18, -RZ, |R6| ;  /* 0x00000000ff127229 */ /* 0x008fd40000000506 */
[----:B-1----:R-:W-:-:S07]  /*0260*/  IMAD.MOV.U32 R37, RZ, RZ, R19 ;  /* 0x000000ffff257224 */ /* 0x002fce00078e0013 */
[----:B0-2--5:R-:W-:Y:S05]  /*0270*/  CALL.REL.NOINC `($_Z13calgridenergyPfS_$__internal_accurate_pow) ;  /* 0x0000001000907944 */ /* 0x025fea0003c00000 */
[----:B------:R-:W-:Y:S05]  /*0280*/  BSYNC.RECONVERGENT B0 ;  /* 0x0000000000007941 */ /* 0x000fea0003800200 */
.L_x_351:
[----:B------:R-:W0:Y:S02]  /*0290*/  LDC.64 R20, c[0x4][0x48] ;  /* 0x01001200ff147b82 */ /* 0x000e240000000a00 */
[----:B0-----:R0:W5:Y:S01]  /*02a0*/  LDG.E R20, desc[UR12][R20.64] ;  /* 0x0000000c14147981 */ /* 0x001162000c1e1900 */
[----:B------:R-:W-:Y:S01]  /*02b0*/  DADD R14, R6, 2 ;  /* 0x40000000060e7429 */ /* 0x000fe20000000000 */
[----:B------:R-:W1:Y:S01]  /*02c0*/  F2F.F64.F32 R18, R13 ;  /* 0x0000000d00127310 */ /* 0x000e620000201800 */
[C---:B------:R-:W-:Y:S01]  /*02d0*/  FSETP.NEU.AND P0, PT, R12.reuse, RZ, PT ;  /* 0x000000ff0c00720b */ /* 0x040fe20003f0d000 */
[----:B------:R-:W-:Y:S01]  /*02e0*/  BSSY.RECONVERGENT B0, `(.L_x_352) ;  /* 0x000000f000007945 */ /* 0x000fe20003800200 */
[----:B------:R-:W-:Y:S01]  /*02f0*/  DADD R36, -RZ, |R6| ;  /* 0x00000000ff247229 */ /* 0x000fe20000000506 */
[----:B------:R-:W-:-:S05]  /*0300*/  FSETP.NEU.AND P1, PT, R12, 1, PT ;  /* 0x3f8000000c00780b */ /* 0x000fca0003f2d000 */
[----:B------:R-:W-:Y:S02]  /*0310*/  LOP3.LUT R14, R15, 0x7ff00000, RZ, 0xc0, !PT ;  /* 0x7ff000000f0e7812 */ /* 0x000fe400078ec0ff */
[----:B------:R-:W-:Y:S02]  /*0320*/  FSEL R15, R16, RZ, P0 ;  /* 0x000000ff100f7208 */ /* 0x000fe40000000000 */
[----:B------:R-:W-:Y:S01]  /*0330*/  ISETP.NE.AND P2, PT, R14, 0x7ff00000, PT ;  /* 0x7ff000000e00780c */ /* 0x000fe20003f45270 */
[----:B-1----:R-:W-:Y:S01]  /*0340*/  DMUL R18, R18, 0.5 ;  /* 0x3fe0000012127828 */ /* 0x002fe20000000000 */
[----:B------:R-:W-:-:S11]  /*0350*/  FSEL R14, R17, RZ, P0 ;  /* 0x000000ff110e7208 */ /* 0x000fd60000000000 */
[----:B0-----:R-:W-:Y:S05]  /*0360*/  @P2 BRA `(.L_x_353) ;  /* 0x0000000000182947 */ /* 0x001fea0003800000 */
[----:B------:R-:W-:-:S13]  /*0370*/  FSETP.NAN.AND P2, PT, R12, R12, PT ;  /* 0x0000000c0c00720b */ /* 0x000fda0003f48000 */
[----:B------:R-:W-:Y:S01]  /*0380*/  @P2 DADD R14, R6, 2 ;  /* 0x40000000060e2429 */ /* 0x000fe20000000000 */
[----:B------:R-:W-:Y:S10]  /*0390*/  @P2 BRA `(.L_x_353) ;  /* 0x00000000000c2947 */ /* 0x000ff40003800000 */
[----:B------:R-:W-:-:S14]  /*03a0*/  DSETP.NEU.AND P2, PT, |R6|, +INF , PT ;  /* 0x7ff000000600742a */ /* 0x000fdc0003f4d200 */
[----:B------:R-:W-:Y:S02]  /*03b0*/  @!P2 IMAD.MOV.U32 R14, RZ, RZ, 0x0 ;  /* 0x00000000ff0ea424 */ /* 0x000fe400078e00ff */
[----:B------:R-:W-:-:S07]  /*03c0*/  @!P2 IMAD.MOV.U32 R15, RZ, RZ, 0x7ff00000 ;  /* 0x7ff00000ff0fa424 */ /* 0x000fce00078e00ff */
.L_x_353:
[----:B------:R-:W-:Y:S05]  /*03d0*/  BSYNC.RECONVERGENT B0 ;  /* 0x0000000000007941 */ /* 0x000fea0003800200 */
.L_x_352:
[----:B-----5:R0:W1:Y:S01]  /*03e0*/  F2F.F64.F32 R34, R20 ;  /* 0x0000001400227310 */ /* 0x0200620000201800 */
[----:B------:R-:W-:Y:S01]  /*03f0*/  FSEL R14, R14, RZ, P1 ;  /* 0x000000ff0e0e7208 */ /* 0x000fe20000800000 */
[----:B------:R-:W-:Y:S01]  /*0400*/  BSSY.RECONVERGENT B0, `(.L_x_354) ;  /* 0x0000007000007945 */ /* 0x000fe20003800200 */
[----:B------:R-:W-:Y:S01]  /*0410*/  FSEL R15, R15, 1.875, P1 ;  /* 0x3ff000000f0f7808 */ /* 0x000fe20000800000 */
[----:B------:R-:W-:Y:S01]  /*0420*/  UMOV UR7, 0x40100000 ;  /* 0x4010000000077882 */ /* 0x000fe20000000000 */
[----:B------:R-:W-:-:S04]  /*0430*/  MOV R0, 0x470 ;  /* 0x0000047000007802 */ /* 0x000fc80000000f00 */
[----:B------:R-:W-:Y:S01]  /*0440*/  DMUL R14, R18, R14 ;  /* 0x0000000e120e7228 */ /* 0x000fe20000000000 */
[----:B0-----:R-:W-:-:S10]  /*0450*/  IMAD.MOV.U32 R18, RZ, RZ, R36 ;  /* 0x000000ffff127224 */ /* 0x001fd400078e0024 */
[----:B-1----:R-:W-:Y:S05]  /*0460*/  CALL.REL.NOINC `($_Z13calgridenergyPfS_$__internal_accurate_pow) ;  /* 0x0000001000147944 */ /* 0x002fea0003c00000 */
[----:B------:R-:W-:Y:S05]  /*0470*/  BSYNC.RECONVERGENT B0 ;  /* 0x0000000000007941 */ /* 0x000fea0003800200 */
.L_x_354:
[----:B------:R-:W-:Y:S01]  /*0480*/  DADD R18, R6, 4 ;  /* 0x4010000006127429 */ /* 0x000fe20000000000 */
[----:B------:R0:W1:Y:S01]  /*0490*/  F2F.F64.F32 R20, R3 ;  /* 0x0000000300147310 */ /* 0x0000620000201800 */
[----:B------:R-:W-:Y:S01]  /*04a0*/  BSSY.RECONVERGENT B0, `(.L_x_355) ;  /* 0x000000d000007945 */ /* 0x000fe20003800200 */
[----:B------:R-:W-:-:S07]  /*04b0*/  DMUL R34, R34, 0.25 ;  /* 0x3fd0000022227828 */ /* 0x000fce0000000000 */
[----:B------:R-:W-:Y:S02]  /*04c0*/  LOP3.LUT R18, R19, 0x7ff00000, RZ, 0xc0, !PT ;  /* 0x7ff0000013127812 */ /* 0x000fe400078ec0ff */
[----:B------:R-:W-:Y:S02]  /*04d0*/  FSEL R19, R16, RZ, P0 ;  /* 0x000000ff10137208 */ /* 0x000fe40000000000 */
[----:B------:R-:W-:Y:S02]  /*04e0*/  ISETP.NE.AND P2, PT, R18, 0x7ff00000, PT ;  /* 0x7ff000001200780c */ /* 0x000fe40003f45270 */
[----:B------:R-:W-:-:S11]  /*04f0*/  FSEL R18, R17, RZ, P0 ;  /* 0x000000ff11127208 */ /* 0x000fd60000000000 */
[----:B01----:R-:W-:Y:S05]  /*0500*/  @P2 BRA `(.L_x_356) ;  /* 0x0000000000182947 */ /* 0x003fea0003800000 */
[----:B------:R-:W-:-:S13]  /*0510*/  FSETP.NAN.AND P0, PT, R12, R12, PT ;  /* 0x0000000c0c00720b */ /* 0x000fda0003f08000 */
[----:B------:R-:W-:Y:S01]  /*0520*/  @P0 DADD R18, R6, 4 ;  /* 0x4010000006120429 */ /* 0x000fe20000000000 */
[----:B------:R-:W-:Y:S10]  /*0530*/  @P0 BRA `(.L_x_356) ;  /* 0x00000000000c0947 */ /* 0x000ff40003800000 */
[----:B------:R-:W-:-:S14]  /*0540*/  DSETP.NEU.AND P0, PT, |R6|, +INF , PT ;  /* 0x7ff000000600742a */ /* 0x000fdc0003f0d200 */
[----:B------:R-:W-:Y:S02]  /*0550*/  @!P0 IMAD.MOV.U32 R18, RZ, RZ, 0x0 ;  /* 0x00000000ff128424 */ /* 0x000fe400078e00ff */
[----:B------:R-:W-:-:S07]  /*0560*/  @!P0 IMAD.MOV.U32 R19, RZ, RZ, 0x7ff00000 ;  /* 0x7ff00000ff138424 */ /* 0x000fce00078e00ff */
.L_x_356:
[----:B------:R-:W-:Y:S05]  /*0570*/  BSYNC.RECONVERGENT B0 ;  /* 0x0000000000007941 */ /* 0x000fea0003800200 */
.L_x_355:
[----:B------:R-:W-:Y:S02]  /*0580*/  FSEL R6, R18, RZ, P1 ;  /* 0x000000ff12067208 */ /* 0x000fe40000800000 */
[----:B------:R-:W-:-:S06]  /*0590*/  FSEL R7, R19, 1.875, P1 ;  /* 0x3ff0000013077808 */ /* 0x000fcc0000800000 */
[----:B------:R-:W-:-:S08]  /*05a0*/  DFMA R14, R34, R6, -R14 ;  /* 0x00000006220e722b */ /* 0x000fd0000000080e */
[----:B------:R-:W-:-:S06]  /*05b0*/  DADD R14, R14, R20 ;  /* 0x000000000e0e7229 */ /* 0x000fcc0000000014 */
[----:B------:R-:W0:Y:S01]  /*05c0*/  F2F.F32.F64 R7, R14 ;  /* 0x0000000e00077310 */ /* 0x000e220000301000 */
[----:B------:R-:W1:Y:S01]  /*05d0*/  LDC.64 R16, c[0x4][0x40] ;  /* 0x01001000ff107b82 */ /* 0x000e620000000a00 */
[----:B0-----:R0:W-:Y:S04]  /*05e0*/  STG.E desc[UR12][R10.64], R7 ;  /* 0x000000070a007986 */ /* 0x0011e8000c10190c */
[----:B------:R-:W2:Y:S04]  /*05f0*/  LDG.E R4, desc[UR12][R4.64+0x4] ;  /* 0x0000040c04047981 */ /* 0x000ea8000c1e1900 */
[----:B-1----:R0:W5:Y:S01]  /*0600*/  LDG.E R3, desc[UR12][R16.64] ;  /* 0x0000000c10037981 */ /* 0x002162000c1e1900 */
[----:B------:R-:W-:Y:S01]  /*0610*/  BSSY.RECONVERGENT B0, `(.L_x_357) ;  /* 0x0000007000007945 */ /* 0x000fe20003800200 */
[----:B------:R-:W-:Y:S01]  /*0620*/  MOV R0, 0x680 ;  /* 0x0000068000007802 */ /* 0x000fe20000000f00 */
[----:B------:R-:W-:Y:S01]  /*0630*/  UMOV UR7, 0x40000000 ;  /* 0x4000000000077882 */ /* 0x000fe20000000000 */
[----:B--2---:R-:W1:Y:S02]  /*0640*/  F2F.F64.F32 R12, R4 ;  /* 0x00000004000c7310 */ /* 0x004e640000201800 */
[----:B-1----:R-:W-:-:S10]  /*0650*/  DADD R18, -RZ, |R12| ;  /* 0x00000000ff127229 */ /* 0x002fd4000000050c */
[----:B0-----:R-:W-:-:S07]  /*0660*/  IMAD.MOV.U32 R37, RZ, RZ, R19 ;  /* 0x000000ffff257224 */ /* 0x001fce00078e0013 */
[----:B-----5:R-:W-:Y:S05]  /*0670*/  CALL.REL.NOINC `($_Z13calgridenergyPfS_$__internal_accurate_pow) ;  /* 0x0000000c00907944 */ /* 0x020fea0003c00000 */
[----:B------:R-:W-:Y:S05]  /*0680*/  BSYNC.RECONVERGENT B0 ;  /* 0x0000000000007941 */ /* 0x000fea0003800200 */
.L_x_357:
[----:B------:R-:W-:Y:S01]  /*0690*/  DADD R14, R12, 2 ;  /* 0x400000000c0e7429 */ /* 0x000fe20000000000 */
[----:B------:R-:W-:Y:S01]  /*06a0*/  FSETP.NEU.AND P0, PT, R4, RZ, PT ;  /* 0x000000ff0400720b */ /* 0x000fe20003f0d000 */
[----:B------:R-:W-:Y:S08]  /*06b0*/  BSSY.RECONVERGENT B0, `(.L_x_358) ;  /* 0x000000e000007945 */ /* 0x000ff00003800200 */
[----:B------:R-:W-:-:S02]  /*06c0*/  LOP3.LUT R14, R15, 0x7ff00000, RZ, 0xc0, !PT ;  /* 0x7ff000000f0e7812 */ /* 0x000fc400078ec0ff */
[----:B------:R-:W-:Y:S02]  /*06d0*/  FSEL R15, R16, RZ, P0 ;  /* 0x000000ff100f7208 */ /* 0x000fe40000000000 */
[----:B------:R-:W-:Y:S02]  /*06e0*/  ISETP.NE.AND P1, PT, R14, 0x7ff00000, PT ;  /* 0x7ff000000e00780c */ /* 0x000fe40003f25270 */
[----:B------:R-:W-:-:S11]  /*06f0*/  FSEL R14, R17, RZ, P0 ;  /* 0x000000ff110e7208 */ /* 0x000fd60000000000 */
        /* <DEDUP_REMOVED lines=8> */
.L_x_360:
[----:B------:R-:W-:-:S11]  /*0780*/  DADD R14, R12, 2 ;  /* 0x400000000c0e7429 */ /* 0x000fd60000000000 */
.L_x_359:
[----:B------:R-:W-:Y:S05]  /*0790*/  BSYNC.RECONVERGENT B0 ;  /* 0x0000000000007941 */ /* 0x000fea0003800200 */
.L_x_358:
[----:B------:R-:W0:Y:S02]  /*07a0*/  LDC.64 R20, c[0x4][0x48] ;  /* 0x01001200ff147b82 */ /* 0x000e240000000a00 */
[----:B0-----:R-:W2:Y:S01]  /*07b0*/  LDG.E R20, desc[UR12][R20.64] ;  /* 0x0000000c14147981 */ /* 0x001ea2000c1e1900 */
[----:B------:R-:W0:Y:S01]  /*07c0*/  F2F.F64.F32 R16, R3 ;  /* 0x0000000300107310 */ /* 0x000e220000201800 */
[----:B------:R-:W-:Y:S01]  /*07d0*/  FSETP.NEU.AND P1, PT, R4, 1, PT ;  /* 0x3f8000000400780b */ /* 0x000fe20003f2d000 */
[----:B------:R-:W-:Y:S01]  /*07e0*/  DADD R18, -RZ, |R12| ;  /* 0x00000000ff127229 */ /* 0x000fe2000000050c */
[----:B------:R-:W-:Y:S01]  /*07f0*/  BSSY.RECONVERGENT B0, `(.L_x_361) ;  /* 0x000000a000007945 */ /* 0x000fe20003800200 */
[----:B------:R-:W-:Y:S01]  /*0800*/  MOV R0, 0x890 ;  /* 0x0000089000007802 */ /* 0x000fe20000000f00 */
[----:B------:R-:W-:Y:S01]  /*0810*/  UMOV UR7, 0x40100000 ;  /* 0x4010000000077882 */ /* 0x000fe20000000000 */
[----:B------:R-:W-:Y:S02]  /*0820*/  FSEL R14, R14, RZ, P1 ;  /* 0x000000ff0e0e7208 */ /* 0x000fe40000800000 */
[----:B------:R-:W-:-:S04]  /*0830*/  FSEL R15, R15, 1.875, P1 ;  /* 0x3ff000000f0f7808 */ /* 0x000fc80000800000 */
[----:B------:R-:W-:Y:S01]  /*0840*/  IMAD.MOV.U32 R37, RZ, RZ, R19 ;  /* 0x000000ffff257224 */ /* 0x000fe200078e0013 */
[----:B0-----:R-:W-:-:S08]  /*0850*/  DMUL R16, R16, 0.5 ;  /* 0x3fe0000010107828 */ /* 0x001fd00000000000 */
[----:B------:R-:W-:Y:S01]  /*0860*/  DMUL R14, R16, R14 ;  /* 0x0000000e100e7228 */ /* 0x000fe20000000000 */
[----:B--2---:R0:W1:Y:S10]  /*0870*/  F2F.F64.F32 R34, R20 ;  /* 0x0000001400227310 */ /* 0x0040740000201800 */
[----:B01----:R-:W-:Y:S05]  /*0880*/  CALL.REL.NOINC `($_Z13calgridenergyPfS_$__internal_accurate_pow) ;  /* 0x0000000c000c7944 */ /* 0x003fea0003c00000 */
[----:B------:R-:W-:Y:S05]  /*0890*/  BSYNC.RECONVERGENT B0 ;  /* 0x0000000000007941 */ /* 0x000fea0003800200 */
.L_x_361:
[----:B------:R-:W-:Y:S01]  /*08a0*/  DADD R18, R12, 4 ;  /* 0x401000000c127429 */ /* 0x000fe20000000000 */
[----:B------:R-:W-:Y:S09]  /*08b0*/  BSSY.RECONVERGENT B0, `(.L_x_362) ;  /* 0x000000e000007945 */ /* 0x000ff20003800200 */
        /* <DEDUP_REMOVED lines=12> */
.L_x_364:
[----:B------:R-:W-:-:S11]  /*0980*/  DADD R18, R12, 4 ;  /* 0x401000000c127429 */ /* 0x000fd60000000000 */
.L_x_363:
[----:B------:R-:W-:Y:S05]  /*0990*/  BSYNC.RECONVERGENT B0 ;  /* 0x0000000000007941 */ /* 0x000fea0003800200 */
.L_x_362:
[----:B------:R-:W-:Y:S01]  /*09a0*/  FSETP.NEU.AND P0, PT, R4, 1, PT ;  /* 0x3f8000000400780b */ /* 0x000fe20003f0d000 */
[----:B------:R-:W-:Y:S01]  /*09b0*/  DMUL R34, R34, 0.25 ;  /* 0x3fd0000022227828 */ /* 0x000fe20000000000 */
[----:B------:R-:W0:Y:S01]  /*09c0*/  F2F.F64.F32 R4, R7 ;  /* 0x0000000700047310 */ /* 0x000e220000201800 */
[----:B------:R-:W-:Y:S01]  /*09d0*/  UIADD3 UR4, UPT, UPT, UR4, 0x2, URZ ;  /* 0x0000000204047890 */ /* 0x000fe2000fffe0ff */
[----:B------:R-:W-:Y:S01]  /*09e0*/  FSEL R12, R18, RZ, P0 ;  /* 0x000000ff120c7208 */ /* 0x000fe20000000000 */
[----:B------:R-:W-:Y:S01]  /*09f0*/  ULOP3.LUT UR5, UR10, 0x7ffffffe, URZ, 0xc0, !UPT ;  /* 0x7ffffffe0a057892 */ /* 0x000fe2000f8ec0ff */
[----:B------:R-:W-:-:S03]  /*0a00*/  FSEL R13, R19, 1.875, P0 ;  /* 0x3ff00000130d7808 */ /* 0x000fc60000000000 */
[----:B------:R-:W-:-:S03]  /*0a10*/  UISETP.NE.AND UP0, UPT, UR4, UR5, UPT ;  /* 0x000000050400728c */ /* 0x000fc6000bf05270 */
[----:B------:R-:W-:-:S08]  /*0a20*/  DFMA R14, R34, R12, -R14 ;  /* 0x0000000c220e722b */ /* 0x000fd0000000080e */
[----:B0-----:R-:W-:-:S06]  /*0a30*/  DADD R4, R14, R4 ;  /* 0x000000000e047229 */ /* 0x001fcc0000000004 */
[----:B------:R-:W0:Y:S02]  /*0a40*/  F2F.F32.F64 R3, R4 ;  /* 0x0000000400037310 */ /* 0x000e240000301000 */
[----:B0-----:R3:W-:Y:S01]  /*0a50*/  STG.E desc[UR12][R10.64], R3 ;  /* 0x000000030a007986 */ /* 0x0017e2000c10190c */
[----:B------:R-:W-:Y:S05]  /*0a60*/  BRA.U UP0, `(.L_x_365) ;  /* 0xfffffff500d47547 */ /* 0x000fea000b83ffff */
[----:B------:R-:W-:-:S05]  /*0a70*/  UMOV UR4, UR5 ;  /* 0x0000000500047c82 */ /* 0x000fca0008000000 */
.L_x_350:
[----:B------:R-:W-:-:S04]  /*0a80*/  ULOP3.LUT UR5, UR10, 0x1, URZ, 0xc0, !UPT ;  /* 0x000000010a057892 */ /* 0x000fc8000f8ec0ff */
[----:B------:R-:W-:-:S09]  /*0a90*/  UISETP.NE.U32.AND UP0, UPT, UR5, 0x1, UPT ;  /* 0x000000010500788c */ /* 0x000fd2000bf05070 */
[----:B------:R-:W-:Y:S05]  /*0aa0*/  BRA.U UP0, `(.L_x_349) ;  /* 0x0000000500207547 */ /* 0x000fea000b800000 */
[----:B------:R-:W1:Y:S01]  /*0ab0*/  LDC.64 R4, c[0x0][0x380] ;  /* 0x0000e000ff047b82 */ /* 0x000e620000000a00 */
[----:B------:R-:W-:-:S07]  /*0ac0*/  VIADD R7, R2, UR4 ;  /* 0x0000000402077c36 */ /* 0x000fce0008000000 */
[----:B------:R-:W2:Y:S01]  /*0ad0*/  LDC.64 R12, c[0x4][0x40] ;  /* 0x01001000ff0c7b82 */ /* 0x000ea20000000a00 */
[----:B-1----:R-:W-:-:S06]  /*0ae0*/  IMAD.WIDE R4, R7, 0x4, R4 ;  /* 0x0000000407047825 */ /* 0x002fcc00078e0204 */
[----:B------:R-:W4:Y:S04]  /*0af0*/  LDG.E R4, desc[UR12][R4.64] ;  /* 0x0000000c04047981 */ /* 0x000f28000c1e1900 */
[----:B--2---:R-:W2:Y:S01]  /*0b00*/  LDG.E R6, desc[UR12][R12.64] ;  /* 0x0000000c0c067981 */ /* 0x004ea2000c1e1900 */
[----:B------:R-:W-:Y:S01]  /*0b10*/  BSSY.RECONVERGENT B0, `(.L_x_366) ;  /* 0x0000008000007945 */ /* 0x000fe20003800200 */
[----:B------:R-:W-:Y:S01]  /*0b20*/  MOV R0, 0xb90 ;  /* 0x00000b9000007802 */ /* 0x000fe20000000f00 */
[----:B------:R-:W-:Y:S01]  /*0b30*/  UMOV UR7, 0x40000000 ;  /* 0x4000000000077882 */ /* 0x000fe20000000000 */
[----:B----4-:R-:W1:Y:S08]  /*0b40*/  F2F.F64.F32 R8, R4 ;  /* 0x0000000400087310 */ /* 0x010e700000201800 */
[----:B--2---:R-:W2:Y:S01]  /*0b50*/  F2F.F64.F32 R6, R6 ;  /* 0x0000000600067310 */ /* 0x004ea20000201800 */
[----:B-1----:R-:W-:-:S10]  /*0b60*/  DADD R18, -RZ, |R8| ;  /* 0x00000000ff127229 */ /* 0x002fd40000000508 */
[----:B--2---:R-:W-:-:S07]  /*0b70*/  IMAD.MOV.U32 R37, RZ, RZ, R19 ;  /* 0x000000ffff257224 */ /* 0x004fce00078e0013 */
[----:B0--3--:R-:W-:Y:S05]  /*0b80*/  CALL.REL.NOINC `($_Z13calgridenergyPfS_$__internal_accurate_pow) ;  /* 0x00000008004c7944 */ /* 0x009fea0003c00000 */
[----:B------:R-:W-:Y:S05]  /*0b90*/  BSYNC.RECONVERGENT B0 ;  /* 0x0000000000007941 */ /* 0x000fea0003800200 */
.L_x_366:
        /* <DEDUP_REMOVED lines=15> */
.L_x_369:
[----:B------:R-:W-:-:S11]  /*0c90*/  DADD R12, R8, 2 ;  /* 0x40000000080c7429 */ /* 0x000fd60000000000 */
.L_x_368:
[----:B------:R-:W-:Y:S05]  /*0ca0*/  BSYNC.RECONVERGENT B0 ;  /* 0x0000000000007941 */ /* 0x000fea0003800200 */
.L_x_367:
[----:B------:R-:W0:Y:S02]  /*0cb0*/  LDC.64 R16, c[0x4][0x48] ;  /* 0x01001200ff107b82 */ /* 0x000e240000000a00 */
[----:B0-----:R-:W2:Y:S01]  /*0cc0*/  LDG.E R16, desc[UR12][R16.64] ;  /* 0x0000000c10107981 */ /* 0x001ea2000c1e1900 */
[----:B------:R-:W-:Y:S01]  /*0cd0*/  FSETP.NEU.AND P1, PT, R4, 1, PT ;  /* 0x3f8000000400780b */ /* 0x000fe20003f2d000 */
[----:B------:R-:W-:Y:S01]  /*0ce0*/  DMUL R6, R6, 0.5 ;  /* 0x3fe0000006067828 */ /* 0x000fe20000000000 */
[----:B------:R-:W-:Y:S01]  /*0cf0*/  BSSY.RECONVERGENT B0, `(.L_x_370) ;  /* 0x000000a000007945 */ /* 0x000fe20003800200 */
[----:B------:R-:W-:Y:S01]  /*0d00*/  DADD R18, -RZ, |R8| ;  /* 0x00000000ff127229 */ /* 0x000fe20000000508 */
[----:B------:R-:W-:Y:S01]  /*0d10*/  FSEL R14, R12, RZ, P1 ;  /* 0x000000ff0c0e7208 */ /* 0x000fe20000800000 */
[----:B------:R-:W-:Y:S01]  /*0d20*/  UMOV UR7, 0x40100000 ;  /* 0x4010000000077882 */ /* 0x000fe20000000000 */
[----:B------:R-:W-:Y:S02]  /*0d30*/  FSEL R15, R13, 1.875, P1 ;  /* 0x3ff000000d0f7808 */ /* 0x000fe40000800000 */
[----:B------:R-:W-:-:S04]  /*0d40*/  MOV R0, 0xd90 ;  /* 0x00000d9000007802 */ /* 0x000fc80000000f00 */
[----:B------:R-:W-:Y:S01]  /*0d50*/  DMUL R6, R6, R14 ;  /* 0x0000000e06067228 */ /* 0x000fe20000000000 */
[----:B------:R-:W-:Y:S01]  /*0d60*/  IMAD.MOV.U32 R37, RZ, RZ, R19 ;  /* 0x000000ffff257224 */ /* 0x000fe200078e0013 */
[----:B--2---:R0:W1:Y:S09]  /*0d70*/  F2F.F64.F32 R12, R16 ;  /* 0x00000010000c7310 */ /* 0x0040720000201800 */
[----:B01----:R-:W-:Y:S05]  /*0d80*/  CALL.REL.NOINC `($_Z13calgridenergyPfS_$__internal_accurate_pow) ;  /* 0x0000000400cc7944 */ /* 0x003fea0003c00000 */
[----:B------:R-:W-:Y:S05]  /*0d90*/  BSYNC.RECONVERGENT B0 ;  /* 0x0000000000007941 */ /* 0x000fea0003800200 */
.L_x_370:
        /* <DEDUP_REMOVED lines=14> */
.L_x_373:
[----:B------:R-:W-:-:S11]  /*0e80*/  DADD R14, R8, 4 ;  /* 0x40100000080e7429 */ /* 0x000fd60000000000 */
.L_x_372:
[----:B------:R-:W-:Y:S05]  /*0e90*/  BSYNC.RECONVERGENT B0 ;  /* 0x0000000000007941 */ /* 0x000fea0003800200 */
.L_x_371:
[----:B------:R-:W-:Y:S01]  /*0ea0*/  FSETP.NEU.AND P0, PT, R4, 1, PT ;  /* 0x3f8000000400780b */ /* 0x000fe20003f0d000 */
[----:B------:R-:W-:Y:S01]  /*0eb0*/  DMUL R12, R12, 0.25 ;  /* 0x3fd000000c0c7828 */ /* 0x000fe20000000000 */
[----:B------:R-:W0:Y:S02]  /*0ec0*/  F2F.F64.F32 R4, R3 ;  /* 0x0000000300047310 */ /* 0x000e240000201800 */
[----:B------:R-:W-:Y:S02]  /*0ed0*/  FSEL R8, R14, RZ, P0 ;  /* 0x000000ff0e087208 */ /* 0x000fe40000000000 */
[----:B------:R-:W-:-:S06]  /*0ee0*/  FSEL R9, R15, 1.875, P0 ;  /* 0x3ff000000f097808 */ /* 0x000fcc0000000000 */
[----:B------:R-:W-:-:S08]  /*0ef0*/  DFMA R6, R12, R8, -R6 ;  /* 0x000000080c06722b */ /* 0x000fd00000000806 */
[----:B0-----:R-:W-:-:S06]  /*0f00*/  DADD R4, R6, R4 ;  /* 0x0000000006047229 */ /* 0x001fcc0000000004 */
[----:B------:R-:W0:Y:S02]  /*0f10*/  F2F.F32.F64 R3, R4 ;  /* 0x0000000400037310 */ /* 0x000e240000301000 */
[----:B0-----:R1:W-:Y:S03]  /*0f20*/  STG.E desc[UR12][R10.64], R3 ;  /* 0x000000030a007986 */ /* 0x0013e6000c10190c */
.L_x_349:
[----:B------:R-:W2:Y:S02]  /*0f30*/  LDC R0, c[0x3][0x54] ;  /* 0x00c01500ff007b82 */ /* 0x000ea40000000800 */
[----:B--2---:R-:W-:-:S13]  /*0f40*/  ISETP.GE.AND P0, PT, R0, 0x1, PT ;  /* 0x000000010000780c */ /* 0x004fda0003f06270 */
[----:B------:R-:W-:Y:S05]  /*0f50*/  @!P0 EXIT ;  /* 0x000000000000894d */ /* 0x000fea0003800000 */
[----:B------:R-:W-:Y:S01]  /*0f60*/  VIADD R4, R2, 0x1 ;  /* 0x0000000102047836 */ /* 0x000fe20000000000 */
[----:B------:R-:W-:-:S06]  /*0f70*/  UMOV UR4, URZ ;  /* 0x000000ff00047c82 */ /* 0x000fcc0008000000 */
.L_x_382:
[----:B--2---:R-:W2:Y:S01]  /*0f80*/  LDCU UR7, c[0x3][0x54] ;  /* 0x00c00a80ff0777ac */ /* 0x004ea20008000800 */
[----:B------:R-:W-:-:S04]  /*0f90*/  UIADD3 UR5, UPT, UPT, UR4, 0x1, URZ ;  /* 0x0000000104057890 */ /* 0x000fc8000fffe0ff */
[----:B--2---:R-:W-:-:S09]  /*0fa0*/  UISETP.GE.AND UP0, UPT, UR5, UR7, UPT ;  /* 0x000000070500728c */ /* 0x004fd2000bf06270 */
[----:B------:R-:W-:Y:S05]  /*0fb0*/  BRA.U UP0, `(.L_x_374) ;  /* 0x0000000500307547 */ /* 0x000fea000b800000 */
[----:B------:R-:W2:Y:S01]  /*0fc0*/  LDC.64 R6, c[0x0][0x380] ;  /* 0x0000e000ff067b82 */ /* 0x000ea20000000a00 */
[----:B------:R-:W-:Y:S01]  /*0fd0*/  VIADD R5, R2, UR4 ;  /* 0x0000000402057c36 */ /* 0x000fe20008000000 */
[----:B------:R-:W4:Y:S06]  /*0fe0*/  LDCU UR10, c[0x3][0x54] ;  /* 0x00c00a80ff0a77ac */ /* 0x000f2c0008000800 */
[----:B------:R-:W0:Y:S01]  /*0ff0*/  LDC.64 R8, c[0x0][0x380] ;  /* 0x0000e000ff087b82 */ /* 0x000e220000000a00 */
[----:B--2---:R-:W-:-:S04]  /*1000*/  IMAD.WIDE R6, R5, 0x4, R6 ;  /* 0x0000000405067825 */ /* 0x004fc800078e0206 */
[----:B----4-:R-:W-:-:S07]  /*1010*/  VIADD R5, R4, UR4 ;  /* 0x0000000404057c36 */ /* 0x010fce0008000000 */
.L_x_381:
[----:B--2---:R-:W2:Y:S01]  /*1020*/  LDG.E R34, desc[UR12][R6.64] ;  /* 0x0000000c06227981 */ /* 0x004ea2000c1e1900 */
[----:B------:R-:W4:Y:S03]  /*1030*/  LDC.64 R14, c[0x4][0x50] ;  /* 0x01001400ff0e7b82 */ /* 0x000f260000000a00 */
[----:B----4-:R4:W5:Y:S01]  /*1040*/  LDG.E R36, desc[UR12][R14.64] ;  /* 0x0000000c0e247981 */ /* 0x010962000c1e1900 */
[----:B------:R-:W-:Y:S01]  /*1050*/  BSSY.RECONVERGENT B0, `(.L_x_375) ;  /* 0x0000007000007945 */ /* 0x000fe20003800200 */
[----:B------:R-:W-:Y:S01]  /*1060*/  MOV R0, 0x10c0 ;  /* 0x000010c000007802 */ /* 0x000fe20000000f00 */
[----:B------:R-:W-:Y:S01]  /*1070*/  UMOV UR7, 0x40000000 ;  /* 0x4000000000077882 */ /* 0x000fe20000000000 */
[----:B--2---:R-:W2:Y:S02]  /*1080*/  F2F.F64.F32 R12, R34 ;  /* 0x00000022000c7310 */ /* 0x004ea40000201800 */
[----:B--2---:R-:W-:-:S10]  /*1090*/  DADD R18, -RZ, |R12| ;  /* 0x00000000ff127229 */ /* 0x004fd4000000050c */
[----:B----4-:R-:W-:-:S07]  /*10a0*/  IMAD.MOV.U32 R37, RZ, RZ, R19 ;  /* 0x000000ffff257224 */ /* 0x010fce00078e0013 */
[----:B01-3-5:R-:W-:Y:S05]  /*10b0*/  CALL.REL.NOINC `($_Z13calgridenergyPfS_$__internal_accurate_pow) ;  /* 0x0000000400007944 */ /* 0x02bfea0003c00000 */
[----:B------:R-:W-:Y:S05]  /*10c0*/  BSYNC.RECONVERGENT B0 ;  /* 0x0000000000007941 */ /* 0x000fea0003800200 */
.L_x_375:
[----:B------:R-:W-:-:S05]  /*10d0*/  IMAD.WIDE R20, R5, 0x4, R8 ;  /* 0x0000000405147825 */ /* 0x000fca00078e0208 */
[----:B------:R-:W2:Y:S01]  /*10e0*/  LDG.E R35, desc[UR12][R20.64] ;  /* 0x0000000c14237981 */ /* 0x000ea2000c1e1900 */
[----:B------:R-:W-:Y:S01]  /*10f0*/  DADD R14, R12, 2 ;  /* 0x400000000c0e7429 */ /* 0x000fe20000000000 */
[----:B------:R-:W0:Y:S01]  /*1100*/  F2F.F64.F32 R36, R36 ;  /* 0x0000002400247310 */ /* 0x000e220000201800 */
[C---:B------:R-:W-:Y:S01]  /*1110*/  FSETP.NEU.AND P0, PT, R34.reuse, RZ, PT ;  /* 0x000000ff2200720b */ /* 0x040fe20003f0d000 */
[----:B------:R-:W-:Y:S01]  /*1120*/  BSSY.RECONVERGENT B0, `(.L_x_376) ;  /* 0x000000e000007945 */ /* 0x000fe20003800200 */
[----:B------:R-:W-:Y:S02]  /*1130*/  FSETP.NEU.AND P2, PT, R34, 1, PT ;  /* 0x3f8000002200780b */ /* 0x000fe40003f4d000 */
[----:B------:R-:W-:Y:S02]  /*1140*/  FSEL R18, R17, RZ, P0 ;  /* 0x000000ff11127208 */ /* 0x000fe40000000000 */
[----:B------:R-:W-:Y:S02]  /*1150*/  FSEL R19, R16, RZ, P0 ;  /* 0x000000ff10137208 */ /* 0x000fe40000000000 */
[----:B------:R-:W-:-:S04]  /*1160*/  LOP3.LUT R0, R15, 0x7ff00000, RZ, 0xc0, !PT ;  /* 0x7ff000000f007812 */ /* 0x000fc800078ec0ff */
[----:B------:R-:W-:Y:S01]  /*1170*/  ISETP.NE.AND P1, PT, R0, 0x7ff00000, PT ;  /* 0x7ff000000000780c */ /* 0x000fe20003f25270 */
[----:B--2---:R1:W2:-:S12]  /*1180*/  F2F.F64.F32 R14, R35 ;  /* 0x00000023000e7310 */ /* 0x0042980000201800 */
[----:B0-----:R-:W-:Y:S05]  /*1190*/  @P1 BRA `(.L_x_377) ;  /* 0x0000000000181947 */ /* 0x001fea0003800000 */
[----:B------:R-:W-:-:S13]  /*11a0*/  FSETP.NAN.AND P0, PT, R34, R34, PT ;  /* 0x000000222200720b */ /* 0x000fda0003f08000 */
[----:B------:R-:W-:Y:S01]  /*11b0*/  @P0 DADD R18, R12, 2 ;  /* 0x400000000c120429 */ /* 0x000fe20000000000 */
[----:B------:R-:W-:Y:S10]  /*11c0*/  @P0 BRA `(.L_x_377) ;  /* 0x00000000000c0947 */ /* 0x000ff40003800000 */
[----:B------:R-:W-:-:S14]  /*11d0*/  DSETP.NEU.AND P0, PT, |R12|, +INF , PT ;  /* 0x7ff000000c00742a */ /* 0x000fdc0003f0d200 */
[----:B------:R-:W-:Y:S02]  /*11e0*/  @!P0 IMAD.MOV.U32 R18, RZ, RZ, 0x0 ;  /* 0x00000000ff128424 */ /* 0x000fe400078e00ff */
[----:B------:R-:W-:-:S07]  /*11f0*/  @!P0 IMAD.MOV.U32 R19, RZ, RZ, 0x7ff00000 ;  /* 0x7ff00000ff138424 */ /* 0x000fce00078e00ff */
.L_x_377:
[----:B------:R-:W-:Y:S05]  /*1200*/  BSYNC.RECONVERGENT B0 ;  /* 0x0000000000007941 */ /* 0x000fea0003800200 */
.L_x_376:
[----:B--2---:R-:W-:Y:S01]  /*1210*/  DADD R16, -RZ, |R14| ;  /* 0x00000000ff107229 */ /* 0x004fe2000000050e */
[----:B------:R-:W-:Y:S01]  /*1220*/  FSEL R12, R18, RZ, P2 ;  /* 0x000000ff120c7208 */ /* 0x000fe20001000000 */
[----:B------:R-:W-:Y:S01]  /*1230*/  BSSY.RECONVERGENT B0, `(.L_x_378) ;  /* 0x0000008000007945 */ /* 0x000fe20003800200 */
[----:B------:R-:W-:Y:S01]  /*1240*/  FSEL R13, R19, 1.875, P2 ;  /* 0x3ff00000130d7808 */ /* 0x000fe20001000000 */
[----:B------:R-:W-:Y:S01]  /*1250*/  UMOV UR7, 0x40000000 ;  /* 0x4000000000077882 */ /* 0x000fe20000000000 */
[----:B------:R-:W-:-:S04]  /*1260*/  MOV R0, 0x12b0 ;  /* 0x000012b000007802 */ /* 0x000fc80000000f00 */
[----:B------:R-:W-:Y:S01]  /*1270*/  DMUL R12, R36, R12 ;  /* 0x0000000c240c7228 */ /* 0x000fe20000000000 */
[----:B------:R-:W-:Y:S02]  /*1280*/  IMAD.MOV.U32 R18, RZ, RZ, R16 ;  /* 0x000000ffff127224 */ /* 0x000fe400078e0010 */
[----:B------:R-:W-:-:S08]  /*1290*/  IMAD.MOV.U32 R37, RZ, RZ, R17 ;  /* 0x000000ffff257224 */ /* 0x000fd000078e0011 */
[----:B-1----:R-:W-:Y:S05]  /*12a0*/  CALL.REL.NOINC `($_Z13calgridenergyPfS_$__internal_accurate_pow) ;  /* 0x0000000000847944 */ /* 0x002fea0003c00000 */
[----:B------:R-:W-:Y:S05]  /*12b0*/  BSYNC.RECONVERGENT B0 ;  /* 0x0000000000007941 */ /* 0x000fea0003800200 */
.L_x_378:
        /* <DEDUP_REMOVED lines=9> */
[----:B------:R-:W-:Y:S01]  /*1350*/  @P0 DADD R18, R14, 2 ;  /* 0x400000000e120429 */ /* 0x000fe20000000000 */
[----:B------:R-:W-:Y:S10]  /*1360*/  @P0 BRA `(.L_x_380) ;  /* 0x00000000000c0947 */ /* 0x000ff40003800000 */
[----:B------:R-:W-:-:S14]  /*1370*/  DSETP.NEU.AND P0, PT, |R14|, +INF , PT ;  /* 0x7ff000000e00742a */ /* 0x000fdc0003f0d200 */
[----:B------:R-:W-:Y:S02]  /*1380*/  @!P0 IMAD.MOV.U32 R18, RZ, RZ, 0x0 ;  /* 0x00000000ff128424 */ /* 0x000fe400078e00ff */
[----:B------:R-:W-:-:S07]  /*1390*/  @!P0 IMAD.MOV.U32 R19, RZ, RZ, 0x7ff00000 ;  /* 0x7ff00000ff138424 */ /* 0x000fce00078e00ff */
.L_x_380:
[----:B------:R-:W-:Y:S05]  /*13a0*/  BSYNC.RECONVERGENT B0 ;  /* 0x0000000000007941 */ /* 0x000fea0003800200 */
.L_x_379:
[----:B------:R-:W0:Y:S01]  /*13b0*/  F2F.F64.F32 R14, R3 ;  /* 0x00000003000e7310 */ /* 0x000e220000201800 */
[----:B------:R-:W-:Y:S01]  /*13c0*/  FSETP.NEU.AND P0, PT, R35, 1, PT ;  /* 0x3f8000002300780b */ /* 0x000fe20003f0d000 */
[----:B------:R-:W-:Y:S01]  /*13d0*/  UIADD3 UR8, UPT, UPT, UR4, 0x2, URZ ;  /* 0x0000000204087890 */ /* 0x000fe2000fffe0ff */
[----:B------:R-:W-:Y:S01]  /*13e0*/  VIADD R5, R5, 0x1 ;  /* 0x0000000105057836 */ /* 0x000fe20000000000 */
[----:B------:R-:W-:Y:S01]  /*13f0*/  UMOV UR7, UR10 ;  /* 0x0000000a00077c82 */ /* 0x000fe20008000000 */
[----:B------:R-:W-:Y:S01]  /*1400*/  FSEL R16, R18, RZ, P0 ;  /* 0x000000ff12107208 */ /* 0x000fe20000000000 */
[----:B------:R-:W-:Y:S01]  /*1410*/  UISETP.GE.AND UP0, UPT, UR8, UR7, UPT ;  /* 0x000000070800728c */ /* 0x000fe2000bf06270 */
[----:B------:R-:W-:Y:S01]  /*1420*/  FSEL R17, R19, 1.875, P0 ;  /* 0x3ff0000013117808 */ /* 0x000fe20000000000 */
[----:B------:R-:W-:-:S05]  /*1430*/  UIADD3 UR4, UPT, UPT, UR4, 0x1, URZ ;  /* 0x0000000104047890 */ /* 0x000fca000fffe0ff */
[----:B0-----:R-:W-:-:S06]  /*1440*/  DFMA R12, R12, R16, R14 ;  /* 0x000000100c0c722b */ /* 0x001fcc000000000e */
[----:B------:R-:W0:Y:S02]  /*1450*/  F2F.F32.F64 R3, R12 ;  /* 0x0000000c00037310 */ /* 0x000e240000301000 */
[----:B0-----:R2:W-:Y:S01]  /*1460*/  STG.E desc[UR12][R10.64], R3 ;  /* 0x000000030a007986 */ /* 0x0015e2000c10190c */
[----:B------:R-:W-:Y:S05]  /*1470*/  BRA.U !UP0, `(.L_x_381) ;  /* 0xfffffff908e87547 */ /* 0x000fea000b83ffff */
.L_x_374:
[----:B------:R-:W-:Y:S02]  /*1480*/  UISETP.NE.AND UP0, UPT, UR5, UR7, UPT ;  /* 0x000000070500728c */ /* 0x000fe4000bf05270 */
[----:B------:R-:W-:-:S07]  /*1490*/  UMOV UR4, UR5 ;  /* 0x0000000500047c82 */ /* 0x000fce0008000000 */
[----:B------:R-:W-:Y:S05]  /*14a0*/  BRA.U UP0, `(.L_x_382) ;  /* 0xfffffff900b47547 */ /* 0x000fea000b83ffff */
[----:B------:R-:W-:Y:S05]  /*14b0*/  EXIT ;  /* 0x000000000000794d */ /* 0x000fea0003800000 */
        .type           $_Z13calgridenergyPfS_$__internal_accurate_pow,@function
        .size           $_Z13calgridenergyPfS_$__internal_accurate_pow,(.L_x_392 - $_Z13calgridenergyPfS_$__internal_accurate_pow)
$_Z13calgridenergyPfS_$__internal_accurate_pow:
[----:B------:R-:W-:Y:S01]  /*14c0*/  ISETP.GT.U32.AND P2, PT, R37, 0xfffff, PT ;  /* 0x000fffff2500780c */ /* 0x000fe20003f44070 */
[--C-:B------:R-:W-:Y:S01]  /*14d0*/  IMAD.MOV.U32 R19, RZ, RZ, R37.reuse ;  /* 0x000000ffff137224 */ /* 0x100fe200078e0025 */
[----:B------:R-:W-:Y:S01]  /*14e0*/  UMOV UR8, 0x7d2cafe2 ;  /* 0x7d2cafe200087882 */ /* 0x000fe20000000000 */
[----:B------:R-:W-:Y:S01]  /*14f0*/  IMAD.MOV.U32 R22, RZ, RZ, 0x41ad3b5a ;  /* 0x41ad3b5aff167424 */ /* 0x000fe200078e00ff */
[----:B------:R-:W-:Y:S01]  /*1500*/  UMOV UR9, 0x3eb0f5ff ;  /* 0x3eb0f5ff00097882 */ /* 0x000fe20000000000 */
[----:B------:R-:W-:Y:S01]  /*1510*/  IMAD.MOV.U32 R23, RZ, RZ, 0x3ed0f5d2 ;  /* 0x3ed0f5d2ff177424 */ /* 0x000fe200078e00ff */
[----:B------:R-:W-:Y:S01]  /*1520*/  SHF.R.U32.HI R37, RZ, 0x14, R37 ;  /* 0x00000014ff257819 */ /* 0x000fe20000011625 */
[----:B------:R-:W-:Y:S01]  /*1530*/  UMOV UR14, 0xfefa39ef ;  /* 0xfefa39ef000e7882 */ /* 0x000fe20000000000 */
[----:B------:R-:W-:-:S05]  /*1540*/  UMOV UR15, 0x3fe62e42 ;  /* 0x3fe62e42000f7882 */ /* 0x000fca0000000000 */
[----:B------:R-:W-:-:S10]  /*1550*/  @!P2 DMUL R16, R18, 1.80143985094819840000e+16 ;  /* 0x435000001210a828 */ /* 0x000fd40000000000 */
[----:B------:R-:W-:Y:S01]  /*1560*/  @!P2 IMAD.MOV.U32 R19, RZ, RZ, R17 ;  /* 0x000000ffff13a224 */ /* 0x000fe200078e0011 */
[----:B------:R-:W-:Y:S01]  /*1570*/  @!P2 LEA.HI R37, R17, 0xffffffca, RZ, 0xc ;  /* 0xffffffca1125a811 */ /* 0x000fe200078f60ff */
[----:B------:R-:W-:Y:S02]  /*1580*/  @!P2 IMAD.MOV.U32 R18, RZ, RZ, R16 ;  /* 0x000000ffff12a224 */ /* 0x000fe400078e0010 */
[----:B------:R-:W-:Y:S01]  /*1590*/  IMAD.MOV.U32 R17, RZ, RZ, 0x43300000 ;  /* 0x43300000ff117424 */ /* 0x000fe200078e00ff */
[----:B------:R-:W-:Y:S01]  /*15a0*/  LOP3.LUT R19, R19, 0x800fffff, RZ, 0xc0, !PT ;  /* 0x800fffff13137812 */ /* 0x000fe200078ec0ff */
[----:B------:R-:W-:Y:S02]  /*15b0*/  IMAD.MOV.U32 R20, RZ, RZ, R18 ;  /* 0x000000ffff147224 */ /* 0x000fe400078e0012 */
[----:B------:R-:W-:Y:S01]  /*15c0*/  IMAD.MOV.U32 R18, RZ, RZ, RZ ;  /* 0x000000ffff127224 */ /* 0x000fe200078e00ff */
[----:B------:R-:W-:-:S04]  /*15d0*/  LOP3.LUT R19, R19, 0x3ff00000, RZ, 0xfc, !PT ;  /* 0x3ff0000013137812 */ /* 0x000fc800078efcff */
[----:B------:R-:W-:Y:S01]  /*15e0*/  ISETP.GE.U32.AND P3, PT, R19, 0x3ff6a09f, PT ;  /* 0x3ff6a09f1300780c */ /* 0x000fe20003f66070 */
[----:B------:R-:W-:-:S12]  /*15f0*/  IMAD.MOV.U32 R21, RZ, RZ, R19 ;  /* 0x000000ffff157224 */ /* 0x000fd800078e0013 */
[----:B------:R-:W-:-:S04]  /*1600*/  @P3 VIADD R16, R21, 0xfff00000 ;  /* 0xfff0000015103836 */ /* 0x000fc80000000000 */
[----:B------:R-:W-:Y:S02]  /*1610*/  @P3 IMAD.MOV.U32 R21, RZ, RZ, R16 ;  /* 0x000000ffff153224 */ /* 0x000fe400078e0010 */
[C---:B------:R-:W-:Y:S02]  /*1620*/  VIADD R16, R37.reuse, 0xfffffc01 ;  /* 0xfffffc0125107836 */ /* 0x040fe40000000000 */
[----:B------:R-:W-:Y:S02]  /*1630*/  @P3 VIADD R16, R37, 0xfffffc02 ;  /* 0xfffffc0225103836 */ /* 0x000fe40000000000 */
[C---:B------:R-:W-:Y:S02]  /*1640*/  DADD R26, R20.reuse, 1 ;  /* 0x3ff00000141a7429 */ /* 0x040fe40000000000 */
[----:B------:R-:W-:Y:S01]  /*1650*/  DADD R20, R20, -1 ;  /* 0xbff0000014147429 */ /* 0x000fe20000000000 */
[----:B------:R-:W-:-:S03]  /*1660*/  LOP3.LUT R16, R16, 0x80000000, RZ, 0x3c, !PT ;  /* 0x8000000010107812 */ /* 0x000fc600078e3cff */
        /* <DEDUP_REMOVED lines=25> */
[----:B------:R-:W-:Y:S02]  /*1800*/  DMUL R22, R24, R22 ;  /* 0x0000001618167228 */ /* 0x000fe40000000000 */
[----:B------:R-:W-:-:S03]  /*1810*/  DMUL R24, R18, R18 ;  /* 0x0000001212187228 */ /* 0x000fc60000000000 */
[----:B------:R-:W-:Y:S01]  /*1820*/  DFMA R26, R28, R26, UR8 ;  /* 0x000000081c1a7e2b */ /* 0x000fe2000800001a */
[----:B------:R-:W-:Y:S01]  /*1830*/  UMOV UR8, 0x55555555 ;  /* 0x5555555500087882 */ /* 0x000fe20000000000 */
[----:B------:R-:W-:-:S06]  /*1840*/  UMOV UR9, 0x3fb55555 ;  /* 0x3fb5555500097882 */ /* 0x000fcc0000000000 */
[----:B------:R-:W-:-:S08]  /*1850*/  DFMA R20, R28, R26, UR8 ;  /* 0x000000081c147e2b */ /* 0x000fd0000800001a */
[----:B------:R-:W-:Y:S01]  /*1860*/  DADD R30, -R20, UR8 ;  /* 0x00000008141e7e29 */ /* 0x000fe20008000100 */
[----:B------:R-:W-:Y:S01]  /*1870*/  UMOV UR8, 0xb9e7b0 ;  /* 0x00b9e7b000087882 */ /* 0x000fe20000000000 */
[----:B------:R-:W-:-:S06]  /*1880*/  UMOV UR9, 0x3c46a4cb ;  /* 0x3c46a4cb00097882 */ /* 0x000fcc0000000000 */
[----:B------:R-:W-:Y:S02]  /*1890*/  DFMA R30, R28, R26, R30 ;  /* 0x0000001a1c1e722b */ /* 0x000fe4000000001e */
[----:B------:R-:W-:Y:S01]  /*18a0*/  DFMA R28, R18, R18, -R24 ;  /* 0x00000012121c722b */ /* 0x000fe20000000818 */
[----:B------:R-:W-:Y:S02]  /*18b0*/  VIADD R27, R23, 0x100000 ;  /* 0x00100000171b7836 */ /* 0x000fe40000000000 */
[----:B------:R-:W-:-:S03]  /*18c0*/  IMAD.MOV.U32 R26, RZ, RZ, R22 ;  /* 0x000000ffff1a7224 */ /* 0x000fc600078e0016 */
[----:B------:R-:W-:Y:S01]  /*18d0*/  DADD R30, R30, -UR8 ;  /* 0x800000081e1e7e29 */ /* 0x000fe20008000000 */
[----:B------:R-:W-:Y:S01]  /*18e0*/  UMOV UR8, 0x80000000 ;  /* 0x8000000000087882 */ /* 0x000fe20000000000 */
[----:B------:R-:W-:Y:S01]  /*18f0*/  UMOV UR9, 0x43300000 ;  /* 0x4330000000097882 */ /* 0x000fe20000000000 */
[C---:B------:R-:W-:Y:S02]  /*1900*/  DFMA R26, R18.reuse, R26, R28 ;  /* 0x0000001a121a722b */ /* 0x040fe4000000001c */
[----:B------:R-:W-:-:S08]  /*1910*/  DMUL R28, R18, R24 ;  /* 0x00000018121c7228 */ /* 0x000fd00000000000 */
[----:B------:R-:W-:-:S08]  /*1920*/  DFMA R32, R18, R24, -R28 ;  /* 0x000000181220722b */ /* 0x000fd0000000081c */
[----:B------:R-:W-:Y:S02]  /*1930*/  DFMA R32, R22, R24, R32 ;  /* 0x000000181620722b */ /* 0x000fe40000000020 */
[----:B------:R-:W-:-:S06]  /*1940*/  DADD R24, R20, R30 ;  /* 0x0000000014187229 */ /* 0x000fcc000000001e */
[----:B------:R-:W-:Y:S02]  /*1950*/  DFMA R26, R18, R26, R32 ;  /* 0x0000001a121a722b */ /* 0x000fe40000000020 */
[----:B------:R-:W-:Y:S02]  /*1960*/  DADD R32, R20, -R24 ;  /* 0x0000000014207229 */ /* 0x000fe40000000818 */
[----:B------:R-:W-:-:S06]  /*1970*/  DMUL R20, R24, R28 ;  /* 0x0000001c18147228 */ /* 0x000fcc0000000000 */
[----:B------:R-:W-:Y:S02]  /*1980*/  DADD R32, R30, R32 ;  /* 0x000000001e207229 */ /* 0x000fe40000000020 */
        /* <DEDUP_REMOVED lines=9> */
[----:B------:R-:W-:-:S08]  /*1a20*/  DADD R18, R20, R18 ;  /* 0x0000000014127229 */ /* 0x000fd00000000012 */
[----:B------:R-:W-:Y:S02]  /*1a30*/  DADD R22, R22, R18 ;  /* 0x0000000016167229 */ /* 0x000fe40000000012 */
[----:B------:R-:W-:Y:S01]  /*1a40*/  DADD R18, R16, -UR8 ;  /* 0x8000000810127e29 */ /* 0x000fe20008000000 */
[----:B------:R-:W-:Y:S01]  /*1a50*/  UMOV UR8, 0xfefa39ef ;  /* 0xfefa39ef00087882 */ /* 0x000fe20000000000 */
[----:B------:R-:W-:-:S04]  /*1a60*/  UMOV UR9, 0x3fe62e42 ;  /* 0x3fe62e4200097882 */ /* 0x000fc80000000000 */
[----:B------:R-:W-:-:S08]  /*1a70*/  DADD R20, R24, R22 ;  /* 0x0000000018147229 */ /* 0x000fd00000000016 */
[--C-:B------:R-:W-:Y:S01]  /*1a80*/  DFMA R16, R18, UR8, R20.reuse ;  /* 0x0000000812107c2b */ /* 0x100fe20008000014 */
[----:B------:R-:W-:Y:S01]  /*1a90*/  UMOV UR8, 0x3b39803f ;  /* 0x3b39803f00087882 */ /* 0x000fe20000000000 */
[----:B------:R-:W-:Y:S01]  /*1aa0*/  DADD R26, R24, -R20 ;  /* 0x00000000181a7229 */ /* 0x000fe20000000814 */
[----:B------:R-:W-:-:S05]  /*1ab0*/  UMOV UR9, 0x3c7abc9e ;  /* 0x3c7abc9e00097882 */ /* 0x000fca0000000000 */
[----:B------:R-:W-:Y:S02]  /*1ac0*/  DFMA R24, R18, -UR14, R16 ;  /* 0x8000000e12187c2b */ /* 0x000fe40008000010 */
[----:B------:R-:W-:-:S06]  /*1ad0*/  DADD R26, R22, R26 ;  /* 0x00000000161a7229 */ /* 0x000fcc000000001a */
[----:B------:R-:W-:-:S08]  /*1ae0*/  DADD R24, -R20, R24 ;  /* 0x0000000014187229 */ /* 0x000fd00000000118 */
[----:B------:R-:W-:Y:S01]  /*1af0*/  DADD R20, R26, -R24 ;  /* 0x000000001a147229 */ /* 0x000fe20000000818 */
[----:B------:R-:W-:Y:S02]  /*1b00*/  IMAD.MOV.U32 R24, RZ, RZ, 0x652b82fe ;  /* 0x652b82feff187424 */ /* 0x000fe400078e00ff */
[----:B------:R-:W-:-:S05]  /*1b10*/  IMAD.MOV.U32 R25, RZ, RZ, 0x3ff71547 ;  /* 0x3ff71547ff197424 */ /* 0x000fca00078e00ff */
[----:B------:R-:W-:Y:S01]  /*1b20*/  DFMA R20, R18, UR8, R20 ;  /* 0x0000000812147c2b */ /* 0x000fe20008000014 */
[----:B------:R-:W-:Y:S02]  /*1b30*/  USHF.L.U32 UR9, UR7, 0x1, URZ ;  /* 0x0000000107097899 */ /* 0x000fe400080006ff */
[----:B------:R-:W-:Y:S02]  /*1b40*/  ULOP3.LUT UR8, UR7, 0xff0fffff, URZ, 0xc0, !UPT ;  /* 0xff0fffff07087892 */ /* 0x000fe4000f8ec0ff */
[----:B------:R-:W-:-:S03]  /*1b50*/  UISETP.GT.U32.AND UP0, UPT, UR9, -0x2000001, UPT ;  /* 0xfdffffff0900788c */ /* 0x000fc6000bf04070 */
[----:B------:R-:W-:Y:S01]  /*1b60*/  DADD R18, R16, R20 ;  /* 0x0000000010127229 */ /* 0x000fe20000000014 */
[----:B------:R-:W-:-:S03]  /*1b70*/  USEL UR9, UR8, UR7, UP0 ;  /* 0x0000000708097287 */ /* 0x000fc60008000000 */
[----:B------:R-:W-:-:S04]  /*1b80*/  UMOV UR8, UR6 ;  /* 0x0000000600087c82 */ /* 0x000fc80008000000 */
[----:B------:R-:W-:Y:S02]  /*1b90*/  DADD R22, R16, -R18 ;  /* 0x0000000010167229 */ /* 0x000fe40000000812 */
[----:B------:R-:W-:-:S06]  /*1ba0*/  DMUL R16, R18, UR8 ;  /* 0x0000000812107c28 */ /* 0x000fcc0008000000 */
[----:B------:R-:W-:Y:S02]  /*1bb0*/  DADD R20, R20, R22 ;  /* 0x0000000014147229 */ /* 0x000fe40000000016 */
[----:B------:R-:W-:-:S08]  /*1bc0*/  DFMA R18, R18, UR8, -R16 ;  /* 0x0000000812127c2b */ /* 0x000fd00008000810 */
[----:B------:R-:W-:Y:S01]  /*1bd0*/  DFMA R20, R20, UR8, R18 ;  /* 0x0000000814147c2b */ /* 0x000fe20008000012 */
[----:B------:R-:W-:Y:S01]  /*1be0*/  UMOV UR8, 0x3b39803f ;  /* 0x3b39803f00087882 */ /* 0x000fe20000000000 */
[----:B------:R-:W-:-:S06]  /*1bf0*/  UMOV UR9, 0x3c7abc9e ;  /* 0x3c7abc9e00097882 */ /* 0x000fcc0000000000 */
[----:B------:R-:W-:-:S08]  /*1c00*/  DADD R26, R16, R20 ;  /* 0x00000000101a7229 */ /* 0x000fd00000000014 */
[----:B------:R-:W-:Y:S02]  /*1c10*/  DFMA R24, R26, R24, 6.75539944105574400000e+15 ;  /* 0x433800001a18742b */ /* 0x000fe40000000018 */
[----:B------:R-:W-:Y:S01]  /*1c20*/  FSETP.GEU.AND P2, PT, |R27|, 4.1917929649353027344, PT ;  /* 0x4086232b1b00780b */ /* 0x000fe20003f4e200 */
[----:B------:R-:W-:-:S05]  /*1c30*/  DADD R16, R16, -R26 ;  /* 0x0000000010107229 */ /* 0x000fca000000081a */
[----:B------:R-:W-:-:S03]  /*1c40*/  DADD R18, R24, -6.75539944105574400000e+15 ;  /* 0xc338000018127429 */ /* 0x000fc60000000000 */
[----:B------:R-:W-:-:S05]  /*1c50*/  DADD R20, R20, R16 ;  /* 0x0000000014147229 */ /* 0x000fca0000000010 */
[----:B------:R-:W-:-:S08]  /*1c60*/  DFMA R22, R18, -UR14, R26 ;  /* 0x8000000e12167c2b */ /* 0x000fd0000800001a */
        /* <DEDUP_REMOVED lines=43> */
[----:B------:R-:W-:Y:S02]  /*1f20*/  @!P3 IMAD R19, R16, 0x100000, R19 ;  /* 0x001000001013b824 */ /* 0x000fe400078e0213 */
[----:B------:R-:W-:Y:S01]  /*1f30*/  @!P3 IMAD.MOV.U32 R16, RZ, RZ, RZ ;  /* 0x000000ffff10b224 */ /* 0x000fe200078e00ff */
[----:B------:R-:W-:-:S06]  /*1f40*/  @!P3 LEA R17, R17, 0x3ff00000, 0x14 ;  /* 0x3ff000001111b811 */ /* 0x000fcc00078ea0ff */
[----:B------:R-:W-:-:S11]  /*1f50*/  @!P3 DMUL R22, R18, R16 ;  /* 0x000000101216b228 */ /* 0x000fd60000000000 */
.L_x_383:
[----:B------:R-:W-:Y:S01]  /*1f60*/  DFMA R20, R20, R22, R22 ;  /* 0x000000161414722b */ /* 0x000fe20000000016 */
[----:B------:R-:W-:Y:S01]  /*1f70*/  IMAD.MOV.U32 R18, RZ, RZ, R0 ;  /* 0x000000ffff127224 */ /* 0x000fe200078e0000 */
[----:B------:R-:W-:Y:S01]  /*1f80*/  DSETP.NEU.AND P2, PT, |R22|, +INF , PT ;  /* 0x7ff000001600742a */ /* 0x000fe20003f4d200 */
[----:B------:R-:W-:-:S07]  /*1f90*/  IMAD.MOV.U32 R19, RZ, RZ, 0x0 ;  /* 0x00000000ff137424 */ /* 0x000fce00078e00ff */
[----:B------:R-:W-:Y:S02]  /*1fa0*/  FSEL R17, R22, R20, !P2 ;  /* 0x0000001416117208 */ /* 0x000fe40005000000 */
[----:B------:R-:W-:Y:S01]  /*1fb0*/  FSEL R16, R23, R21, !P2 ;  /* 0x0000001517107208 */ /* 0x000fe20005000000 */
[----:B------:R-:W-:Y:S06]  /*1fc0*/  RET.REL.NODEC R18 `(_Z13calgridenergyPfS_) ;  /* 0xffffffe0120c7950 */ /* 0x000fec0003c3ffff */
.L_x_384:
        /* <DEDUP_REMOVED lines=11> */
.L_x_392:


//--------------------- .nv.global.init           --------------------------
	.section	.nv.global.init,"aw",@progbits
	.align	4
.nv.global.init:
	.type		mrg32k3aM1SubSeq,@object
	.size		mrg32k3aM1SubSeq,(mrg32k3aM2SubSeq - mrg32k3aM1SubSeq)
mrg32k3aM1SubSeq:
        /*0000*/ 	.byte	0x0b, 0xcc, 0xee, 0x04, 0x73, 0x29, 0x8b, 0x6f, 0xf6, 0x53, 0x03, 0xf6, 0x23, 0xf6, 0xea, 0xda
        /* <DEDUP_REMOVED lines=125> */
	.type		mrg32k3aM2SubSeq,@object
	.size		mrg32k3aM2SubSeq,(mrg32k3aM1 - mrg32k3aM2SubSeq)
mrg32k3aM2SubSeq:
        /* <DEDUP_REMOVED lines=126> */
	.type		mrg32k3aM1,@object
	.size		mrg32k3aM1,(mrg32k3aM1Seq - mrg32k3aM1)
mrg32k3aM1:
        /* <DEDUP_REMOVED lines=144> */
	.type		mrg32k3aM1Seq,@object
	.size		mrg32k3aM1Seq,(mrg32k3aM2 - mrg32k3aM1Seq)
mrg32k3aM1Seq:
        /* <DEDUP_REMOVED lines=144> */
	.type		mrg32k3aM2,@object
	.size		mrg32k3aM2,(mrg32k3aM2Seq - mrg32k3aM2)
mrg32k3aM2:
        /* <DEDUP_REMOVED lines=144> */
	.type		mrg32k3aM2Seq,@object
	.size		mrg32k3aM2Seq,(precalc_xorwow_matrix - mrg32k3aM2Seq)
mrg32k3aM2Seq:
        /* <DEDUP_REMOVED lines=144> */
	.type		precalc_xorwow_matrix,@object
	.size		precalc_xorwow_matrix,(precalc_xorwow_offset_matrix - precalc_xorwow_matrix)
precalc_xorwow_matrix:
        /* <DEDUP_REMOVED lines=6400> */
	.type		precalc_xorwow_offset_matrix,@object
	.size		precalc_xorwow_offset_matrix,(.L_1 - precalc_xorwow_offset_matrix)
precalc_xorwow_offset_matrix:
        /* <DEDUP_REMOVED lines=6400> */
.L_1:


//--------------------- .nv.shared._ZN3cub18CUB_300001_SM_10006detail6reduce28DeviceReduceSingleTileKernelINS2_10policy_hubIfyN4cuda3std3__44plusIfEEE10Policy1000EPfSC_iS9_ffNS7_10__identityEEEvT0_T1_T2_T3_T4_T6_ --------------------------
	.section	.nv.shared._ZN3cub18CUB_300001_SM_10006detail6reduce28DeviceReduceSingleTileKernelINS2_10policy_hubIfyN4cuda3std3__44plusIfEEE10Policy1000EPfSC_iS9_ffNS7_10__identityEEEvT0_T1_T2_T3_T4_T6_,"aw",@nobits
	.sectionflags	@""
	.align	4
.nv.shared._ZN3cub18CUB_300001_SM_10006detail6reduce28DeviceReduceSingleTileKernelINS2_10policy_hubIfyN4cuda3std3__44plusIfEEE10Policy1000EPfSC_iS9_ffNS7_10__identityEEEvT0_T1_T2_T3_T4_T6_:
	.zero		1068


//--------------------- .nv.shared.reserved.0     --------------------------
	.section	.nv.shared.reserved.0,"aw",@nobits
	.weak		__nv_reservedSMEM_offset_0_alias
	.size		__nv_reservedSMEM_offset_0_alias, 0, 64
	.other		__nv_reservedSMEM_offset_0_alias,@"STO_CUDA_RESERVED_SHARED STV_DEFAULT"
__nv_reservedSMEM_offset_0_alias:
	.zero		0
	.zero		64


//--------------------- .nv.global                --------------------------
	.section	.nv.global,"aw",@nobits
	.align	4
.nv.global:
	.type		d_alpha,@object
	.size		d_alpha,(d_gamma - d_alpha)
d_alpha:
	.zero		4
	.type		d_gamma,@object
	.size		d_gamma,(d_dt - d_gamma)
d_gamma:
	.zero		4
	.type		d_dt,@object
	.size		d_dt,(d_beta - d_dt)
d_dt:
	.zero		4
	.type		d_beta,@object
	.size		d_beta,(_ZN28_INTERNAL_784ea23c_4_k_cu_kb4cuda3std6ranges3__45__cpo8distanceE - d_beta)
d_beta:
	.zero		4
	.type		_ZN28_INTERNAL_784ea23c_4_k_cu_kb4cuda3std6ranges3__45__cpo8distanceE,@object
	.size		_ZN28_INTERNAL_784ea23c_4_k_cu_kb4cuda3std6ranges3__45__cpo8distanceE,(_ZN28_INTERNAL_784ea23c_4_k_cu_kb6thrust24THRUST_300001_SM_1000_NS6deviceE - _ZN28_INTERNAL_784ea23c_4_k_cu_kb4cuda3std6ranges3__45__cpo8distanceE)
_ZN28_INTERNAL_784ea23c_4_k_cu_kb4cuda3std6ranges3__45__cpo8distanceE:
	.zero		1
	.type		_ZN28_INTERNAL_784ea23c_4_k_cu_kb6thrust24THRUST_300001_SM_1000_NS6deviceE,@object
	.size		_ZN28_INTERNAL_784ea23c_4_k_cu_kb6thrust24THRUST_300001_SM_1000_NS6deviceE,(_ZN28_INTERNAL_784ea23c_4_k_cu_kb4cuda3std3__47nulloptE - _ZN28_INTERNAL_784ea23c_4_k_cu_kb6thrust24THRUST_300001_SM_1000_NS6deviceE)
_ZN28_INTERNAL_784ea23c_4_k_cu_kb6thrust24THRUST_300001_SM_1000_NS6deviceE:
	.zero		1
	.type		_ZN28_INTERNAL_784ea23c_4_k_cu_kb4cuda3std3__47nulloptE,@object
	.size		_ZN28_INTERNAL_784ea23c_4_k_cu_kb4cuda3std3__47nulloptE,(_ZN28_INTERNAL_784ea23c_4_k_cu_kb6thrust24THRUST_300001_SM_1000_NS12placeholders2_4E - _ZN28_INTERNAL_784ea23c_4_k_cu_kb4cuda3std3__47nulloptE)
_ZN28_INTERNAL_784ea23c_4_k_cu_kb4cuda3std3__47nulloptE:
	.zero		1
	.type		_ZN28_INTERNAL_784ea23c_4_k_cu_kb6thrust24THRUST_300001_SM_1000_NS12placeholders2_4E,@object
	.size		_ZN28_INTERNAL_784ea23c_4_k_cu_kb6thrust24THRUST_300001_SM_1000_NS12placeholders2_4E,(_ZN28_INTERNAL_784ea23c_4_k_cu_kb4cuda3std3__45__cpo6rbeginE - _ZN28_INTERNAL_784ea23c_4_k_cu_kb6thrust24THRUST_300001_SM_1000_NS12placeholders2_4E)
_ZN28_INTERNAL_784ea23c_4_k_cu_kb6thrust24THRUST_300001_SM_1000_NS12placeholders2_4E:
	.zero		1
	.type		_ZN28_INTERNAL_784ea23c_4_k_cu_kb4cuda3std3__45__cpo6rbeginE,@object
	.size		_ZN28_INTERNAL_784ea23c_4_k_cu_kb4cuda3std3__45__cpo6rbeginE,(_ZN28_INTERNAL_784ea23c_4_k_cu_kb4cuda3std6ranges3__45__cpo7advanceE - _ZN28_INTERNAL_784ea23c_4_k_cu_kb4cuda3std3__45__cpo6rbeginE)
_ZN28_INTERNAL_784ea23c_4_k_cu_kb4cuda3std3__45__cpo6rbeginE:
	.zero		1
	.type		_ZN28_INTERNAL_784ea23c_4_k_cu_kb4cuda3std6ranges3__45__cpo7advanceE,@object
	.size		_ZN28_INTERNAL_784ea23c_4_k_cu_kb4cuda3std6ranges3__45__cpo7advanceE,(_ZN28_INTERNAL_784ea23c_4_k_cu_kb6thrust24THRUST_300001_SM_1000_NS12placeholders2_8E - _ZN28_INTERNAL_784ea23c_4_k_cu_kb4cuda3std6ranges3__45__cpo7advanceE)
_ZN28_INTERNAL_784ea23c_4_k_cu_kb4cuda3std6ranges3__45__cpo7advanceE:
	.zero		1
	.type		_ZN28_INTERNAL_784ea23c_4_k_cu_kb6thrust24THRUST_300001_SM_1000_NS12placeholders2_8E,@object
	.size		_ZN28_INTERNAL_784ea23c_4_k_cu_kb6thrust24THRUST_300001_SM_1000_NS12placeholders2_8E,(_ZN28_INTERNAL_784ea23c_4_k_cu_kb4cuda3std3__430_GLOBAL__N__784ea23c_4_k_cu_kb6ignoreE - _ZN28_INTERNAL_784ea23c_4_k_cu_kb6thrust24THRUST_300001_SM_1000_NS12placeholders2_8E)
_ZN28_INTERNAL_784ea23c_4_k_cu_kb6thrust24THRUST_300001_SM_1000_NS12placeholders2_8E:
	.zero		1
	.type		_ZN28_INTERNAL_784ea23c_4_k_cu_kb4cuda3std3__430_GLOBAL__N__784ea23c_4_k_cu_kb6ignoreE,@object
	.size		_ZN28_INTERNAL_784ea23c_4_k_cu_kb4cuda3std3__430_GLOBAL__N__784ea23c_4_k_cu_kb6ignoreE,(_ZN28_INTERNAL_784ea23c_4_k_cu_kb4cuda3std6ranges3__45__cpo4dataE - _ZN28_INTERNAL_784ea23c_4_k_cu_kb4cuda3std3__430_GLOBAL__N__784ea23c_4_k_cu_kb6ignoreE)
_ZN28_INTERNAL_784ea23c_4_k_cu_kb4cuda3std3__430_GLOBAL__N__784ea23c_4_k_cu_kb6ignoreE:
	.zero		1
	.type		_ZN28_INTERNAL_784ea23c_4_k_cu_kb4cuda3std6ranges3__45__cpo4dataE,@object
	.size		_ZN28_INTERNAL_784ea23c_4_k_cu_kb4cuda3std6ranges3__45__cpo4dataE,(_ZN28_INTERNAL_784ea23c_4_k_cu_kb6thrust24THRUST_300001_SM_1000_NS6system3cpp3parE - _ZN28_INTERNAL_784ea23c_4_k_cu_kb4cuda3std6ranges3__45__cpo4dataE)
_ZN28_INTERNAL_784ea23c_4_k_cu_kb4cuda3std6ranges3__45__cpo4dataE:
	.zero		1
	.type		_ZN28_INTERNAL_784ea23c_4_k_cu_kb6thrust24THRUST_300001_SM_1000_NS6system3cpp3parE,@object
	.size		_ZN28_INTERNAL_784ea23c_4_k_cu_kb6thrust24THRUST_300001_SM_1000_NS6system3cpp3parE,(_ZN28_INTERNAL_784ea23c_4_k_cu_kb4cuda3std3__45__cpo5beginE - _ZN28_INTERNAL_784ea23c_4_k_cu_kb6thrust24THRUST_300001_SM_1000_NS6system3cpp3parE)
_ZN28_INTERNAL_784ea23c_4_k_cu_kb6thrust24THRUST_300001_SM_1000_NS6system3cpp3parE:
	.zero		1
	.type		_ZN28_INTERNAL_784ea23c_4_k_cu_kb4cuda3std3__45__cpo5beginE,@object
	.size		_ZN28_INTERNAL_784ea23c_4_k_cu_kb4cuda3std3__45__cpo5beginE,(_ZN28_INTERNAL_784ea23c_4_k_cu_kb4cuda3std6ranges3__45__cpo5beginE - _ZN28_INTERNAL_784ea23c_4_k_cu_kb4cuda3std3__45__cpo5beginE)
_ZN28_INTERNAL_784ea23c_4_k_cu_kb4cuda3std3__45__cpo5beginE:
	.zero		1
	.type		_ZN28_INTERNAL_784ea23c_4_k_cu_kb4cuda3std6ranges3__45__cpo5beginE,@object
	.size		_ZN28_INTERNAL_784ea23c_4_k_cu_kb4cuda3std6ranges3__45__cpo5beginE,(_ZN28_INTERNAL_784ea23c_4_k_cu_kb6thrust24THRUST_300001_SM_1000_NS12placeholders2_6E - _ZN28_INTERNAL_784ea23c_4_k_cu_kb4cuda3std6ranges3__45__cpo5beginE)
_ZN28_INTERNAL_784ea23c_4_k_cu_kb4cuda3std6ranges3__45__cpo5beginE:
	.zero		1
	.type		_ZN28_INTERNAL_784ea23c_4_k_cu_kb6thrust24THRUST_300001_SM_1000_NS12placeholders2_6E,@object
	.size		_ZN28_INTERNAL_784ea23c_4_k_cu_kb6thrust24THRUST_300001_SM_1000_NS12placeholders2_6E,(_ZN28_INTERNAL_784ea23c_4_k_cu_kb4cuda3std3__45__cpo7crbeginE - _ZN28_INTERNAL_784ea23c_4_k_cu_kb6thrust24THRUST_300001_SM_1000_NS12placeholders2_6E)
_ZN28_INTERNAL_784ea23c_4_k_cu_kb6thrust24THRUST_300001_SM_1000_NS12placeholders2_6E:
	.zero		1
	.type		_ZN28_INTERNAL_784ea23c_4_k_cu_kb4cuda3std3__45__cpo7crbeginE,@object
	.size		_ZN28_INTERNAL_784ea23c_4_k_cu_kb4cuda3std3__45__cpo7crbeginE,(_ZN28_INTERNAL_784ea23c_4_k_cu_kb4cuda3std6ranges3__45__cpo4nextE - _ZN28_INTERNAL_784ea23c_4_k_cu_kb4cuda3std3__45__cpo7crbeginE)
_ZN28_INTERNAL_784ea23c_4_k_cu_kb4cuda3std3__45__cpo7crbeginE:
	.zero		1
	.type		_ZN28_INTERNAL_784ea23c_4_k_cu_kb4cuda3std6ranges3__45__cpo4nextE,@object
	.size		_ZN28_INTERNAL_784ea23c_4_k_cu_kb4cuda3std6ranges3__45__cpo4nextE,(_ZN28_INTERNAL_784ea23c_4_k_cu_kb6thrust24THRUST_300001_SM_1000_NS8cuda_cub10par_nosyncE - _ZN28_INTERNAL_784ea23c_4_k_cu_kb4cuda3std6ranges3__45__cpo4nextE)
_ZN28_INTERNAL_784ea23c_4_k_cu_kb4cuda3std6ranges3__45__cpo4nextE:
	.zero		1
	.type		_ZN28_INTERNAL_784ea23c_4_k_cu_kb6thrust24THRUST_300001_SM_1000_NS8cuda_cub10par_nosyncE,@object
	.size		_ZN28_INTERNAL_784ea23c_4_k_cu_kb6thrust24THRUST_300001_SM_1000_NS8cuda_cub10par_nosyncE,(_ZN28_INTERNAL_784ea23c_4_k_cu_kb4cuda3std6ranges3__45__cpo4swapE - _ZN28_INTERNAL_784ea23c_4_k_cu_kb6thrust24THRUST_300001_SM_1000_NS8cuda_cub10par_nosyncE)
_ZN28_INTERNAL_784ea23c_4_k_cu_kb6thrust24THRUST_300001_SM_1000_NS8cuda_cub10par_nosyncE:
	.zero		1
	.type		_ZN28_INTERNAL_784ea23c_4_k_cu_kb4cuda3std6ranges3__45__cpo4swapE,@object
	.size		_ZN28_INTERNAL_784ea23c_4_k_cu_kb4cuda3std6ranges3__45__cpo4swapE,(_ZN28_INTERNAL_784ea23c_4_k_cu_kb6thrust24THRUST_300001_SM_1000_NS12placeholders3_10E - _ZN28_INTERNAL_784ea23c_4_k_cu_kb4cuda3std6ranges3__45__cpo4swapE)
_ZN28_INTERNAL_784ea23c_4_k_cu_kb4cuda3std6ranges3__45__cpo4swapE:
	.zero		1
	.type		_ZN28_INTERNAL_784ea23c_4_k_cu_kb6thrust24THRUST_300001_SM_1000_NS12placeholders3_10E,@object
	.size		_ZN28_INTERNAL_784ea23c_4_k_cu_kb6thrust24THRUST_300001_SM_1000_NS12placeholders3_10E,(_ZN28_INTERNAL_784ea23c_4_k_cu_kb4cuda3std3__48in_placeE - _ZN28_INTERNAL_784ea23c_4_k_cu_kb6thrust24THRUST_300001_SM_1000_NS12placeholders3_10E)
_ZN28_INTERNAL_784ea23c_4_k_cu_kb6thrust24THRUST_300001_SM_1000_NS12placeholders3_10E:
	.zero		1
	.type		_ZN28_INTERNAL_784ea23c_4_k_cu_kb4cuda3std3__48in_placeE,@object
	.size		_ZN28_INTERNAL_784ea23c_4_k_cu_kb4cuda3std3__48in_placeE,(_ZN28_INTERNAL_784ea23c_4_k_cu_kb4cuda3std6ranges3__45__cpo4sizeE - _ZN28_INTERNAL_784ea23c_4_k_cu_kb4cuda3std3__48in_placeE)
_ZN28_INTERNAL_784ea23c_4_k_cu_kb4cuda3std3__48in_placeE:
	.zero		1
	.type		_ZN28_INTERNAL_784ea23c_4_k_cu_kb4cuda3std6ranges3__45__cpo4sizeE,@object
	.size		_ZN28_INTERNAL_784ea23c_4_k_cu_kb4cuda3std6ranges3__45__cpo4sizeE,(_ZN28_INTERNAL_784ea23c_4_k_cu_kb6thrust24THRUST_300001_SM_1000_NS12placeholders2_2E - _ZN28_INTERNAL_784ea23c_4_k_cu_kb4cuda3std6ranges3__45__cpo4sizeE)
_ZN28_INTERNAL_784ea23c_4_k_cu_kb4cuda3std6ranges3__45__cpo4sizeE:
	.zero		1
	.type		_ZN28_INTERNAL_784ea23c_4_k_cu_kb6thrust24THRUST_300001_SM_1000_NS12placeholders2_2E,@object
	.size		_ZN28_INTERNAL_784ea23c_4_k_cu_kb6thrust24THRUST_300001_SM_1000_NS12placeholders2_2E,(_ZN28_INTERNAL_784ea23c_4_k_cu_kb4cuda3std3__45__cpo6cbeginE - _ZN28_INTERNAL_784ea23c_4_k_cu_kb6thrust24THRUST_300001_SM_1000_NS12placeholders2_2E)
_ZN28_INTERNAL_784ea23c_4_k_cu_kb6thrust24THRUST_300001_SM_1000_NS12placeholders2_2E:
	.zero		1
	.type		_ZN28_INTERNAL_784ea23c_4_k_cu_kb4cuda3std3__45__cpo6cbeginE,@object
	.size		_ZN28_INTERNAL_784ea23c_4_k_cu_kb4cuda3std3__45__cpo6cbeginE,(_ZN28_INTERNAL_784ea23c_4_k_cu_kb4cuda3std6ranges3__45__cpo6cbeginE - _ZN28_INTERNAL_784ea23c_4_k_cu_kb4cuda3std3__45__cpo6cbeginE)
_ZN28_INTERNAL_784ea23c_4_k_cu_kb4cuda3std3__45__cpo6cbeginE:
	.zero		1
	.type		_ZN28_INTERNAL_784ea23c_4_k_cu_kb4cuda3std6ranges3__45__cpo6cbeginE,@object
	.size		_ZN28_INTERNAL_784ea23c_4_k_cu_kb4cuda3std6ranges3__45__cpo6cbeginE,(_ZN28_INTERNAL_784ea23c_4_k_cu_kb6thrust24THRUST_300001_SM_1000_NS12placeholders2_7E - _ZN28_INTERNAL_784ea23c_4_k_cu_kb4cuda3std6ranges3__45__cpo6cbeginE)
_ZN28_INTERNAL_784ea23c_4_k_cu_kb4cuda3std6ranges3__45__cpo6cbeginE:
	.zero		1
	.type		_ZN28_INTERNAL_784ea23c_4_k_cu_kb6thrust24THRUST_300001_SM_1000_NS12placeholders2_7E,@object
	.size		_ZN28_INTERNAL_784ea23c_4_k_cu_kb6thrust24THRUST_300001_SM_1000_NS12placeholders2_7E,(_ZN28_INTERNAL_784ea23c_4_k_cu_kb4cuda3std3__45__cpo5crendE - _ZN28_INTERNAL_784ea23c_4_k_cu_kb6thrust24THRUST_300001_SM_1000_NS12placeholders2_7E)
_ZN28_INTERNAL_784ea23c_4_k_cu_kb6thrust24THRUST_300001_SM_1000_NS12placeholders2_7E:
	.zero		1
	.type		_ZN28_INTERNAL_784ea23c_4_k_cu_kb4cuda3std3__45__cpo5crendE,@object
	.size		_ZN28_INTERNAL_784ea23c_4_k_cu_kb4cuda3std3__45__cpo5crendE,(_ZN28_INTERNAL_784ea23c_4_k_cu_kb4cuda3std6ranges3__45__cpo4prevE - _ZN28_INTERNAL_784ea23c_4_k_cu_kb4cuda3std3__45__cpo5crendE)
_ZN28_INTERNAL_784ea23c_4_k_cu_kb4cuda3std3__45__cpo5crendE:
	.zero		1
	.type		_ZN28_INTERNAL_784ea23c_4_k_cu_kb4cuda3std6ranges3__45__cpo4prevE,@object
	.size		_ZN28_INTERNAL_784ea23c_4_k_cu_kb4cuda3std6ranges3__45__cpo4prevE,(_ZN28_INTERNAL_784ea23c_4_k_cu_kb6thrust24THRUST_300001_SM_1000_NS6system6detail10sequential3seqE - _ZN28_INTERNAL_784ea23c_4_k_cu_kb4cuda3std6ranges3__45__cpo4prevE)
_ZN28_INTERNAL_784ea23c_4_k_cu_kb4cuda3std6ranges3__45__cpo4prevE:
	.zero		1
	.type		_ZN28_INTERNAL_784ea23c_4_k_cu_kb6thrust24THRUST_300001_SM_1000_NS6system6detail10sequential3seqE,@object
	.size		_ZN28_INTERNAL_784ea23c_4_k_cu_kb6thrust24THRUST_300001_SM_1000_NS6system6detail10sequential3seqE,(_ZN28_INTERNAL_784ea23c_4_k_cu_kb4cuda3std6ranges3__45__cpo9iter_moveE - _ZN28_INTERNAL_784ea23c_4_k_cu_kb6thrust24THRUST_300001_SM_1000_NS6system6detail10sequential3seqE)
_ZN28_INTERNAL_784ea23c_4_k_cu_kb6thrust24THRUST_300001_SM_1000_NS6system6detail10sequential3seqE:
	.zero		1
	.type		_ZN28_INTERNAL_784ea23c_4_k_cu_kb4cuda3std6ranges3__45__cpo9iter_moveE,@object
	.size		_ZN28_INTERNAL_784ea23c_4_k_cu_kb4cuda3std6ranges3__45__cpo9iter_moveE,(_ZN28_INTERNAL_784ea23c_4_k_cu_kb6thrust24THRUST_300001_SM_1000_NS3seqE - _ZN28_INTERNAL_784ea23c_4_k_cu_kb4cuda3std6ranges3__45__cpo9iter_moveE)
_ZN28_INTERNAL_784ea23c_4_k_cu_kb4cuda3std6ranges3__45__cpo9iter_moveE:
	.zero		1
	.type		_ZN28_INTERNAL_784ea23c_4_k_cu_kb6thrust24THRUST_300001_SM_1000_NS3seqE,@object
	.size		_ZN28_INTERNAL_784ea23c_4_k_cu_kb6thrust24THRUST_300001_SM_1000_NS3seqE,(_ZN28_INTERNAL_784ea23c_4_k_cu_kb4cuda3std3__420unreachable_sentinelE - _ZN28_INTERNAL_784ea23c_4_k_cu_kb6thrust24THRUST_300001_SM_1000_NS3seqE)
_ZN28_INTERNAL_784ea23c_4_k_cu_kb6thrust24THRUST_300001_SM_1000_NS3seqE:
	.zero		1
	.type		_ZN28_INTERNAL_784ea23c_4_k_cu_kb4cuda3std3__420unreachable_sentinelE,@object
	.size		_ZN28_INTERNAL_784ea23c_4_k_cu_kb4cuda3std3__420unreachable_sentinelE,(_ZN28_INTERNAL_784ea23c_4_k_cu_kb4cuda3std6ranges3__45__cpo5ssizeE - _ZN28_INTERNAL_784ea23c_4_k_cu_kb4cuda3std3__420unreachable_sentinelE)
_ZN28_INTERNAL_784ea23c_4_k_cu_kb4cuda3std3__420unreachable_sentinelE:
	.zero		1
	.type		_ZN28_INTERNAL_784ea23c_4_k_cu_kb4cuda3std6ranges3__45__cpo5ssizeE,@object
	.size		_ZN28_INTERNAL_784ea23c_4_k_cu_kb4cuda3std6ranges3__45__cpo5ssizeE,(_ZN28_INTERNAL_784ea23c_4_k_cu_kb6thrust24THRUST_300001_SM_1000_NS12placeholders2_3E - _ZN28_INTERNAL_784ea23c_4_k_cu_kb4cuda3std6ranges3__45__cpo5ssizeE)
_ZN28_INTERNAL_784ea23c_4_k_cu_kb4cuda3std6ranges3__45__cpo5ssizeE:
	.zero		1
	.type		_ZN28_INTERNAL_784ea23c_4_k_cu_kb6thrust24THRUST_300001_SM_1000_NS12placeholders2_3E,@object
	.size		_ZN28_INTERNAL_784ea23c_4_k_cu_kb6thrust24THRUST_300001_SM_1000_NS12placeholders2_3E,(_ZN28_INTERNAL_784ea23c_4_k_cu_kb4cuda3std3__45__cpo4cendE - _ZN28_INTERNAL_784ea23c_4_k_cu_kb6thrust24THRUST_300001_SM_1000_NS12placeholders2_3E)
_ZN28_INTERNAL_784ea23c_4_k_cu_kb6thrust24THRUST_300001_SM_1000_NS12placeholders2_3E:
	.zero		1
	.type		_ZN28_INTERNAL_784ea23c_4_k_cu_kb4cuda3std3__45__cpo4cendE,@object
	.size		_ZN28_INTERNAL_784ea23c_4_k_cu_kb4cuda3std3__45__cpo4cendE,(_ZN28_INTERNAL_784ea23c_4_k_cu_kb4cuda3std6ranges3__45__cpo4cendE - _ZN28_INTERNAL_784ea23c_4_k_cu_kb4cuda3std3__45__cpo4cendE)
_ZN28_INTERNAL_784ea23c_4_k_cu_kb4cuda3std3__45__cpo4cendE:
	.zero		1
	.type		_ZN28_INTERNAL_784ea23c_4_k_cu_kb4cuda3std6ranges3__45__cpo4cendE,@object
	.size		_ZN28_INTERNAL_784ea23c_4_k_cu_kb4cuda3std6ranges3__45__cpo4cendE,(_ZN28_INTERNAL_784ea23c_4_k_cu_kb6thrust24THRUST_300001_SM_1000_NS12placeholders2_5E - _ZN28_INTERNAL_784ea23c_4_k_cu_kb4cuda3std6ranges3__45__cpo4cendE)
_ZN28_INTERNAL_784ea23c_4_k_cu_kb4cuda3std6ranges3__45__cpo4cendE:
	.zero		1
	.type		_ZN28_INTERNAL_784ea23c_4_k_cu_kb6thrust24THRUST_300001_SM_1000_NS12placeholders2_5E,@object
	.size		_ZN28_INTERNAL_784ea23c_4_k_cu_kb6thrust24THRUST_300001_SM_1000_NS12placeholders2_5E,(_ZN28_INTERNAL_784ea23c_4_k_cu_kb4cuda3std3__45__cpo4rendE - _ZN28_INTERNAL_784ea23c_4_k_cu_kb6thrust24THRUST_300001_SM_1000_NS12placeholders2_5E)
_ZN28_INTERNAL_784ea23c_4_k_cu_kb6thrust24THRUST_300001_SM_1000_NS12placeholders2_5E:
	.zero		1
	.type		_ZN28_INTERNAL_784ea23c_4_k_cu_kb4cuda3std3__45__cpo4rendE,@object
	.size		_ZN28_INTERNAL_784ea23c_4_k_cu_kb4cuda3std3__45__cpo4rendE,(_ZN28_INTERNAL_784ea23c_4_k_cu_kb4cuda3std6ranges3__45__cpo9iter_swapE - _ZN28_INTERNAL_784ea23c_4_k_cu_kb4cuda3std3__45__cpo4rendE)
_ZN28_INTERNAL_784ea23c_4_k_cu_kb4cuda3std3__45__cpo4rendE:
	.zero		1
	.type		_ZN28_INTERNAL_784ea23c_4_k_cu_kb4cuda3std6ranges3__45__cpo9iter_swapE,@object
	.size		_ZN28_INTERNAL_784ea23c_4_k_cu_kb4cuda3std6ranges3__45__cpo9iter_swapE,(_ZN28_INTERNAL_784ea23c_4_k_cu_kb6thrust24THRUST_300001_SM_1000_NS8cuda_cub3parE - _ZN28_INTERNAL_784ea23c_4_k_cu_kb4cuda3std6ranges3__45__cpo9iter_swapE)
_ZN28_INTERNAL_784ea23c_4_k_cu_kb4cuda3std6ranges3__45__cpo9iter_swapE:
	.zero		1
	.type		_ZN28_INTERNAL_784ea23c_4_k_cu_kb6thrust24THRUST_300001_SM_1000_NS8cuda_cub3parE,@object
	.size		_ZN28_INTERNAL_784ea23c_4_k_cu_kb6thrust24THRUST_300001_SM_1000_NS8cuda_cub3parE,(_ZN28_INTERNAL_784ea23c_4_k_cu_kb4cuda3std3__48unexpectE - _ZN28_INTERNAL_784ea23c_4_k_cu_kb6thrust24THRUST_300001_SM_1000_NS8cuda_cub3parE)
_ZN28_INTERNAL_784ea23c_4_k_cu_kb6thrust24THRUST_300001_SM_1000_NS8cuda_cub3parE:
	.zero		1
	.type		_ZN28_INTERNAL_784ea23c_4_k_cu_kb4cuda3std3__48unexpectE,@object
	.size		_ZN28_INTERNAL_784ea23c_4_k_cu_kb4cuda3std3__48unexpectE,(_ZN28_INTERNAL_784ea23c_4_k_cu_kb6thrust24THRUST_300001_SM_1000_NS12placeholders2_9E - _ZN28_INTERNAL_784ea23c_4_k_cu_kb4cuda3std3__48unexpectE)
_ZN28_INTERNAL_784ea23c_4_k_cu_kb4cuda3std3__48unexpectE:
	.zero		1
	.type		_ZN28_INTERNAL_784ea23c_4_k_cu_kb6thrust24THRUST_300001_SM_1000_NS12placeholders2_9E,@object
	.size		_ZN28_INTERNAL_784ea23c_4_k_cu_kb6thrust24THRUST_300001_SM_1000_NS12placeholders2_9E,(_ZN28_INTERNAL_784ea23c_4_k_cu_kb4cuda3std3__419piecewise_constructE - _ZN28_INTERNAL_784ea23c_4_k_cu_kb6thrust24THRUST_300001_SM_1000_NS12placeholders2_9E)
_ZN28_INTERNAL_784ea23c_4_k_cu_kb6thrust24THRUST_300001_SM_1000_NS12placeholders2_9E:
	.zero		1
	.type		_ZN28_INTERNAL_784ea23c_4_k_cu_kb4cuda3std3__419piecewise_constructE,@object
	.size		_ZN28_INTERNAL_784ea23c_4_k_cu_kb4cuda3std3__419piecewise_constructE,(_ZN28_INTERNAL_784ea23c_4_k_cu_kb4cuda3std6ranges3__45__cpo5cdataE - _ZN28_INTERNAL_784ea23c_4_k_cu_kb4cuda3std3__419piecewise_constructE)
_ZN28_INTERNAL_784ea23c_4_k_cu_kb4cuda3std3__419piecewise_constructE:
	.zero		1
	.type		_ZN28_INTERNAL_784ea23c_4_k_cu_kb4cuda3std6ranges3__45__cpo5cdataE,@object
	.size		_ZN28_INTERNAL_784ea23c_4_k_cu_kb4cuda3std6ranges3__45__cpo5cdataE,(_ZN28_INTERNAL_784ea23c_4_k_cu_kb6thrust24THRUST_300001_SM_1000_NS12placeholders2_1E - _ZN28_INTERNAL_784ea23c_4_k_cu_kb4cuda3std6ranges3__45__cpo5cdataE)
_ZN28_INTERNAL_784ea23c_4_k_cu_kb4cuda3std6ranges3__45__cpo5cdataE:
	.zero		1
	.type		_ZN28_INTERNAL_784ea23c_4_k_cu_kb6thrust24THRUST_300001_SM_1000_NS12placeholders2_1E,@object
	.size		_ZN28_INTERNAL_784ea23c_4_k_cu_kb6thrust24THRUST_300001_SM_1000_NS12placeholders2_1E,(_ZN28_INTERNAL_784ea23c_4_k_cu_kb4cuda3std3__45__cpo3endE - _ZN28_INTERNAL_784ea23c_4_k_cu_kb6thrust24THRUST_300001_SM_1000_NS12placeholders2_1E)
_ZN28_INTERNAL_784ea23c_4_k_cu_kb6thrust24THRUST_300001_SM_1000_NS12placeholders2_1E:
	.zero		1
	.type		_ZN28_INTERNAL_784ea23c_4_k_cu_kb4cuda3std3__45__cpo3endE,@object
	.size		_ZN28_INTERNAL_784ea23c_4_k_cu_kb4cuda3std3__45__cpo3endE,(_ZN28_INTERNAL_784ea23c_4_k_cu_kb4cuda3std6ranges3__45__cpo3endE - _ZN28_INTERNAL_784ea23c_4_k_cu_kb4cuda3std3__45__cpo3endE)
_ZN28_INTERNAL_784ea23c_4_k_cu_kb4cuda3std3__45__cpo3endE:
	.zero		1
	.type		_ZN28_INTERNAL_784ea23c_4_k_cu_kb4cuda3std6ranges3__45__cpo3endE,@object
	.size		_ZN28_INTERNAL_784ea23c_4_k_cu_kb4cuda3std6ranges3__45__cpo3endE,(.L_43 - _ZN28_INTERNAL_784ea23c_4_k_cu_kb4cuda3std6ranges3__45__cpo3endE)
_ZN28_INTERNAL_784ea23c_4_k_cu_kb4cuda3std6ranges3__45__cpo3endE:
	.zero		1
.L_43:


//--------------------- .nv.shared._ZN3cub18CUB_300001_SM_10006detail6reduce18DeviceReduceKernelINS2_10policy_hubIfyN4cuda3std3__44plusIfEEE10Policy1000EN6thrust24THRUST_300001_SM_1000_NS10device_ptrIfEEyS9_fNS7_10__identityEEEvT0_PT3_T1_NS0_13GridEvenShareISK_EET2_T4_ --------------------------
	.section	.nv.shared._ZN3cub18CUB_300001_SM_10006detail6reduce18DeviceReduceKernelINS2_10policy_hubIfyN4cuda3std3__44plusIfEEE10Policy1000EN6thrust24THRUST_300001_SM_1000_NS10device_ptrIfEEyS9_fNS7_10__identityEEEvT0_PT3_T1_NS0_13GridEvenShareISK_EET2_T4_,"aw",@nobits
	.sectionflags	@""
	.align	4
.nv.shared._ZN3cub18CUB_300001_SM_10006detail6reduce18DeviceReduceKernelINS2_10policy_hubIfyN4cuda3std3__44plusIfEEE10Policy1000EN6thrust24THRUST_300001_SM_1000_NS10device_ptrIfEEyS9_fNS7_10__identityEEEvT0_PT3_T1_NS0_13GridEvenShareISK_EET2_T4_:
	.zero		1068


//--------------------- .nv.shared._ZN3cub18CUB_300001_SM_10006detail6reduce28DeviceReduceSingleTileKernelINS2_10policy_hubIfyN4cuda3std3__44plusIfEEE10Policy1000EN6thrust24THRUST_300001_SM_1000_NS10device_ptrIfEEPfyS9_ffNS7_10__identityEEEvT0_T1_T2_T3_T4_T6_ --------------------------
	.section	.nv.shared._ZN3cub18CUB_300001_SM_10006detail6reduce28DeviceReduceSingleTileKernelINS2_10policy_hubIfyN4cuda3std3__44plusIfEEE10Policy1000EN6thrust24THRUST_300001_SM_1000_NS10device_ptrIfEEPfyS9_ffNS7_10__identityEEEvT0_T1_T2_T3_T4_T6_,"aw",@nobits
	.sectionflags	@""
	.align	4
.nv.shared._ZN3cub18CUB_300001_SM_10006detail6reduce28DeviceReduceSingleTileKernelINS2_10policy_hubIfyN4cuda3std3__44plusIfEEE10Policy1000EN6thrust24THRUST_300001_SM_1000_NS10device_ptrIfEEPfyS9_ffNS7_10__identityEEEvT0_T1_T2_T3_T4_T6_:
	.zero		1068


//--------------------- .nv.shared._ZN3cub18CUB_300001_SM_10006detail6reduce28DeviceReduceSingleTileKernelINS2_10policy_hubIfjN4cuda3std3__44plusIfEEE10Policy1000EPfSC_iS9_ffNS7_10__identityEEEvT0_T1_T2_T3_T4_T6_ --------------------------
	.section	.nv.shared._ZN3cub18CUB_300001_SM_10006detail6reduce28DeviceReduceSingleTileKernelINS2_10policy_hubIfjN4cuda3std3__44plusIfEEE10Policy1000EPfSC_iS9_ffNS7_10__identityEEEvT0_T1_T2_T3_T4_T6_,"aw",@nobits
	.sectionflags	@""
	.align	4
.nv.shared._ZN3cub18CUB_300001_SM_10006detail6reduce28DeviceReduceSingleTileKernelINS2_10policy_hubIfjN4cuda3std3__44plusIfEEE10Policy1000EPfSC_iS9_ffNS7_10__identityEEEvT0_T1_T2_T3_T4_T6_:
	.zero		1108


//--------------------- .nv.shared._ZN3cub18CUB_300001_SM_10006detail6reduce18DeviceReduceKernelINS2_10policy_hubIfjN4cuda3std3__44plusIfEEE10Policy1000EN6thrust24THRUST_300001_SM_1000_NS10device_ptrIfEEjS9_fNS7_10__identityEEEvT0_PT3_T1_NS0_13GridEvenShareISK_EET2_T4_ --------------------------
	.section	.nv.shared._ZN3cub18CUB_300001_SM_10006detail6reduce18DeviceReduceKernelINS2_10policy_hubIfjN4cuda3std3__44plusIfEEE10Policy1000EN6thrust24THRUST_300001_SM_1000_NS10device_ptrIfEEjS9_fNS7_10__identityEEEvT0_PT3_T1_NS0_13GridEvenShareISK_EET2_T4_,"aw",@nobits
	.sectionflags	@""
	.align	4
.nv.shared._ZN3cub18CUB_300001_SM_10006detail6reduce18DeviceReduceKernelINS2_10policy_hubIfjN4cuda3std3__44plusIfEEE10Policy1000EN6thrust24THRUST_300001_SM_1000_NS10device_ptrIfEEjS9_fNS7_10__identityEEEvT0_PT3_T1_NS0_13GridEvenShareISK_EET2_T4_:
	.zero		1108


//--------------------- .nv.shared._ZN3cub18CUB_300001_SM_10006detail6reduce28DeviceReduceSingleTileKernelINS2_10policy_hubIfjN4cuda3std3__44plusIfEEE10Policy1000EN6thrust24THRUST_300001_SM_1000_NS10device_ptrIfEEPfjS9_ffNS7_10__identityEEEvT0_T1_T2_T3_T4_T6_ --------------------------
	.section	.nv.shared._ZN3cub18CUB_300001_SM_10006detail6reduce28DeviceReduceSingleTileKernelINS2_10policy_hubIfjN4cuda3std3__44plusIfEEE10Policy1000EN6thrust24THRUST_300001_SM_1000_NS10device_ptrIfEEPfjS9_ffNS7_10__identityEEEvT0_T1_T2_T3_T4_T6_,"aw",@nobits
	.sectionflags	@""
	.align	4
.nv.shared._ZN3cub18CUB_300001_SM_10006detail6reduce28DeviceReduceSingleTileKernelINS2_10policy_hubIfjN4cuda3std3__44plusIfEEE10Policy1000EN6thrust24THRUST_300001_SM_1000_NS10device_ptrIfEEPfjS9_ffNS7_10__identityEEEvT0_T1_T2_T3_T4_T6_:
	.zero		1108


//--------------------- .nv.constant0._ZN3cub18CUB_300001_SM_10006detail6reduce28DeviceReduceSingleTileKernelINS2_10policy_hubIfyN4cuda3std3__44plusIfEEE10Policy1000EPfSC_iS9_ffNS7_10__identityEEEvT0_T1_T2_T3_T4_T6_ --------------------------
	.section	.nv.constant0._ZN3cub18CUB_300001_SM_10006detail6reduce28DeviceReduceSingleTileKernelINS2_10policy_hubIfyN4cuda3std3__44plusIfEEE10Policy1000EPfSC_iS9_ffNS7_10__identityEEEvT0_T1_T2_T3_T4_T6_,"a",@progbits
	.sectionflags	@""
	.align	4
.nv.constant0._ZN3cub18CUB_300001_SM_10006detail6reduce28DeviceReduceSingleTileKernelINS2_10policy_hubIfyN4cuda3std3__44plusIfEEE10Policy1000EPfSC_iS9_ffNS7_10__identityEEEvT0_T1_T2_T3_T4_T6_:
	.zero		925


//--------------------- .nv.constant0._ZN3cub18CUB_300001_SM_10006detail6reduce18DeviceReduceKernelINS2_10policy_hubIfyN4cuda3std3__44plusIfEEE10Policy1000EN6thrust24THRUST_300001_SM_1000_NS10device_ptrIfEEyS9_fNS7_10__identityEEEvT0_PT3_T1_NS0_13GridEvenShareISK_EET2_T4_ --------------------------
	.section	.nv.constant0._ZN3cub18CUB_300001_SM_10006detail6reduce18DeviceReduceKernelINS2_10policy_hubIfyN4cuda3std3__44plusIfEEE10Policy1000EN6thrust24THRUST_300001_SM_1000_NS10device_ptrIfEEyS9_fNS7_10__identityEEEvT0_PT3_T1_NS0_13GridEvenShareISK_EET2_T4_,"a",@progbits
	.sectionflags	@""
	.align	4
.nv.constant0._ZN3cub18CUB_300001_SM_10006detail6reduce18DeviceReduceKernelINS2_10policy_hubIfyN4cuda3std3__44plusIfEEE10Policy1000EN6thrust24THRUST_300001_SM_1000_NS10device_ptrIfEEyS9_fNS7_10__identityEEEvT0_PT3_T1_NS0_13GridEvenShareISK_EET2_T4_:
	.zero		994


//--------------------- .nv.constant0._ZN3cub18CUB_300001_SM_10006detail6reduce28DeviceReduceSingleTileKernelINS2_10policy_hubIfyN4cuda3std3__44plusIfEEE10Policy1000EN6thrust24THRUST_300001_SM_1000_NS10device_ptrIfEEPfyS9_ffNS7_10__identityEEEvT0_T1_T2_T3_T4_T6_ --------------------------
	.section	.nv.constant0._ZN3cub18CUB_300001_SM_10006detail6reduce28DeviceReduceSingleTileKernelINS2_10policy_hubIfyN4cuda3std3__44plusIfEEE10Policy1000EN6thrust24THRUST_300001_SM_1000_NS10device_ptrIfEEPfyS9_ffNS7_10__identityEEEvT0_T1_T2_T3_T4_T6_,"a",@progbits
	.sectionflags	@""
	.align	4
.nv.constant0._ZN3cub18CUB_300001_SM_10006detail6reduce28DeviceReduceSingleTileKernelINS2_10policy_hubIfyN4cuda3std3__44plusIfEEE10Policy1000EN6thrust24THRUST_300001_SM_1000_NS10device_ptrIfEEPfyS9_ffNS7_10__identityEEEvT0_T1_T2_T3_T4_T6_:
	.zero		929


//--------------------- .nv.constant0._ZN3cub18CUB_300001_SM_10006detail6reduce28DeviceReduceSingleTileKernelINS2_10policy_hubIfjN4cuda3std3__44plusIfEEE10Policy1000EPfSC_iS9_ffNS7_10__identityEEEvT0_T1_T2_T3_T4_T6_ --------------------------
	.section	.nv.constant0._ZN3cub18CUB_300001_SM_10006detail6reduce28DeviceReduceSingleTileKernelINS2_10policy_hubIfjN4cuda3std3__44plusIfEEE10Policy1000EPfSC_iS9_ffNS7_10__identityEEEvT0_T1_T2_T3_T4_T6_,"a",@progbits
	.sectionflags	@""
	.align	4
.nv.constant0._ZN3cub18CUB_300001_SM_10006detail6reduce28DeviceReduceSingleTileKernelINS2_10policy_hubIfjN4cuda3std3__44plusIfEEE10Policy1000EPfSC_iS9_ffNS7_10__identityEEEvT0_T1_T2_T3_T4_T6_:
	.zero		925


//--------------------- .nv.constant0._ZN3cub18CUB_300001_SM_10006detail6reduce18DeviceReduceKernelINS2_10policy_hubIfjN4cuda3std3__44plusIfEEE10Policy1000EN6thrust24THRUST_300001_SM_1000_NS10device_ptrIfEEjS9_fNS7_10__identityEEEvT0_PT3_T1_NS0_13GridEvenShareISK_EET2_T4_ --------------------------
	.section	.nv.constant0._ZN3cub18CUB_300001_SM_10006detail6reduce18DeviceReduceKernelINS2_10policy_hubIfjN4cuda3std3__44plusIfEEE10Policy1000EN6thrust24THRUST_300001_SM_1000_NS10device_ptrIfEEjS9_fNS7_10__identityEEEvT0_PT3_T1_NS0_13GridEvenShareISK_EET2_T4_,"a",@progbits
	.sectionflags	@""
	.align	4
.nv.constant0._ZN3cub18CUB_300001_SM_10006detail6reduce18DeviceReduceKernelINS2_10policy_hubIfjN4cuda3std3__44plusIfEEE10Policy1000EN6thrust24THRUST_300001_SM_1000_NS10device_ptrIfEEjS9_fNS7_10__identityEEEvT0_PT3_T1_NS0_13GridEvenShareISK_EET2_T4_:
	.zero		958


//--------------------- .nv.constant0._ZN3cub18CUB_300001_SM_10006detail6reduce28DeviceReduceSingleTileKernelINS2_10policy_hubIfjN4cuda3std3__44plusIfEEE10Policy1000EN6thrust24THRUST_300001_SM_1000_NS10device_ptrIfEEPfjS9_ffNS7_10__identityEEEvT0_T1_T2_T3_T4_T6_ --------------------------
	.section	.nv.constant0._ZN3cub18CUB_300001_SM_10006detail6reduce28DeviceReduceSingleTileKernelINS2_10policy_hubIfjN4cuda3std3__44plusIfEEE10Policy1000EN6thrust24THRUST_300001_SM_1000_NS10device_ptrIfEEPfjS9_ffNS7_10__identityEEEvT0_T1_T2_T3_T4_T6_,"a",@progbits
	.sectionflags	@""
	.align	4
.nv.constant0._ZN3cub18CUB_300001_SM_10006detail6reduce28DeviceReduceSingleTileKernelINS2_10policy_hubIfjN4cuda3std3__44plusIfEEE10Policy1000EN6thrust24THRUST_300001_SM_1000_NS10device_ptrIfEEPfjS9_ffNS7_10__identityEEEvT0_T1_T2_T3_T4_T6_:
	.zero		925


//--------------------- .nv.constant0._ZN3cub18CUB_300001_SM_10006detail11EmptyKernelIvEEvv --------------------------
	.section	.nv.constant0._ZN3cub18CUB_300001_SM_10006detail11EmptyKernelIvEEvv,"a",@progbits
	.sectionflags	@""
	.align	4
.nv.constant0._ZN3cub18CUB_300001_SM_10006detail11EmptyKernelIvEEvv:
	.zero		896


//--------------------- .nv.constant0._Z27calRHS_NeumannAndPeriodicBCPfS_S_Pi --------------------------
	.section	.nv.constant0._Z27calRHS_NeumannAndPeriodicBCPfS_S_Pi,"a",@progbits
	.sectionflags	@""
	.align	4
.nv.constant0._Z27calRHS_NeumannAndPeriodicBCPfS_S_Pi:
	.zero		928


//--------------------- .nv.constant0._Z15updateConstantsv --------------------------
	.section	.nv.constant0._Z15updateConstantsv,"a",@progbits
	.sectionflags	@""
	.align	4
.nv.constant0._Z15updateConstantsv:
	.zero		896


//--------------------- .nv.constant0._Z16updateeta_withBCPfS_S_S_Pi --------------------------
	.section	.nv.constant0._Z16updateeta_withBCPfS_S_S_Pi,"a",@progbits
	.sectionflags	@""
	.align	4
.nv.constant0._Z16updateeta_withBCPfS_S_S_Pi:
	.zero		936


//--------------------- .nv.constant0._Z17calRHS_PeriodicBCPfS_S_ --------------------------
	.section	.nv.constant0._Z17calRHS_PeriodicBCPfS_S_,"a",@progbits
	.sectionflags	@""
	.align	4
.nv.constant0._Z17calRHS_PeriodicBCPfS_S_:
	.zero		920


//--------------------- .nv.constant0._Z13calgridenergyPfS_ --------------------------
	.section	.nv.constant0._Z13calgridenergyPfS_,"a",@progbits
	.sectionflags	@""
	.align	4
.nv.constant0._Z13calgridenergyPfS_:
	.zero		912


//--------------------- SYMBOLS --------------------------

	.type		.nv.reservedSmem.offset0,@object
	.size		.nv.reservedSmem.offset0,0x4
	.type		.nv.reservedSmem.cap,@object
	.size		.nv.reservedSmem.cap,0x4
